//
// Generated by NVIDIA NVVM Compiler
//
// Compiler Build ID: CL-36424714
// Cuda compilation tools, release 13.0, V13.0.88
// Based on NVVM 20.0.0
//

.version 9.0
.target sm_100
.address_size 64

	// .globl	_Z10fillKernelPii
// _ZZN3cub18CUB_300001_SM_10006detail6reduce28DeviceReduceSingleTileKernelINS2_10policy_hubIijN4cuda3std3__44plusIiEEE10Policy1000EN6thrust24THRUST_300001_SM_1000_NS6detail15normal_iteratorINSD_10device_ptrIiEEEEPijS9_iiNS7_10__identityEEEvT0_T1_T2_T3_T4_T6_E12temp_storage has been demoted
// _ZZN3cub18CUB_300001_SM_10006detail6reduce18DeviceReduceKernelINS2_10policy_hubIijN4cuda3std3__44plusIiEEE10Policy1000EN6thrust24THRUST_300001_SM_1000_NS6detail15normal_iteratorINSD_10device_ptrIiEEEEjS9_iNS7_10__identityEEEvT0_PT3_T1_NS0_13GridEvenShareISN_EET2_T4_E12temp_storage has been demoted
// _ZZN3cub18CUB_300001_SM_10006detail6reduce28DeviceReduceSingleTileKernelINS2_10policy_hubIijN4cuda3std3__44plusIiEEE10Policy1000EPiSC_iS9_iiNS7_10__identityEEEvT0_T1_T2_T3_T4_T6_E12temp_storage has been demoted
// _ZZN3cub18CUB_300001_SM_10006detail6reduce28DeviceReduceSingleTileKernelINS2_10policy_hubIiyN4cuda3std3__44plusIiEEE10Policy1000EN6thrust24THRUST_300001_SM_1000_NS6detail15normal_iteratorINSD_10device_ptrIiEEEEPiyS9_iiNS7_10__identityEEEvT0_T1_T2_T3_T4_T6_E12temp_storage has been demoted
// _ZZN3cub18CUB_300001_SM_10006detail6reduce18DeviceReduceKernelINS2_10policy_hubIiyN4cuda3std3__44plusIiEEE10Policy1000EN6thrust24THRUST_300001_SM_1000_NS6detail15normal_iteratorINSD_10device_ptrIiEEEEyS9_iNS7_10__identityEEEvT0_PT3_T1_NS0_13GridEvenShareISN_EET2_T4_E12temp_storage has been demoted
// _ZZN3cub18CUB_300001_SM_10006detail6reduce28DeviceReduceSingleTileKernelINS2_10policy_hubIiyN4cuda3std3__44plusIiEEE10Policy1000EPiSC_iS9_iiNS7_10__identityEEEvT0_T1_T2_T3_T4_T6_E12temp_storage has been demoted
.global .align 1 .b8 _ZN34_INTERNAL_c98d40ca_4_k_cu_6ce8ca364cuda3std3__45__cpo5beginE[1];
.global .align 1 .b8 _ZN34_INTERNAL_c98d40ca_4_k_cu_6ce8ca364cuda3std3__45__cpo3endE[1];
.global .align 1 .b8 _ZN34_INTERNAL_c98d40ca_4_k_cu_6ce8ca364cuda3std3__45__cpo6cbeginE[1];
.global .align 1 .b8 _ZN34_INTERNAL_c98d40ca_4_k_cu_6ce8ca364cuda3std3__45__cpo4cendE[1];
.global .align 1 .b8 _ZN34_INTERNAL_c98d40ca_4_k_cu_6ce8ca364cuda3std3__45__cpo6rbeginE[1];
.global .align 1 .b8 _ZN34_INTERNAL_c98d40ca_4_k_cu_6ce8ca364cuda3std3__45__cpo4rendE[1];
.global .align 1 .b8 _ZN34_INTERNAL_c98d40ca_4_k_cu_6ce8ca364cuda3std3__45__cpo7crbeginE[1];
.global .align 1 .b8 _ZN34_INTERNAL_c98d40ca_4_k_cu_6ce8ca364cuda3std3__45__cpo5crendE[1];
.global .align 1 .b8 _ZN34_INTERNAL_c98d40ca_4_k_cu_6ce8ca364cuda3std3__436_GLOBAL__N__c98d40ca_4_k_cu_6ce8ca366ignoreE[1];
.global .align 1 .b8 _ZN34_INTERNAL_c98d40ca_4_k_cu_6ce8ca364cuda3std3__419piecewise_constructE[1];
.global .align 1 .b8 _ZN34_INTERNAL_c98d40ca_4_k_cu_6ce8ca364cuda3std3__48in_placeE[1];
.global .align 1 .b8 _ZN34_INTERNAL_c98d40ca_4_k_cu_6ce8ca364cuda3std3__420unreachable_sentinelE[1];
.global .align 1 .b8 _ZN34_INTERNAL_c98d40ca_4_k_cu_6ce8ca364cuda3std3__47nulloptE[1];
.global .align 1 .b8 _ZN34_INTERNAL_c98d40ca_4_k_cu_6ce8ca364cuda3std3__48unexpectE[1];
.global .align 1 .b8 _ZN34_INTERNAL_c98d40ca_4_k_cu_6ce8ca364cuda3std6ranges3__45__cpo4swapE[1];
.global .align 1 .b8 _ZN34_INTERNAL_c98d40ca_4_k_cu_6ce8ca364cuda3std6ranges3__45__cpo9iter_moveE[1];
.global .align 1 .b8 _ZN34_INTERNAL_c98d40ca_4_k_cu_6ce8ca364cuda3std6ranges3__45__cpo5beginE[1];
.global .align 1 .b8 _ZN34_INTERNAL_c98d40ca_4_k_cu_6ce8ca364cuda3std6ranges3__45__cpo3endE[1];
.global .align 1 .b8 _ZN34_INTERNAL_c98d40ca_4_k_cu_6ce8ca364cuda3std6ranges3__45__cpo6cbeginE[1];
.global .align 1 .b8 _ZN34_INTERNAL_c98d40ca_4_k_cu_6ce8ca364cuda3std6ranges3__45__cpo4cendE[1];
.global .align 1 .b8 _ZN34_INTERNAL_c98d40ca_4_k_cu_6ce8ca364cuda3std6ranges3__45__cpo7advanceE[1];
.global .align 1 .b8 _ZN34_INTERNAL_c98d40ca_4_k_cu_6ce8ca364cuda3std6ranges3__45__cpo9iter_swapE[1];
.global .align 1 .b8 _ZN34_INTERNAL_c98d40ca_4_k_cu_6ce8ca364cuda3std6ranges3__45__cpo4nextE[1];
.global .align 1 .b8 _ZN34_INTERNAL_c98d40ca_4_k_cu_6ce8ca364cuda3std6ranges3__45__cpo4prevE[1];
.global .align 1 .b8 _ZN34_INTERNAL_c98d40ca_4_k_cu_6ce8ca364cuda3std6ranges3__45__cpo4dataE[1];
.global .align 1 .b8 _ZN34_INTERNAL_c98d40ca_4_k_cu_6ce8ca364cuda3std6ranges3__45__cpo5cdataE[1];
.global .align 1 .b8 _ZN34_INTERNAL_c98d40ca_4_k_cu_6ce8ca364cuda3std6ranges3__45__cpo4sizeE[1];
.global .align 1 .b8 _ZN34_INTERNAL_c98d40ca_4_k_cu_6ce8ca364cuda3std6ranges3__45__cpo5ssizeE[1];
.global .align 1 .b8 _ZN34_INTERNAL_c98d40ca_4_k_cu_6ce8ca364cuda3std6ranges3__45__cpo8distanceE[1];
.global .align 1 .b8 _ZN34_INTERNAL_c98d40ca_4_k_cu_6ce8ca366thrust24THRUST_300001_SM_1000_NS8cuda_cub3parE[1];
.global .align 1 .b8 _ZN34_INTERNAL_c98d40ca_4_k_cu_6ce8ca366thrust24THRUST_300001_SM_1000_NS8cuda_cub10par_nosyncE[1];
.global .align 1 .b8 _ZN34_INTERNAL_c98d40ca_4_k_cu_6ce8ca366thrust24THRUST_300001_SM_1000_NS6system6detail10sequential3seqE[1];
.global .align 1 .b8 _ZN34_INTERNAL_c98d40ca_4_k_cu_6ce8ca366thrust24THRUST_300001_SM_1000_NS12placeholders2_1E[1];
.global .align 1 .b8 _ZN34_INTERNAL_c98d40ca_4_k_cu_6ce8ca366thrust24THRUST_300001_SM_1000_NS12placeholders2_2E[1];
.global .align 1 .b8 _ZN34_INTERNAL_c98d40ca_4_k_cu_6ce8ca366thrust24THRUST_300001_SM_1000_NS12placeholders2_3E[1];
.global .align 1 .b8 _ZN34_INTERNAL_c98d40ca_4_k_cu_6ce8ca366thrust24THRUST_300001_SM_1000_NS12placeholders2_4E[1];
.global .align 1 .b8 _ZN34_INTERNAL_c98d40ca_4_k_cu_6ce8ca366thrust24THRUST_300001_SM_1000_NS12placeholders2_5E[1];
.global .align 1 .b8 _ZN34_INTERNAL_c98d40ca_4_k_cu_6ce8ca366thrust24THRUST_300001_SM_1000_NS12placeholders2_6E[1];
.global .align 1 .b8 _ZN34_INTERNAL_c98d40ca_4_k_cu_6ce8ca366thrust24THRUST_300001_SM_1000_NS12placeholders2_7E[1];
.global .align 1 .b8 _ZN34_INTERNAL_c98d40ca_4_k_cu_6ce8ca366thrust24THRUST_300001_SM_1000_NS12placeholders2_8E[1];
.global .align 1 .b8 _ZN34_INTERNAL_c98d40ca_4_k_cu_6ce8ca366thrust24THRUST_300001_SM_1000_NS12placeholders2_9E[1];
.global .align 1 .b8 _ZN34_INTERNAL_c98d40ca_4_k_cu_6ce8ca366thrust24THRUST_300001_SM_1000_NS12placeholders3_10E[1];
.global .align 1 .b8 _ZN34_INTERNAL_c98d40ca_4_k_cu_6ce8ca366thrust24THRUST_300001_SM_1000_NS3seqE[1];

.visible .entry _Z10fillKernelPii(
	.param .u64 .ptr .align 1 _Z10fillKernelPii_param_0,
	.param .u32 _Z10fillKernelPii_param_1
)
{
	.reg .pred 	%p<2>;
	.reg .b32 	%r<6>;
	.reg .b64 	%rd<5>;

	ld.param.u64 	%rd1, [_Z10fillKernelPii_param_0];
	ld.param.u32 	%r2, [_Z10fillKernelPii_param_1];
	mov.u32 	%r3, %ctaid.x;
	mov.u32 	%r4, %ntid.x;
	mov.u32 	%r5, %tid.x;
	mad.lo.s32 	%r1, %r3, %r4, %r5;
	setp.ge.s32 	%p1, %r1, %r2;
	@%p1 bra 	$L__BB0_2;
	cvta.to.global.u64 	%rd2, %rd1;
	mul.wide.s32 	%rd3, %r1, 4;
	add.s64 	%rd4, %rd2, %rd3;
	st.global.u32 	[%rd4], %r1;
$L__BB0_2:
	ret;

}
	// .globl	_ZN3cub18CUB_300001_SM_10006detail11EmptyKernelIvEEvv
.visible .entry _ZN3cub18CUB_300001_SM_10006detail11EmptyKernelIvEEvv()
{


	ret;

}
	// .globl	_ZN3cub18CUB_300001_SM_10006detail6reduce28DeviceReduceSingleTileKernelINS2_10policy_hubIijN4cuda3std3__44plusIiEEE10Policy1000EN6thrust24THRUST_300001_SM_1000_NS6detail15normal_iteratorINSD_10device_ptrIiEEEEPijS9_iiNS7_10__identityEEEvT0_T1_T2_T3_T4_T6_
.visible .entry _ZN3cub18CUB_300001_SM_10006detail6reduce28DeviceReduceSingleTileKernelINS2_10policy_hubIijN4cuda3std3__44plusIiEEE10Policy1000EN6thrust24THRUST_300001_SM_1000_NS6detail15normal_iteratorINSD_10device_ptrIiEEEEPijS9_iiNS7_10__identityEEEvT0_T1_T2_T3_T4_T6_(
	.param .align 8 .b8 _ZN3cub18CUB_300001_SM_10006detail6reduce28DeviceReduceSingleTileKernelINS2_10policy_hubIijN4cuda3std3__44plusIiEEE10Policy1000EN6thrust24THRUST_300001_SM_1000_NS6detail15normal_iteratorINSD_10device_ptrIiEEEEPijS9_iiNS7_10__identityEEEvT0_T1_T2_T3_T4_T6__param_0[8],
	.param .u64 .ptr .align 1 _ZN3cub18CUB_300001_SM_10006detail6reduce28DeviceReduceSingleTileKernelINS2_10policy_hubIijN4cuda3std3__44plusIiEEE10Policy1000EN6thrust24THRUST_300001_SM_1000_NS6detail15normal_iteratorINSD_10device_ptrIiEEEEPijS9_iiNS7_10__identityEEEvT0_T1_T2_T3_T4_T6__param_1,
	.param .u32 _ZN3cub18CUB_300001_SM_10006detail6reduce28DeviceReduceSingleTileKernelINS2_10policy_hubIijN4cuda3std3__44plusIiEEE10Policy1000EN6thrust24THRUST_300001_SM_1000_NS6detail15normal_iteratorINSD_10device_ptrIiEEEEPijS9_iiNS7_10__identityEEEvT0_T1_T2_T3_T4_T6__param_2,
	.param .align 1 .b8 _ZN3cub18CUB_300001_SM_10006detail6reduce28DeviceReduceSingleTileKernelINS2_10policy_hubIijN4cuda3std3__44plusIiEEE10Policy1000EN6thrust24THRUST_300001_SM_1000_NS6detail15normal_iteratorINSD_10device_ptrIiEEEEPijS9_iiNS7_10__identityEEEvT0_T1_T2_T3_T4_T6__param_3[1],
	.param .u32 _ZN3cub18CUB_300001_SM_10006detail6reduce28DeviceReduceSingleTileKernelINS2_10policy_hubIijN4cuda3std3__44plusIiEEE10Policy1000EN6thrust24THRUST_300001_SM_1000_NS6detail15normal_iteratorINSD_10device_ptrIiEEEEPijS9_iiNS7_10__identityEEEvT0_T1_T2_T3_T4_T6__param_4,
	.param .align 1 .b8 _ZN3cub18CUB_300001_SM_10006detail6reduce28DeviceReduceSingleTileKernelINS2_10policy_hubIijN4cuda3std3__44plusIiEEE10Policy1000EN6thrust24THRUST_300001_SM_1000_NS6detail15normal_iteratorINSD_10device_ptrIiEEEEPijS9_iiNS7_10__identityEEEvT0_T1_T2_T3_T4_T6__param_5[1]
)
.maxntid 256
.minnctapersm 1
{
	.reg .pred 	%p<59>;
	.reg .b32 	%r<511>;
	.reg .b64 	%rd<84>;
	// demoted variable
	.shared .align 4 .b8 _ZZN3cub18CUB_300001_SM_10006detail6reduce28DeviceReduceSingleTileKernelINS2_10policy_hubIijN4cuda3std3__44plusIiEEE10Policy1000EN6thrust24THRUST_300001_SM_1000_NS6detail15normal_iteratorINSD_10device_ptrIiEEEEPijS9_iiNS7_10__identityEEEvT0_T1_T2_T3_T4_T6_E12temp_storage[44];
	ld.param.u64 	%rd9, [_ZN3cub18CUB_300001_SM_10006detail6reduce28DeviceReduceSingleTileKernelINS2_10policy_hubIijN4cuda3std3__44plusIiEEE10Policy1000EN6thrust24THRUST_300001_SM_1000_NS6detail15normal_iteratorINSD_10device_ptrIiEEEEPijS9_iiNS7_10__identityEEEvT0_T1_T2_T3_T4_T6__param_0];
	ld.param.u64 	%rd10, [_ZN3cub18CUB_300001_SM_10006detail6reduce28DeviceReduceSingleTileKernelINS2_10policy_hubIijN4cuda3std3__44plusIiEEE10Policy1000EN6thrust24THRUST_300001_SM_1000_NS6detail15normal_iteratorINSD_10device_ptrIiEEEEPijS9_iiNS7_10__identityEEEvT0_T1_T2_T3_T4_T6__param_1];
	ld.param.u32 	%r90, [_ZN3cub18CUB_300001_SM_10006detail6reduce28DeviceReduceSingleTileKernelINS2_10policy_hubIijN4cuda3std3__44plusIiEEE10Policy1000EN6thrust24THRUST_300001_SM_1000_NS6detail15normal_iteratorINSD_10device_ptrIiEEEEPijS9_iiNS7_10__identityEEEvT0_T1_T2_T3_T4_T6__param_2];
	ld.param.u32 	%r91, [_ZN3cub18CUB_300001_SM_10006detail6reduce28DeviceReduceSingleTileKernelINS2_10policy_hubIijN4cuda3std3__44plusIiEEE10Policy1000EN6thrust24THRUST_300001_SM_1000_NS6detail15normal_iteratorINSD_10device_ptrIiEEEEPijS9_iiNS7_10__identityEEEvT0_T1_T2_T3_T4_T6__param_4];
	cvta.to.global.u64 	%rd1, %rd10;
	setp.ne.s32 	%p1, %r90, 0;
	@%p1 bra 	$L__BB2_3;
	mov.u32 	%r471, %tid.x;
	setp.ne.s32 	%p58, %r471, 0;
	@%p58 bra 	$L__BB2_52;
	st.global.u32 	[%rd1], %r91;
	bra.uni 	$L__BB2_52;
$L__BB2_3:
	cvta.to.global.u64 	%rd2, %rd9;
	setp.gt.u32 	%p2, %r90, 4095;
	@%p2 bra 	$L__BB2_28;
	mov.u32 	%r1, %tid.x;
	setp.ge.u32 	%p24, %r1, %r90;
	mov.b32 	%r488, 0;
	mov.u32 	%r478, %r1;
	@%p24 bra 	$L__BB2_6;
	mul.wide.u32 	%rd73, %r1, 4;
	add.s64 	%rd74, %rd2, %rd73;
	ld.global.u32 	%r488, [%rd74];
	add.s32 	%r478, %r1, 256;
$L__BB2_6:
	setp.ge.u32 	%p25, %r478, %r90;
	@%p25 bra 	$L__BB2_19;
	not.b32 	%r298, %r478;
	add.s32 	%r299, %r90, %r298;
	shr.u32 	%r300, %r299, 8;
	add.s32 	%r6, %r300, 1;
	and.b32  	%r7, %r6, 15;
	setp.lt.u32 	%p26, %r299, 3840;
	@%p26 bra 	$L__BB2_10;
	and.b32  	%r301, %r6, 33554416;
	neg.s32 	%r474, %r301;
	mul.wide.u32 	%rd75, %r478, 4;
	add.s64 	%rd76, %rd75, %rd2;
	add.s64 	%rd82, %rd76, 8192;
$L__BB2_9:
	.pragma "nounroll";
	ld.global.u32 	%r302, [%rd82+-8192];
	add.s32 	%r303, %r302, %r488;
	ld.global.u32 	%r304, [%rd82+-7168];
	add.s32 	%r305, %r304, %r303;
	ld.global.u32 	%r306, [%rd82+-6144];
	add.s32 	%r307, %r306, %r305;
	ld.global.u32 	%r308, [%rd82+-5120];
	add.s32 	%r309, %r308, %r307;
	ld.global.u32 	%r310, [%rd82+-4096];
	add.s32 	%r311, %r310, %r309;
	ld.global.u32 	%r312, [%rd82+-3072];
	add.s32 	%r313, %r312, %r311;
	ld.global.u32 	%r314, [%rd82+-2048];
	add.s32 	%r315, %r314, %r313;
	ld.global.u32 	%r316, [%rd82+-1024];
	add.s32 	%r317, %r316, %r315;
	ld.global.u32 	%r318, [%rd82];
	add.s32 	%r319, %r318, %r317;
	ld.global.u32 	%r320, [%rd82+1024];
	add.s32 	%r321, %r320, %r319;
	ld.global.u32 	%r322, [%rd82+2048];
	add.s32 	%r323, %r322, %r321;
	ld.global.u32 	%r324, [%rd82+3072];
	add.s32 	%r325, %r324, %r323;
	ld.global.u32 	%r326, [%rd82+4096];
	add.s32 	%r327, %r326, %r325;
	ld.global.u32 	%r328, [%rd82+5120];
	add.s32 	%r329, %r328, %r327;
	ld.global.u32 	%r330, [%rd82+6144];
	add.s32 	%r331, %r330, %r329;
	ld.global.u32 	%r332, [%rd82+7168];
	add.s32 	%r488, %r332, %r331;
	add.s32 	%r478, %r478, 4096;
	add.s32 	%r474, %r474, 16;
	add.s64 	%rd82, %rd82, 16384;
	setp.ne.s32 	%p27, %r474, 0;
	@%p27 bra 	$L__BB2_9;
$L__BB2_10:
	setp.eq.s32 	%p28, %r7, 0;
	@%p28 bra 	$L__BB2_19;
	and.b32  	%r18, %r6, 7;
	setp.lt.u32 	%p29, %r7, 8;
	@%p29 bra 	$L__BB2_13;
	mul.wide.u32 	%rd77, %r478, 4;
	add.s64 	%rd78, %rd2, %rd77;
	ld.global.u32 	%r334, [%rd78];
	add.s32 	%r335, %r334, %r488;
	ld.global.u32 	%r336, [%rd78+1024];
	add.s32 	%r337, %r336, %r335;
	ld.global.u32 	%r338, [%rd78+2048];
	add.s32 	%r339, %r338, %r337;
	ld.global.u32 	%r340, [%rd78+3072];
	add.s32 	%r341, %r340, %r339;
	ld.global.u32 	%r342, [%rd78+4096];
	add.s32 	%r343, %r342, %r341;
	ld.global.u32 	%r344, [%rd78+5120];
	add.s32 	%r345, %r344, %r343;
	ld.global.u32 	%r346, [%rd78+6144];
	add.s32 	%r347, %r346, %r345;
	ld.global.u32 	%r348, [%rd78+7168];
	add.s32 	%r488, %r348, %r347;
	add.s32 	%r478, %r478, 2048;
$L__BB2_13:
	setp.eq.s32 	%p30, %r18, 0;
	@%p30 bra 	$L__BB2_19;
	and.b32  	%r24, %r6, 3;
	setp.lt.u32 	%p31, %r18, 4;
	@%p31 bra 	$L__BB2_16;
	mul.wide.u32 	%rd79, %r478, 4;
	add.s64 	%rd80, %rd2, %rd79;
	ld.global.u32 	%r350, [%rd80];
	add.s32 	%r351, %r350, %r488;
	ld.global.u32 	%r352, [%rd80+1024];
	add.s32 	%r353, %r352, %r351;
	ld.global.u32 	%r354, [%rd80+2048];
	add.s32 	%r355, %r354, %r353;
	ld.global.u32 	%r356, [%rd80+3072];
	add.s32 	%r488, %r356, %r355;
	add.s32 	%r478, %r478, 1024;
$L__BB2_16:
	setp.eq.s32 	%p32, %r24, 0;
	@%p32 bra 	$L__BB2_19;
	mul.wide.u32 	%rd81, %r478, 4;
	add.s64 	%rd83, %rd2, %rd81;
	neg.s32 	%r486, %r24;
$L__BB2_18:
	.pragma "nounroll";
	ld.global.u32 	%r357, [%rd83];
	add.s32 	%r488, %r357, %r488;
	add.s64 	%rd83, %rd83, 1024;
	add.s32 	%r486, %r486, 1;
	setp.ne.s32 	%p33, %r486, 0;
	@%p33 bra 	$L__BB2_18;
$L__BB2_19:
	setp.lt.u32 	%p34, %r90, 256;
	@%p34 bra 	$L__BB2_24;
	// begin inline asm
	mov.u32 %r421, %laneid;
	// end inline asm
	mov.b32 	%r424, 1;
	mov.b32 	%r445, 31;
	mov.b32 	%r446, -1;
	// begin inline asm
	shfl.sync.down.b32 %r422, %r488, %r424, %r445, %r446;
	// end inline asm
	setp.gt.s32 	%p50, %r421, 30;
	selp.b32 	%r447, 0, %r422, %p50;
	add.s32 	%r428, %r447, %r488;
	mov.b32 	%r429, 2;
	// begin inline asm
	shfl.sync.down.b32 %r427, %r428, %r429, %r445, %r446;
	// end inline asm
	setp.gt.s32 	%p51, %r421, 29;
	selp.b32 	%r448, 0, %r427, %p51;
	add.s32 	%r433, %r428, %r448;
	mov.b32 	%r434, 4;
	// begin inline asm
	shfl.sync.down.b32 %r432, %r433, %r434, %r445, %r446;
	// end inline asm
	setp.gt.s32 	%p52, %r421, 27;
	selp.b32 	%r449, 0, %r432, %p52;
	add.s32 	%r438, %r433, %r449;
	mov.b32 	%r439, 8;
	// begin inline asm
	shfl.sync.down.b32 %r437, %r438, %r439, %r445, %r446;
	// end inline asm
	setp.gt.s32 	%p53, %r421, 23;
	selp.b32 	%r450, 0, %r437, %p53;
	add.s32 	%r443, %r438, %r450;
	mov.b32 	%r444, 16;
	// begin inline asm
	shfl.sync.down.b32 %r442, %r443, %r444, %r445, %r446;
	// end inline asm
	setp.gt.s32 	%p54, %r421, 15;
	selp.b32 	%r451, 0, %r442, %p54;
	add.s32 	%r510, %r443, %r451;
	setp.ne.s32 	%p55, %r421, 0;
	@%p55 bra 	$L__BB2_22;
	shr.u32 	%r452, %r1, 3;
	and.b32  	%r453, %r452, 124;
	mov.u32 	%r454, _ZZN3cub18CUB_300001_SM_10006detail6reduce28DeviceReduceSingleTileKernelINS2_10policy_hubIijN4cuda3std3__44plusIiEEE10Policy1000EN6thrust24THRUST_300001_SM_1000_NS6detail15normal_iteratorINSD_10device_ptrIiEEEEPijS9_iiNS7_10__identityEEEvT0_T1_T2_T3_T4_T6_E12temp_storage;
	add.s32 	%r455, %r454, %r453;
	st.shared.u32 	[%r455+8], %r510;
$L__BB2_22:
	bar.sync 	0;
	setp.ne.s32 	%p56, %r1, 0;
	@%p56 bra 	$L__BB2_50;
	ld.shared.u32 	%r456, [_ZZN3cub18CUB_300001_SM_10006detail6reduce28DeviceReduceSingleTileKernelINS2_10policy_hubIijN4cuda3std3__44plusIiEEE10Policy1000EN6thrust24THRUST_300001_SM_1000_NS6detail15normal_iteratorINSD_10device_ptrIiEEEEPijS9_iiNS7_10__identityEEEvT0_T1_T2_T3_T4_T6_E12temp_storage+12];
	add.s32 	%r457, %r456, %r510;
	ld.shared.u32 	%r458, [_ZZN3cub18CUB_300001_SM_10006detail6reduce28DeviceReduceSingleTileKernelINS2_10policy_hubIijN4cuda3std3__44plusIiEEE10Policy1000EN6thrust24THRUST_300001_SM_1000_NS6detail15normal_iteratorINSD_10device_ptrIiEEEEPijS9_iiNS7_10__identityEEEvT0_T1_T2_T3_T4_T6_E12temp_storage+16];
	add.s32 	%r459, %r457, %r458;
	ld.shared.u32 	%r460, [_ZZN3cub18CUB_300001_SM_10006detail6reduce28DeviceReduceSingleTileKernelINS2_10policy_hubIijN4cuda3std3__44plusIiEEE10Policy1000EN6thrust24THRUST_300001_SM_1000_NS6detail15normal_iteratorINSD_10device_ptrIiEEEEPijS9_iiNS7_10__identityEEEvT0_T1_T2_T3_T4_T6_E12temp_storage+20];
	add.s32 	%r461, %r459, %r460;
	ld.shared.u32 	%r462, [_ZZN3cub18CUB_300001_SM_10006detail6reduce28DeviceReduceSingleTileKernelINS2_10policy_hubIijN4cuda3std3__44plusIiEEE10Policy1000EN6thrust24THRUST_300001_SM_1000_NS6detail15normal_iteratorINSD_10device_ptrIiEEEEPijS9_iiNS7_10__identityEEEvT0_T1_T2_T3_T4_T6_E12temp_storage+24];
	add.s32 	%r463, %r461, %r462;
	ld.shared.u32 	%r464, [_ZZN3cub18CUB_300001_SM_10006detail6reduce28DeviceReduceSingleTileKernelINS2_10policy_hubIijN4cuda3std3__44plusIiEEE10Policy1000EN6thrust24THRUST_300001_SM_1000_NS6detail15normal_iteratorINSD_10device_ptrIiEEEEPijS9_iiNS7_10__identityEEEvT0_T1_T2_T3_T4_T6_E12temp_storage+28];
	add.s32 	%r465, %r463, %r464;
	ld.shared.u32 	%r466, [_ZZN3cub18CUB_300001_SM_10006detail6reduce28DeviceReduceSingleTileKernelINS2_10policy_hubIijN4cuda3std3__44plusIiEEE10Policy1000EN6thrust24THRUST_300001_SM_1000_NS6detail15normal_iteratorINSD_10device_ptrIiEEEEPijS9_iiNS7_10__identityEEEvT0_T1_T2_T3_T4_T6_E12temp_storage+32];
	add.s32 	%r467, %r465, %r466;
	ld.shared.u32 	%r468, [_ZZN3cub18CUB_300001_SM_10006detail6reduce28DeviceReduceSingleTileKernelINS2_10policy_hubIijN4cuda3std3__44plusIiEEE10Policy1000EN6thrust24THRUST_300001_SM_1000_NS6detail15normal_iteratorINSD_10device_ptrIiEEEEPijS9_iiNS7_10__identityEEEvT0_T1_T2_T3_T4_T6_E12temp_storage+36];
	add.s32 	%r510, %r467, %r468;
	bra.uni 	$L__BB2_50;
$L__BB2_24:
	// begin inline asm
	mov.u32 %r358, %laneid;
	// end inline asm
	and.b32  	%r384, %r1, 992;
	add.s32 	%r385, %r384, 32;
	setp.gt.u32 	%p35, %r385, %r90;
	not.b32 	%r386, %r384;
	add.s32 	%r387, %r90, %r386;
	selp.b32 	%r382, %r387, 31, %p35;
	mov.b32 	%r361, 1;
	mov.b32 	%r383, -1;
	// begin inline asm
	shfl.sync.down.b32 %r359, %r488, %r361, %r382, %r383;
	// end inline asm
	setp.lt.s32 	%p36, %r358, %r382;
	selp.b32 	%r388, %r359, 0, %p36;
	add.s32 	%r365, %r388, %r488;
	mov.b32 	%r366, 2;
	// begin inline asm
	shfl.sync.down.b32 %r364, %r365, %r366, %r382, %r383;
	// end inline asm
	add.s32 	%r389, %r358, 2;
	setp.gt.s32 	%p37, %r389, %r382;
	selp.b32 	%r390, 0, %r364, %p37;
	add.s32 	%r370, %r365, %r390;
	mov.b32 	%r371, 4;
	// begin inline asm
	shfl.sync.down.b32 %r369, %r370, %r371, %r382, %r383;
	// end inline asm
	add.s32 	%r391, %r358, 4;
	setp.gt.s32 	%p38, %r391, %r382;
	selp.b32 	%r392, 0, %r369, %p38;
	add.s32 	%r375, %r370, %r392;
	mov.b32 	%r376, 8;
	// begin inline asm
	shfl.sync.down.b32 %r374, %r375, %r376, %r382, %r383;
	// end inline asm
	add.s32 	%r393, %r358, 8;
	setp.gt.s32 	%p39, %r393, %r382;
	selp.b32 	%r394, 0, %r374, %p39;
	add.s32 	%r380, %r375, %r394;
	mov.b32 	%r381, 16;
	// begin inline asm
	shfl.sync.down.b32 %r379, %r380, %r381, %r382, %r383;
	// end inline asm
	add.s32 	%r395, %r358, 16;
	setp.gt.s32 	%p40, %r395, %r382;
	selp.b32 	%r396, 0, %r379, %p40;
	add.s32 	%r510, %r380, %r396;
	setp.ne.s32 	%p41, %r358, 0;
	@%p41 bra 	$L__BB2_26;
	shr.u32 	%r397, %r1, 3;
	and.b32  	%r398, %r397, 124;
	mov.u32 	%r399, _ZZN3cub18CUB_300001_SM_10006detail6reduce28DeviceReduceSingleTileKernelINS2_10policy_hubIijN4cuda3std3__44plusIiEEE10Policy1000EN6thrust24THRUST_300001_SM_1000_NS6detail15normal_iteratorINSD_10device_ptrIiEEEEPijS9_iiNS7_10__identityEEEvT0_T1_T2_T3_T4_T6_E12temp_storage;
	add.s32 	%r400, %r399, %r398;
	st.shared.u32 	[%r400+8], %r510;
$L__BB2_26:
	bar.sync 	0;
	setp.ne.s32 	%p42, %r1, 0;
	@%p42 bra 	$L__BB2_50;
	setp.gt.u32 	%p43, %r90, 32;
	ld.shared.u32 	%r401, [_ZZN3cub18CUB_300001_SM_10006detail6reduce28DeviceReduceSingleTileKernelINS2_10policy_hubIijN4cuda3std3__44plusIiEEE10Policy1000EN6thrust24THRUST_300001_SM_1000_NS6detail15normal_iteratorINSD_10device_ptrIiEEEEPijS9_iiNS7_10__identityEEEvT0_T1_T2_T3_T4_T6_E12temp_storage+12];
	selp.b32 	%r402, %r401, 0, %p43;
	add.s32 	%r403, %r402, %r510;
	setp.gt.u32 	%p44, %r90, 64;
	ld.shared.u32 	%r404, [_ZZN3cub18CUB_300001_SM_10006detail6reduce28DeviceReduceSingleTileKernelINS2_10policy_hubIijN4cuda3std3__44plusIiEEE10Policy1000EN6thrust24THRUST_300001_SM_1000_NS6detail15normal_iteratorINSD_10device_ptrIiEEEEPijS9_iiNS7_10__identityEEEvT0_T1_T2_T3_T4_T6_E12temp_storage+16];
	selp.b32 	%r405, %r404, 0, %p44;
	add.s32 	%r406, %r403, %r405;
	setp.gt.u32 	%p45, %r90, 96;
	ld.shared.u32 	%r407, [_ZZN3cub18CUB_300001_SM_10006detail6reduce28DeviceReduceSingleTileKernelINS2_10policy_hubIijN4cuda3std3__44plusIiEEE10Policy1000EN6thrust24THRUST_300001_SM_1000_NS6detail15normal_iteratorINSD_10device_ptrIiEEEEPijS9_iiNS7_10__identityEEEvT0_T1_T2_T3_T4_T6_E12temp_storage+20];
	selp.b32 	%r408, %r407, 0, %p45;
	add.s32 	%r409, %r406, %r408;
	setp.gt.u32 	%p46, %r90, 128;
	ld.shared.u32 	%r410, [_ZZN3cub18CUB_300001_SM_10006detail6reduce28DeviceReduceSingleTileKernelINS2_10policy_hubIijN4cuda3std3__44plusIiEEE10Policy1000EN6thrust24THRUST_300001_SM_1000_NS6detail15normal_iteratorINSD_10device_ptrIiEEEEPijS9_iiNS7_10__identityEEEvT0_T1_T2_T3_T4_T6_E12temp_storage+24];
	selp.b32 	%r411, %r410, 0, %p46;
	add.s32 	%r412, %r409, %r411;
	setp.gt.u32 	%p47, %r90, 160;
	ld.shared.u32 	%r413, [_ZZN3cub18CUB_300001_SM_10006detail6reduce28DeviceReduceSingleTileKernelINS2_10policy_hubIijN4cuda3std3__44plusIiEEE10Policy1000EN6thrust24THRUST_300001_SM_1000_NS6detail15normal_iteratorINSD_10device_ptrIiEEEEPijS9_iiNS7_10__identityEEEvT0_T1_T2_T3_T4_T6_E12temp_storage+28];
	selp.b32 	%r414, %r413, 0, %p47;
	add.s32 	%r415, %r412, %r414;
	setp.gt.u32 	%p48, %r90, 192;
	ld.shared.u32 	%r416, [_ZZN3cub18CUB_300001_SM_10006detail6reduce28DeviceReduceSingleTileKernelINS2_10policy_hubIijN4cuda3std3__44plusIiEEE10Policy1000EN6thrust24THRUST_300001_SM_1000_NS6detail15normal_iteratorINSD_10device_ptrIiEEEEPijS9_iiNS7_10__identityEEEvT0_T1_T2_T3_T4_T6_E12temp_storage+32];
	selp.b32 	%r417, %r416, 0, %p48;
	add.s32 	%r418, %r415, %r417;
	setp.gt.u32 	%p49, %r90, 224;
	ld.shared.u32 	%r419, [_ZZN3cub18CUB_300001_SM_10006detail6reduce28DeviceReduceSingleTileKernelINS2_10policy_hubIijN4cuda3std3__44plusIiEEE10Policy1000EN6thrust24THRUST_300001_SM_1000_NS6detail15normal_iteratorINSD_10device_ptrIiEEEEPijS9_iiNS7_10__identityEEEvT0_T1_T2_T3_T4_T6_E12temp_storage+36];
	selp.b32 	%r420, %r419, 0, %p49;
	add.s32 	%r510, %r418, %r420;
	bra.uni 	$L__BB2_50;
$L__BB2_28:
	mov.u32 	%r40, %tid.x;
	mul.wide.u32 	%rd11, %r40, 4;
	add.s64 	%rd12, %rd2, %rd11;
	ld.global.u32 	%r93, [%rd12];
	ld.global.u32 	%r94, [%rd12+1024];
	ld.global.u32 	%r95, [%rd12+2048];
	ld.global.u32 	%r96, [%rd12+3072];
	ld.global.u32 	%r97, [%rd12+4096];
	ld.global.u32 	%r98, [%rd12+5120];
	ld.global.u32 	%r99, [%rd12+6144];
	ld.global.u32 	%r100, [%rd12+7168];
	ld.global.u32 	%r101, [%rd12+8192];
	ld.global.u32 	%r102, [%rd12+9216];
	ld.global.u32 	%r103, [%rd12+10240];
	ld.global.u32 	%r104, [%rd12+11264];
	ld.global.u32 	%r105, [%rd12+12288];
	ld.global.u32 	%r106, [%rd12+13312];
	ld.global.u32 	%r107, [%rd12+14336];
	ld.global.u32 	%r108, [%rd12+15360];
	add.s32 	%r109, %r94, %r93;
	add.s32 	%r110, %r95, %r109;
	add.s32 	%r111, %r96, %r110;
	add.s32 	%r112, %r97, %r111;
	add.s32 	%r113, %r98, %r112;
	add.s32 	%r114, %r99, %r113;
	add.s32 	%r115, %r100, %r114;
	add.s32 	%r116, %r101, %r115;
	add.s32 	%r117, %r102, %r116;
	add.s32 	%r118, %r103, %r117;
	add.s32 	%r119, %r104, %r118;
	add.s32 	%r120, %r105, %r119;
	add.s32 	%r121, %r106, %r120;
	add.s32 	%r122, %r107, %r121;
	add.s32 	%r509, %r108, %r122;
	add.s32 	%r42, %r90, -4096;
	setp.lt.u32 	%p3, %r42, 4096;
	mov.b32 	%r492, 4096;
	@%p3 bra 	$L__BB2_32;
	mov.b32 	%r492, 4096;
$L__BB2_30:
	add.s32 	%r124, %r40, %r492;
	mul.wide.u32 	%rd13, %r124, 4;
	add.s64 	%rd14, %rd2, %rd13;
	ld.global.u32 	%r125, [%rd14];
	ld.global.u32 	%r126, [%rd14+1024];
	ld.global.u32 	%r127, [%rd14+2048];
	ld.global.u32 	%r128, [%rd14+3072];
	ld.global.u32 	%r129, [%rd14+4096];
	ld.global.u32 	%r130, [%rd14+5120];
	ld.global.u32 	%r131, [%rd14+6144];
	ld.global.u32 	%r132, [%rd14+7168];
	ld.global.u32 	%r133, [%rd14+8192];
	ld.global.u32 	%r134, [%rd14+9216];
	ld.global.u32 	%r135, [%rd14+10240];
	ld.global.u32 	%r136, [%rd14+11264];
	ld.global.u32 	%r137, [%rd14+12288];
	ld.global.u32 	%r138, [%rd14+13312];
	ld.global.u32 	%r139, [%rd14+14336];
	ld.global.u32 	%r140, [%rd14+15360];
	add.s32 	%r141, %r125, %r509;
	add.s32 	%r142, %r126, %r141;
	add.s32 	%r143, %r127, %r142;
	add.s32 	%r144, %r128, %r143;
	add.s32 	%r145, %r129, %r144;
	add.s32 	%r146, %r130, %r145;
	add.s32 	%r147, %r131, %r146;
	add.s32 	%r148, %r132, %r147;
	add.s32 	%r149, %r133, %r148;
	add.s32 	%r150, %r134, %r149;
	add.s32 	%r151, %r135, %r150;
	add.s32 	%r152, %r136, %r151;
	add.s32 	%r153, %r137, %r152;
	add.s32 	%r154, %r138, %r153;
	add.s32 	%r155, %r139, %r154;
	add.s32 	%r509, %r140, %r155;
	sub.s32 	%r156, %r90, %r492;
	setp.lt.u32 	%p4, %r156, 4096;
	@%p4 bra 	$L__BB2_46;
	add.s32 	%r492, %r492, 4096;
	setp.le.u32 	%p5, %r492, %r42;
	@%p5 bra 	$L__BB2_30;
$L__BB2_32:
	setp.le.u32 	%p6, %r90, %r492;
	sub.s32 	%r157, %r90, %r492;
	setp.ge.s32 	%p7, %r40, %r157;
	or.pred  	%p8, %p6, %p7;
	@%p8 bra 	$L__BB2_46;
	not.b32 	%r160, %r40;
	add.s32 	%r161, %r90, %r160;
	sub.s32 	%r162, %r161, %r492;
	shr.u32 	%r163, %r162, 8;
	add.s32 	%r49, %r163, 1;
	and.b32  	%r50, %r49, 15;
	setp.lt.u32 	%p9, %r162, 3840;
	mov.u32 	%r501, %r40;
	@%p9 bra 	$L__BB2_37;
	or.b32  	%r495, %r40, 2048;
	add.s32 	%r494, %r40, %r492;
	and.b32  	%r164, %r49, 33554416;
	neg.s32 	%r493, %r164;
$L__BB2_35:
	.pragma "nounroll";
	mul.wide.u32 	%rd15, %r494, 4;
	add.s64 	%rd16, %rd2, %rd15;
	ld.global.u32 	%r165, [%rd16];
	add.s32 	%r166, %r165, %r509;
	add.s32 	%r167, %r494, 256;
	mul.wide.u32 	%rd17, %r167, 4;
	add.s64 	%rd18, %rd2, %rd17;
	ld.global.u32 	%r168, [%rd18];
	add.s32 	%r169, %r168, %r166;
	add.s32 	%r170, %r494, 512;
	mul.wide.u32 	%rd19, %r170, 4;
	add.s64 	%rd20, %rd2, %rd19;
	ld.global.u32 	%r171, [%rd20];
	add.s32 	%r172, %r171, %r169;
	add.s32 	%r173, %r494, 768;
	mul.wide.u32 	%rd21, %r173, 4;
	add.s64 	%rd22, %rd2, %rd21;
	ld.global.u32 	%r174, [%rd22];
	add.s32 	%r175, %r174, %r172;
	add.s32 	%r176, %r494, 1024;
	mul.wide.u32 	%rd23, %r176, 4;
	add.s64 	%rd24, %rd2, %rd23;
	ld.global.u32 	%r177, [%rd24];
	add.s32 	%r178, %r177, %r175;
	add.s32 	%r179, %r494, 1280;
	mul.wide.u32 	%rd25, %r179, 4;
	add.s64 	%rd26, %rd2, %rd25;
	ld.global.u32 	%r180, [%rd26];
	add.s32 	%r181, %r180, %r178;
	add.s32 	%r182, %r494, 1536;
	mul.wide.u32 	%rd27, %r182, 4;
	add.s64 	%rd28, %rd2, %rd27;
	ld.global.u32 	%r183, [%rd28];
	add.s32 	%r184, %r183, %r181;
	add.s32 	%r185, %r494, 1792;
	mul.wide.u32 	%rd29, %r185, 4;
	add.s64 	%rd30, %rd2, %rd29;
	ld.global.u32 	%r186, [%rd30];
	add.s32 	%r187, %r186, %r184;
	add.s32 	%r188, %r494, 2048;
	mul.wide.u32 	%rd31, %r188, 4;
	add.s64 	%rd32, %rd2, %rd31;
	ld.global.u32 	%r189, [%rd32];
	add.s32 	%r190, %r189, %r187;
	add.s32 	%r191, %r494, 2304;
	mul.wide.u32 	%rd33, %r191, 4;
	add.s64 	%rd34, %rd2, %rd33;
	ld.global.u32 	%r192, [%rd34];
	add.s32 	%r193, %r192, %r190;
	add.s32 	%r194, %r494, 2560;
	mul.wide.u32 	%rd35, %r194, 4;
	add.s64 	%rd36, %rd2, %rd35;
	ld.global.u32 	%r195, [%rd36];
	add.s32 	%r196, %r195, %r193;
	add.s32 	%r197, %r494, 2816;
	mul.wide.u32 	%rd37, %r197, 4;
	add.s64 	%rd38, %rd2, %rd37;
	ld.global.u32 	%r198, [%rd38];
	add.s32 	%r199, %r198, %r196;
	add.s32 	%r200, %r494, 3072;
	mul.wide.u32 	%rd39, %r200, 4;
	add.s64 	%rd40, %rd2, %rd39;
	ld.global.u32 	%r201, [%rd40];
	add.s32 	%r202, %r201, %r199;
	add.s32 	%r203, %r494, 3328;
	mul.wide.u32 	%rd41, %r203, 4;
	add.s64 	%rd42, %rd2, %rd41;
	ld.global.u32 	%r204, [%rd42];
	add.s32 	%r205, %r204, %r202;
	add.s32 	%r206, %r494, 3584;
	mul.wide.u32 	%rd43, %r206, 4;
	add.s64 	%rd44, %rd2, %rd43;
	ld.global.u32 	%r207, [%rd44];
	add.s32 	%r208, %r207, %r205;
	add.s32 	%r209, %r494, 3840;
	mul.wide.u32 	%rd45, %r209, 4;
	add.s64 	%rd46, %rd2, %rd45;
	ld.global.u32 	%r210, [%rd46];
	add.s32 	%r509, %r210, %r208;
	add.s32 	%r495, %r495, 4096;
	add.s32 	%r494, %r494, 4096;
	add.s32 	%r493, %r493, 16;
	setp.ne.s32 	%p10, %r493, 0;
	@%p10 bra 	$L__BB2_35;
	add.s32 	%r501, %r495, -2048;
$L__BB2_37:
	setp.eq.s32 	%p11, %r50, 0;
	@%p11 bra 	$L__BB2_46;
	and.b32  	%r66, %r49, 7;
	setp.lt.u32 	%p12, %r50, 8;
	@%p12 bra 	$L__BB2_40;
	add.s32 	%r212, %r501, %r492;
	mul.wide.u32 	%rd47, %r212, 4;
	add.s64 	%rd48, %rd2, %rd47;
	ld.global.u32 	%r213, [%rd48];
	add.s32 	%r214, %r213, %r509;
	add.s32 	%r215, %r212, 256;
	mul.wide.u32 	%rd49, %r215, 4;
	add.s64 	%rd50, %rd2, %rd49;
	ld.global.u32 	%r216, [%rd50];
	add.s32 	%r217, %r216, %r214;
	add.s32 	%r218, %r212, 512;
	mul.wide.u32 	%rd51, %r218, 4;
	add.s64 	%rd52, %rd2, %rd51;
	ld.global.u32 	%r219, [%rd52];
	add.s32 	%r220, %r219, %r217;
	add.s32 	%r221, %r212, 768;
	mul.wide.u32 	%rd53, %r221, 4;
	add.s64 	%rd54, %rd2, %rd53;
	ld.global.u32 	%r222, [%rd54];
	add.s32 	%r223, %r222, %r220;
	add.s32 	%r224, %r212, 1024;
	mul.wide.u32 	%rd55, %r224, 4;
	add.s64 	%rd56, %rd2, %rd55;
	ld.global.u32 	%r225, [%rd56];
	add.s32 	%r226, %r225, %r223;
	add.s32 	%r227, %r212, 1280;
	mul.wide.u32 	%rd57, %r227, 4;
	add.s64 	%rd58, %rd2, %rd57;
	ld.global.u32 	%r228, [%rd58];
	add.s32 	%r229, %r228, %r226;
	add.s32 	%r230, %r212, 1536;
	mul.wide.u32 	%rd59, %r230, 4;
	add.s64 	%rd60, %rd2, %rd59;
	ld.global.u32 	%r231, [%rd60];
	add.s32 	%r232, %r231, %r229;
	add.s32 	%r233, %r212, 1792;
	mul.wide.u32 	%rd61, %r233, 4;
	add.s64 	%rd62, %rd2, %rd61;
	ld.global.u32 	%r234, [%rd62];
	add.s32 	%r509, %r234, %r232;
	add.s32 	%r501, %r501, 2048;
$L__BB2_40:
	setp.eq.s32 	%p13, %r66, 0;
	@%p13 bra 	$L__BB2_46;
	and.b32  	%r72, %r49, 3;
	setp.lt.u32 	%p14, %r66, 4;
	@%p14 bra 	$L__BB2_43;
	add.s32 	%r236, %r501, %r492;
	mul.wide.u32 	%rd63, %r236, 4;
	add.s64 	%rd64, %rd2, %rd63;
	ld.global.u32 	%r237, [%rd64];
	add.s32 	%r238, %r237, %r509;
	add.s32 	%r239, %r236, 256;
	mul.wide.u32 	%rd65, %r239, 4;
	add.s64 	%rd66, %rd2, %rd65;
	ld.global.u32 	%r240, [%rd66];
	add.s32 	%r241, %r240, %r238;
	add.s32 	%r242, %r236, 512;
	mul.wide.u32 	%rd67, %r242, 4;
	add.s64 	%rd68, %rd2, %rd67;
	ld.global.u32 	%r243, [%rd68];
	add.s32 	%r244, %r243, %r241;
	add.s32 	%r245, %r236, 768;
	mul.wide.u32 	%rd69, %r245, 4;
	add.s64 	%rd70, %rd2, %rd69;
	ld.global.u32 	%r246, [%rd70];
	add.s32 	%r509, %r246, %r244;
	add.s32 	%r501, %r501, 1024;
$L__BB2_43:
	setp.eq.s32 	%p15, %r72, 0;
	@%p15 bra 	$L__BB2_46;
	add.s32 	%r507, %r501, %r492;
	neg.s32 	%r506, %r72;
$L__BB2_45:
	.pragma "nounroll";
	mul.wide.u32 	%rd71, %r507, 4;
	add.s64 	%rd72, %rd2, %rd71;
	ld.global.u32 	%r247, [%rd72];
	add.s32 	%r509, %r247, %r509;
	add.s32 	%r507, %r507, 256;
	add.s32 	%r506, %r506, 1;
	setp.ne.s32 	%p16, %r506, 0;
	@%p16 bra 	$L__BB2_45;
$L__BB2_46:
	// begin inline asm
	mov.u32 %r248, %laneid;
	// end inline asm
	mov.b32 	%r251, 1;
	mov.b32 	%r272, 31;
	mov.b32 	%r273, -1;
	// begin inline asm
	shfl.sync.down.b32 %r249, %r509, %r251, %r272, %r273;
	// end inline asm
	setp.gt.s32 	%p17, %r248, 30;
	selp.b32 	%r274, 0, %r249, %p17;
	add.s32 	%r255, %r274, %r509;
	mov.b32 	%r256, 2;
	// begin inline asm
	shfl.sync.down.b32 %r254, %r255, %r256, %r272, %r273;
	// end inline asm
	setp.gt.s32 	%p18, %r248, 29;
	selp.b32 	%r275, 0, %r254, %p18;
	add.s32 	%r260, %r255, %r275;
	mov.b32 	%r261, 4;
	// begin inline asm
	shfl.sync.down.b32 %r259, %r260, %r261, %r272, %r273;
	// end inline asm
	setp.gt.s32 	%p19, %r248, 27;
	selp.b32 	%r276, 0, %r259, %p19;
	add.s32 	%r265, %r260, %r276;
	mov.b32 	%r266, 8;
	// begin inline asm
	shfl.sync.down.b32 %r264, %r265, %r266, %r272, %r273;
	// end inline asm
	setp.gt.s32 	%p20, %r248, 23;
	selp.b32 	%r277, 0, %r264, %p20;
	add.s32 	%r270, %r265, %r277;
	mov.b32 	%r271, 16;
	// begin inline asm
	shfl.sync.down.b32 %r269, %r270, %r271, %r272, %r273;
	// end inline asm
	setp.gt.s32 	%p21, %r248, 15;
	selp.b32 	%r278, 0, %r269, %p21;
	add.s32 	%r510, %r270, %r278;
	setp.ne.s32 	%p22, %r248, 0;
	@%p22 bra 	$L__BB2_48;
	shr.u32 	%r279, %r40, 3;
	and.b32  	%r280, %r279, 124;
	mov.u32 	%r281, _ZZN3cub18CUB_300001_SM_10006detail6reduce28DeviceReduceSingleTileKernelINS2_10policy_hubIijN4cuda3std3__44plusIiEEE10Policy1000EN6thrust24THRUST_300001_SM_1000_NS6detail15normal_iteratorINSD_10device_ptrIiEEEEPijS9_iiNS7_10__identityEEEvT0_T1_T2_T3_T4_T6_E12temp_storage;
	add.s32 	%r282, %r281, %r280;
	st.shared.u32 	[%r282+8], %r510;
$L__BB2_48:
	bar.sync 	0;
	setp.ne.s32 	%p23, %r40, 0;
	@%p23 bra 	$L__BB2_50;
	ld.shared.u32 	%r283, [_ZZN3cub18CUB_300001_SM_10006detail6reduce28DeviceReduceSingleTileKernelINS2_10policy_hubIijN4cuda3std3__44plusIiEEE10Policy1000EN6thrust24THRUST_300001_SM_1000_NS6detail15normal_iteratorINSD_10device_ptrIiEEEEPijS9_iiNS7_10__identityEEEvT0_T1_T2_T3_T4_T6_E12temp_storage+12];
	add.s32 	%r284, %r283, %r510;
	ld.shared.u32 	%r285, [_ZZN3cub18CUB_300001_SM_10006detail6reduce28DeviceReduceSingleTileKernelINS2_10policy_hubIijN4cuda3std3__44plusIiEEE10Policy1000EN6thrust24THRUST_300001_SM_1000_NS6detail15normal_iteratorINSD_10device_ptrIiEEEEPijS9_iiNS7_10__identityEEEvT0_T1_T2_T3_T4_T6_E12temp_storage+16];
	add.s32 	%r286, %r284, %r285;
	ld.shared.u32 	%r287, [_ZZN3cub18CUB_300001_SM_10006detail6reduce28DeviceReduceSingleTileKernelINS2_10policy_hubIijN4cuda3std3__44plusIiEEE10Policy1000EN6thrust24THRUST_300001_SM_1000_NS6detail15normal_iteratorINSD_10device_ptrIiEEEEPijS9_iiNS7_10__identityEEEvT0_T1_T2_T3_T4_T6_E12temp_storage+20];
	add.s32 	%r288, %r286, %r287;
	ld.shared.u32 	%r289, [_ZZN3cub18CUB_300001_SM_10006detail6reduce28DeviceReduceSingleTileKernelINS2_10policy_hubIijN4cuda3std3__44plusIiEEE10Policy1000EN6thrust24THRUST_300001_SM_1000_NS6detail15normal_iteratorINSD_10device_ptrIiEEEEPijS9_iiNS7_10__identityEEEvT0_T1_T2_T3_T4_T6_E12temp_storage+24];
	add.s32 	%r290, %r288, %r289;
	ld.shared.u32 	%r291, [_ZZN3cub18CUB_300001_SM_10006detail6reduce28DeviceReduceSingleTileKernelINS2_10policy_hubIijN4cuda3std3__44plusIiEEE10Policy1000EN6thrust24THRUST_300001_SM_1000_NS6detail15normal_iteratorINSD_10device_ptrIiEEEEPijS9_iiNS7_10__identityEEEvT0_T1_T2_T3_T4_T6_E12temp_storage+28];
	add.s32 	%r292, %r290, %r291;
	ld.shared.u32 	%r293, [_ZZN3cub18CUB_300001_SM_10006detail6reduce28DeviceReduceSingleTileKernelINS2_10policy_hubIijN4cuda3std3__44plusIiEEE10Policy1000EN6thrust24THRUST_300001_SM_1000_NS6detail15normal_iteratorINSD_10device_ptrIiEEEEPijS9_iiNS7_10__identityEEEvT0_T1_T2_T3_T4_T6_E12temp_storage+32];
	add.s32 	%r294, %r292, %r293;
	ld.shared.u32 	%r295, [_ZZN3cub18CUB_300001_SM_10006detail6reduce28DeviceReduceSingleTileKernelINS2_10policy_hubIijN4cuda3std3__44plusIiEEE10Policy1000EN6thrust24THRUST_300001_SM_1000_NS6detail15normal_iteratorINSD_10device_ptrIiEEEEPijS9_iiNS7_10__identityEEEvT0_T1_T2_T3_T4_T6_E12temp_storage+36];
	add.s32 	%r510, %r294, %r295;
$L__BB2_50:
	mov.u32 	%r469, %tid.x;
	setp.ne.s32 	%p57, %r469, 0;
	@%p57 bra 	$L__BB2_52;
	add.s32 	%r470, %r510, %r91;
	st.global.u32 	[%rd1], %r470;
$L__BB2_52:
	ret;

}
	// .globl	_ZN3cub18CUB_300001_SM_10006detail6reduce18DeviceReduceKernelINS2_10policy_hubIijN4cuda3std3__44plusIiEEE10Policy1000EN6thrust24THRUST_300001_SM_1000_NS6detail15normal_iteratorINSD_10device_ptrIiEEEEjS9_iNS7_10__identityEEEvT0_PT3_T1_NS0_13GridEvenShareISN_EET2_T4_
.visible .entry _ZN3cub18CUB_300001_SM_10006detail6reduce18DeviceReduceKernelINS2_10policy_hubIijN4cuda3std3__44plusIiEEE10Policy1000EN6thrust24THRUST_300001_SM_1000_NS6detail15normal_iteratorINSD_10device_ptrIiEEEEjS9_iNS7_10__identityEEEvT0_PT3_T1_NS0_13GridEvenShareISN_EET2_T4_(
	.param .align 8 .b8 _ZN3cub18CUB_300001_SM_10006detail6reduce18DeviceReduceKernelINS2_10policy_hubIijN4cuda3std3__44plusIiEEE10Policy1000EN6thrust24THRUST_300001_SM_1000_NS6detail15normal_iteratorINSD_10device_ptrIiEEEEjS9_iNS7_10__identityEEEvT0_PT3_T1_NS0_13GridEvenShareISN_EET2_T4__param_0[8],
	.param .u64 .ptr .align 1 _ZN3cub18CUB_300001_SM_10006detail6reduce18DeviceReduceKernelINS2_10policy_hubIijN4cuda3std3__44plusIiEEE10Policy1000EN6thrust24THRUST_300001_SM_1000_NS6detail15normal_iteratorINSD_10device_ptrIiEEEEjS9_iNS7_10__identityEEEvT0_PT3_T1_NS0_13GridEvenShareISN_EET2_T4__param_1,
	.param .u32 _ZN3cub18CUB_300001_SM_10006detail6reduce18DeviceReduceKernelINS2_10policy_hubIijN4cuda3std3__44plusIiEEE10Policy1000EN6thrust24THRUST_300001_SM_1000_NS6detail15normal_iteratorINSD_10device_ptrIiEEEEjS9_iNS7_10__identityEEEvT0_PT3_T1_NS0_13GridEvenShareISN_EET2_T4__param_2,
	.param .align 4 .b8 _ZN3cub18CUB_300001_SM_10006detail6reduce18DeviceReduceKernelINS2_10policy_hubIijN4cuda3std3__44plusIiEEE10Policy1000EN6thrust24THRUST_300001_SM_1000_NS6detail15normal_iteratorINSD_10device_ptrIiEEEEjS9_iNS7_10__identityEEEvT0_PT3_T1_NS0_13GridEvenShareISN_EET2_T4__param_3[40],
	.param .align 1 .b8 _ZN3cub18CUB_300001_SM_10006detail6reduce18DeviceReduceKernelINS2_10policy_hubIijN4cuda3std3__44plusIiEEE10Policy1000EN6thrust24THRUST_300001_SM_1000_NS6detail15normal_iteratorINSD_10device_ptrIiEEEEjS9_iNS7_10__identityEEEvT0_PT3_T1_NS0_13GridEvenShareISN_EET2_T4__param_4[1],
	.param .align 1 .b8 _ZN3cub18CUB_300001_SM_10006detail6reduce18DeviceReduceKernelINS2_10policy_hubIijN4cuda3std3__44plusIiEEE10Policy1000EN6thrust24THRUST_300001_SM_1000_NS6detail15normal_iteratorINSD_10device_ptrIiEEEEjS9_iNS7_10__identityEEEvT0_PT3_T1_NS0_13GridEvenShareISN_EET2_T4__param_5[1]
)
.maxntid 256
{
	.reg .pred 	%p<57>;
	.reg .b16 	%rs<4>;
	.reg .b32 	%r<575>;
	.reg .b64 	%rd<130>;
	// demoted variable
	.shared .align 4 .b8 _ZZN3cub18CUB_300001_SM_10006detail6reduce18DeviceReduceKernelINS2_10policy_hubIijN4cuda3std3__44plusIiEEE10Policy1000EN6thrust24THRUST_300001_SM_1000_NS6detail15normal_iteratorINSD_10device_ptrIiEEEEjS9_iNS7_10__identityEEEvT0_PT3_T1_NS0_13GridEvenShareISN_EET2_T4_E12temp_storage[44];
	ld.param.u32 	%r1, [_ZN3cub18CUB_300001_SM_10006detail6reduce18DeviceReduceKernelINS2_10policy_hubIijN4cuda3std3__44plusIiEEE10Policy1000EN6thrust24THRUST_300001_SM_1000_NS6detail15normal_iteratorINSD_10device_ptrIiEEEEjS9_iNS7_10__identityEEEvT0_PT3_T1_NS0_13GridEvenShareISN_EET2_T4__param_3+20];
	ld.param.u32 	%r2, [_ZN3cub18CUB_300001_SM_10006detail6reduce18DeviceReduceKernelINS2_10policy_hubIijN4cuda3std3__44plusIiEEE10Policy1000EN6thrust24THRUST_300001_SM_1000_NS6detail15normal_iteratorINSD_10device_ptrIiEEEEjS9_iNS7_10__identityEEEvT0_PT3_T1_NS0_13GridEvenShareISN_EET2_T4__param_3+24];
	ld.param.u64 	%rd3, [_ZN3cub18CUB_300001_SM_10006detail6reduce18DeviceReduceKernelINS2_10policy_hubIijN4cuda3std3__44plusIiEEE10Policy1000EN6thrust24THRUST_300001_SM_1000_NS6detail15normal_iteratorINSD_10device_ptrIiEEEEjS9_iNS7_10__identityEEEvT0_PT3_T1_NS0_13GridEvenShareISN_EET2_T4__param_0];
	cvta.to.global.u64 	%rd1, %rd3;
	mov.u32 	%r3, %ctaid.x;
	shl.b32 	%r4, %r2, 12;
	shl.b32 	%r556, %r3, 12;
	sub.s32 	%r6, %r1, %r556;
	setp.gt.u32 	%p1, %r6, 4095;
	@%p1 bra 	$L__BB3_26;
	mov.u32 	%r7, %tid.x;
	setp.ge.u32 	%p23, %r7, %r6;
	mov.b32 	%r550, 0;
	mov.u32 	%r539, %r7;
	@%p23 bra 	$L__BB3_3;
	add.s32 	%r330, %r556, %r7;
	mul.wide.u32 	%rd66, %r330, 4;
	add.s64 	%rd67, %rd1, %rd66;
	ld.global.u32 	%r550, [%rd67];
	add.s32 	%r539, %r7, 256;
$L__BB3_3:
	setp.ge.u32 	%p24, %r539, %r6;
	@%p24 bra 	$L__BB3_17;
	not.b32 	%r332, %r539;
	add.s32 	%r333, %r1, %r332;
	sub.s32 	%r334, %r333, %r556;
	shr.u32 	%r335, %r334, 8;
	add.s32 	%r12, %r335, 1;
	and.b32  	%r13, %r12, 15;
	setp.lt.u32 	%p25, %r334, 3840;
	@%p25 bra 	$L__BB3_8;
	or.b32  	%r536, %r539, 2048;
	add.s32 	%r535, %r539, %r556;
	and.b32  	%r336, %r12, 33554416;
	neg.s32 	%r534, %r336;
$L__BB3_6:
	.pragma "nounroll";
	mul.wide.u32 	%rd68, %r535, 4;
	add.s64 	%rd69, %rd1, %rd68;
	ld.global.u32 	%r337, [%rd69];
	add.s32 	%r338, %r337, %r550;
	add.s32 	%r339, %r535, 256;
	mul.wide.u32 	%rd70, %r339, 4;
	add.s64 	%rd71, %rd1, %rd70;
	ld.global.u32 	%r340, [%rd71];
	add.s32 	%r341, %r340, %r338;
	add.s32 	%r342, %r535, 512;
	mul.wide.u32 	%rd72, %r342, 4;
	add.s64 	%rd73, %rd1, %rd72;
	ld.global.u32 	%r343, [%rd73];
	add.s32 	%r344, %r343, %r341;
	add.s32 	%r345, %r535, 768;
	mul.wide.u32 	%rd74, %r345, 4;
	add.s64 	%rd75, %rd1, %rd74;
	ld.global.u32 	%r346, [%rd75];
	add.s32 	%r347, %r346, %r344;
	add.s32 	%r348, %r535, 1024;
	mul.wide.u32 	%rd76, %r348, 4;
	add.s64 	%rd77, %rd1, %rd76;
	ld.global.u32 	%r349, [%rd77];
	add.s32 	%r350, %r349, %r347;
	add.s32 	%r351, %r535, 1280;
	mul.wide.u32 	%rd78, %r351, 4;
	add.s64 	%rd79, %rd1, %rd78;
	ld.global.u32 	%r352, [%rd79];
	add.s32 	%r353, %r352, %r350;
	add.s32 	%r354, %r535, 1536;
	mul.wide.u32 	%rd80, %r354, 4;
	add.s64 	%rd81, %rd1, %rd80;
	ld.global.u32 	%r355, [%rd81];
	add.s32 	%r356, %r355, %r353;
	add.s32 	%r357, %r535, 1792;
	mul.wide.u32 	%rd82, %r357, 4;
	add.s64 	%rd83, %rd1, %rd82;
	ld.global.u32 	%r358, [%rd83];
	add.s32 	%r359, %r358, %r356;
	add.s32 	%r360, %r535, 2048;
	mul.wide.u32 	%rd84, %r360, 4;
	add.s64 	%rd85, %rd1, %rd84;
	ld.global.u32 	%r361, [%rd85];
	add.s32 	%r362, %r361, %r359;
	add.s32 	%r363, %r535, 2304;
	mul.wide.u32 	%rd86, %r363, 4;
	add.s64 	%rd87, %rd1, %rd86;
	ld.global.u32 	%r364, [%rd87];
	add.s32 	%r365, %r364, %r362;
	add.s32 	%r366, %r535, 2560;
	mul.wide.u32 	%rd88, %r366, 4;
	add.s64 	%rd89, %rd1, %rd88;
	ld.global.u32 	%r367, [%rd89];
	add.s32 	%r368, %r367, %r365;
	add.s32 	%r369, %r535, 2816;
	mul.wide.u32 	%rd90, %r369, 4;
	add.s64 	%rd91, %rd1, %rd90;
	ld.global.u32 	%r370, [%rd91];
	add.s32 	%r371, %r370, %r368;
	add.s32 	%r372, %r535, 3072;
	mul.wide.u32 	%rd92, %r372, 4;
	add.s64 	%rd93, %rd1, %rd92;
	ld.global.u32 	%r373, [%rd93];
	add.s32 	%r374, %r373, %r371;
	add.s32 	%r375, %r535, 3328;
	mul.wide.u32 	%rd94, %r375, 4;
	add.s64 	%rd95, %rd1, %rd94;
	ld.global.u32 	%r376, [%rd95];
	add.s32 	%r377, %r376, %r374;
	add.s32 	%r378, %r535, 3584;
	mul.wide.u32 	%rd96, %r378, 4;
	add.s64 	%rd97, %rd1, %rd96;
	ld.global.u32 	%r379, [%rd97];
	add.s32 	%r380, %r379, %r377;
	add.s32 	%r381, %r535, 3840;
	mul.wide.u32 	%rd98, %r381, 4;
	add.s64 	%rd99, %rd1, %rd98;
	ld.global.u32 	%r382, [%rd99];
	add.s32 	%r550, %r382, %r380;
	add.s32 	%r536, %r536, 4096;
	add.s32 	%r535, %r535, 4096;
	add.s32 	%r534, %r534, 16;
	setp.ne.s32 	%p26, %r534, 0;
	@%p26 bra 	$L__BB3_6;
	add.s32 	%r539, %r536, -2048;
$L__BB3_8:
	setp.eq.s32 	%p27, %r13, 0;
	@%p27 bra 	$L__BB3_17;
	and.b32  	%r29, %r12, 7;
	setp.lt.u32 	%p28, %r13, 8;
	@%p28 bra 	$L__BB3_11;
	add.s32 	%r384, %r556, %r539;
	mul.wide.u32 	%rd100, %r384, 4;
	add.s64 	%rd101, %rd1, %rd100;
	ld.global.u32 	%r385, [%rd101];
	add.s32 	%r386, %r385, %r550;
	add.s32 	%r387, %r384, 256;
	mul.wide.u32 	%rd102, %r387, 4;
	add.s64 	%rd103, %rd1, %rd102;
	ld.global.u32 	%r388, [%rd103];
	add.s32 	%r389, %r388, %r386;
	add.s32 	%r390, %r384, 512;
	mul.wide.u32 	%rd104, %r390, 4;
	add.s64 	%rd105, %rd1, %rd104;
	ld.global.u32 	%r391, [%rd105];
	add.s32 	%r392, %r391, %r389;
	add.s32 	%r393, %r384, 768;
	mul.wide.u32 	%rd106, %r393, 4;
	add.s64 	%rd107, %rd1, %rd106;
	ld.global.u32 	%r394, [%rd107];
	add.s32 	%r395, %r394, %r392;
	add.s32 	%r396, %r384, 1024;
	mul.wide.u32 	%rd108, %r396, 4;
	add.s64 	%rd109, %rd1, %rd108;
	ld.global.u32 	%r397, [%rd109];
	add.s32 	%r398, %r397, %r395;
	add.s32 	%r399, %r384, 1280;
	mul.wide.u32 	%rd110, %r399, 4;
	add.s64 	%rd111, %rd1, %rd110;
	ld.global.u32 	%r400, [%rd111];
	add.s32 	%r401, %r400, %r398;
	add.s32 	%r402, %r384, 1536;
	mul.wide.u32 	%rd112, %r402, 4;
	add.s64 	%rd113, %rd1, %rd112;
	ld.global.u32 	%r403, [%rd113];
	add.s32 	%r404, %r403, %r401;
	add.s32 	%r405, %r384, 1792;
	mul.wide.u32 	%rd114, %r405, 4;
	add.s64 	%rd115, %rd1, %rd114;
	ld.global.u32 	%r406, [%rd115];
	add.s32 	%r550, %r406, %r404;
	add.s32 	%r539, %r539, 2048;
$L__BB3_11:
	setp.eq.s32 	%p29, %r29, 0;
	@%p29 bra 	$L__BB3_17;
	and.b32  	%r35, %r12, 3;
	setp.lt.u32 	%p30, %r29, 4;
	@%p30 bra 	$L__BB3_14;
	add.s32 	%r408, %r556, %r539;
	mul.wide.u32 	%rd116, %r408, 4;
	add.s64 	%rd117, %rd1, %rd116;
	ld.global.u32 	%r409, [%rd117];
	add.s32 	%r410, %r409, %r550;
	add.s32 	%r411, %r408, 256;
	mul.wide.u32 	%rd118, %r411, 4;
	add.s64 	%rd119, %rd1, %rd118;
	ld.global.u32 	%r412, [%rd119];
	add.s32 	%r413, %r412, %r410;
	add.s32 	%r414, %r408, 512;
	mul.wide.u32 	%rd120, %r414, 4;
	add.s64 	%rd121, %rd1, %rd120;
	ld.global.u32 	%r415, [%rd121];
	add.s32 	%r416, %r415, %r413;
	add.s32 	%r417, %r408, 768;
	mul.wide.u32 	%rd122, %r417, 4;
	add.s64 	%rd123, %rd1, %rd122;
	ld.global.u32 	%r418, [%rd123];
	add.s32 	%r550, %r418, %r416;
	add.s32 	%r539, %r539, 1024;
$L__BB3_14:
	setp.eq.s32 	%p31, %r35, 0;
	@%p31 bra 	$L__BB3_17;
	add.s32 	%r548, %r539, %r556;
	neg.s32 	%r547, %r35;
$L__BB3_16:
	.pragma "nounroll";
	mul.wide.u32 	%rd124, %r548, 4;
	add.s64 	%rd125, %rd1, %rd124;
	ld.global.u32 	%r419, [%rd125];
	add.s32 	%r550, %r419, %r550;
	add.s32 	%r548, %r548, 256;
	add.s32 	%r547, %r547, 1;
	setp.ne.s32 	%p32, %r547, 0;
	@%p32 bra 	$L__BB3_16;
$L__BB3_17:
	setp.lt.u32 	%p33, %r6, 256;
	@%p33 bra 	$L__BB3_22;
	// begin inline asm
	mov.u32 %r483, %laneid;
	// end inline asm
	mov.b32 	%r486, 1;
	mov.b32 	%r507, 31;
	mov.b32 	%r508, -1;
	// begin inline asm
	shfl.sync.down.b32 %r484, %r550, %r486, %r507, %r508;
	// end inline asm
	setp.gt.s32 	%p49, %r483, 30;
	selp.b32 	%r509, 0, %r484, %p49;
	add.s32 	%r490, %r509, %r550;
	mov.b32 	%r491, 2;
	// begin inline asm
	shfl.sync.down.b32 %r489, %r490, %r491, %r507, %r508;
	// end inline asm
	setp.gt.s32 	%p50, %r483, 29;
	selp.b32 	%r510, 0, %r489, %p50;
	add.s32 	%r495, %r490, %r510;
	mov.b32 	%r496, 4;
	// begin inline asm
	shfl.sync.down.b32 %r494, %r495, %r496, %r507, %r508;
	// end inline asm
	setp.gt.s32 	%p51, %r483, 27;
	selp.b32 	%r511, 0, %r494, %p51;
	add.s32 	%r500, %r495, %r511;
	mov.b32 	%r501, 8;
	// begin inline asm
	shfl.sync.down.b32 %r499, %r500, %r501, %r507, %r508;
	// end inline asm
	setp.gt.s32 	%p52, %r483, 23;
	selp.b32 	%r512, 0, %r499, %p52;
	add.s32 	%r505, %r500, %r512;
	mov.b32 	%r506, 16;
	// begin inline asm
	shfl.sync.down.b32 %r504, %r505, %r506, %r507, %r508;
	// end inline asm
	setp.gt.s32 	%p53, %r483, 15;
	selp.b32 	%r513, 0, %r504, %p53;
	add.s32 	%r574, %r505, %r513;
	setp.ne.s32 	%p54, %r483, 0;
	@%p54 bra 	$L__BB3_20;
	shr.u32 	%r514, %r7, 3;
	and.b32  	%r515, %r514, 124;
	mov.u32 	%r516, _ZZN3cub18CUB_300001_SM_10006detail6reduce18DeviceReduceKernelINS2_10policy_hubIijN4cuda3std3__44plusIiEEE10Policy1000EN6thrust24THRUST_300001_SM_1000_NS6detail15normal_iteratorINSD_10device_ptrIiEEEEjS9_iNS7_10__identityEEEvT0_PT3_T1_NS0_13GridEvenShareISN_EET2_T4_E12temp_storage;
	add.s32 	%r517, %r516, %r515;
	st.shared.u32 	[%r517+8], %r574;
$L__BB3_20:
	bar.sync 	0;
	setp.ne.s32 	%p55, %r7, 0;
	@%p55 bra 	$L__BB3_48;
	ld.shared.u32 	%r518, [_ZZN3cub18CUB_300001_SM_10006detail6reduce18DeviceReduceKernelINS2_10policy_hubIijN4cuda3std3__44plusIiEEE10Policy1000EN6thrust24THRUST_300001_SM_1000_NS6detail15normal_iteratorINSD_10device_ptrIiEEEEjS9_iNS7_10__identityEEEvT0_PT3_T1_NS0_13GridEvenShareISN_EET2_T4_E12temp_storage+12];
	add.s32 	%r519, %r518, %r574;
	ld.shared.u32 	%r520, [_ZZN3cub18CUB_300001_SM_10006detail6reduce18DeviceReduceKernelINS2_10policy_hubIijN4cuda3std3__44plusIiEEE10Policy1000EN6thrust24THRUST_300001_SM_1000_NS6detail15normal_iteratorINSD_10device_ptrIiEEEEjS9_iNS7_10__identityEEEvT0_PT3_T1_NS0_13GridEvenShareISN_EET2_T4_E12temp_storage+16];
	add.s32 	%r521, %r519, %r520;
	ld.shared.u32 	%r522, [_ZZN3cub18CUB_300001_SM_10006detail6reduce18DeviceReduceKernelINS2_10policy_hubIijN4cuda3std3__44plusIiEEE10Policy1000EN6thrust24THRUST_300001_SM_1000_NS6detail15normal_iteratorINSD_10device_ptrIiEEEEjS9_iNS7_10__identityEEEvT0_PT3_T1_NS0_13GridEvenShareISN_EET2_T4_E12temp_storage+20];
	add.s32 	%r523, %r521, %r522;
	ld.shared.u32 	%r524, [_ZZN3cub18CUB_300001_SM_10006detail6reduce18DeviceReduceKernelINS2_10policy_hubIijN4cuda3std3__44plusIiEEE10Policy1000EN6thrust24THRUST_300001_SM_1000_NS6detail15normal_iteratorINSD_10device_ptrIiEEEEjS9_iNS7_10__identityEEEvT0_PT3_T1_NS0_13GridEvenShareISN_EET2_T4_E12temp_storage+24];
	add.s32 	%r525, %r523, %r524;
	ld.shared.u32 	%r526, [_ZZN3cub18CUB_300001_SM_10006detail6reduce18DeviceReduceKernelINS2_10policy_hubIijN4cuda3std3__44plusIiEEE10Policy1000EN6thrust24THRUST_300001_SM_1000_NS6detail15normal_iteratorINSD_10device_ptrIiEEEEjS9_iNS7_10__identityEEEvT0_PT3_T1_NS0_13GridEvenShareISN_EET2_T4_E12temp_storage+28];
	add.s32 	%r527, %r525, %r526;
	ld.shared.u32 	%r528, [_ZZN3cub18CUB_300001_SM_10006detail6reduce18DeviceReduceKernelINS2_10policy_hubIijN4cuda3std3__44plusIiEEE10Policy1000EN6thrust24THRUST_300001_SM_1000_NS6detail15normal_iteratorINSD_10device_ptrIiEEEEjS9_iNS7_10__identityEEEvT0_PT3_T1_NS0_13GridEvenShareISN_EET2_T4_E12temp_storage+32];
	add.s32 	%r529, %r527, %r528;
	ld.shared.u32 	%r530, [_ZZN3cub18CUB_300001_SM_10006detail6reduce18DeviceReduceKernelINS2_10policy_hubIijN4cuda3std3__44plusIiEEE10Policy1000EN6thrust24THRUST_300001_SM_1000_NS6detail15normal_iteratorINSD_10device_ptrIiEEEEjS9_iNS7_10__identityEEEvT0_PT3_T1_NS0_13GridEvenShareISN_EET2_T4_E12temp_storage+36];
	add.s32 	%r574, %r529, %r530;
	bra.uni 	$L__BB3_48;
$L__BB3_22:
	// begin inline asm
	mov.u32 %r420, %laneid;
	// end inline asm
	and.b32  	%r446, %r7, 992;
	add.s32 	%r447, %r446, 32;
	setp.gt.u32 	%p34, %r447, %r6;
	not.b32 	%r448, %r446;
	add.s32 	%r449, %r6, %r448;
	selp.b32 	%r444, %r449, 31, %p34;
	mov.b32 	%r423, 1;
	mov.b32 	%r445, -1;
	// begin inline asm
	shfl.sync.down.b32 %r421, %r550, %r423, %r444, %r445;
	// end inline asm
	setp.lt.s32 	%p35, %r420, %r444;
	selp.b32 	%r450, %r421, 0, %p35;
	add.s32 	%r427, %r450, %r550;
	mov.b32 	%r428, 2;
	// begin inline asm
	shfl.sync.down.b32 %r426, %r427, %r428, %r444, %r445;
	// end inline asm
	add.s32 	%r451, %r420, 2;
	setp.gt.s32 	%p36, %r451, %r444;
	selp.b32 	%r452, 0, %r426, %p36;
	add.s32 	%r432, %r427, %r452;
	mov.b32 	%r433, 4;
	// begin inline asm
	shfl.sync.down.b32 %r431, %r432, %r433, %r444, %r445;
	// end inline asm
	add.s32 	%r453, %r420, 4;
	setp.gt.s32 	%p37, %r453, %r444;
	selp.b32 	%r454, 0, %r431, %p37;
	add.s32 	%r437, %r432, %r454;
	mov.b32 	%r438, 8;
	// begin inline asm
	shfl.sync.down.b32 %r436, %r437, %r438, %r444, %r445;
	// end inline asm
	add.s32 	%r455, %r420, 8;
	setp.gt.s32 	%p38, %r455, %r444;
	selp.b32 	%r456, 0, %r436, %p38;
	add.s32 	%r442, %r437, %r456;
	mov.b32 	%r443, 16;
	// begin inline asm
	shfl.sync.down.b32 %r441, %r442, %r443, %r444, %r445;
	// end inline asm
	add.s32 	%r457, %r420, 16;
	setp.gt.s32 	%p39, %r457, %r444;
	selp.b32 	%r458, 0, %r441, %p39;
	add.s32 	%r574, %r442, %r458;
	setp.ne.s32 	%p40, %r420, 0;
	@%p40 bra 	$L__BB3_24;
	shr.u32 	%r459, %r7, 3;
	and.b32  	%r460, %r459, 124;
	mov.u32 	%r461, _ZZN3cub18CUB_300001_SM_10006detail6reduce18DeviceReduceKernelINS2_10policy_hubIijN4cuda3std3__44plusIiEEE10Policy1000EN6thrust24THRUST_300001_SM_1000_NS6detail15normal_iteratorINSD_10device_ptrIiEEEEjS9_iNS7_10__identityEEEvT0_PT3_T1_NS0_13GridEvenShareISN_EET2_T4_E12temp_storage;
	add.s32 	%r462, %r461, %r460;
	st.shared.u32 	[%r462+8], %r574;
$L__BB3_24:
	bar.sync 	0;
	setp.ne.s32 	%p41, %r7, 0;
	@%p41 bra 	$L__BB3_48;
	setp.gt.u32 	%p42, %r6, 32;
	ld.shared.u32 	%r463, [_ZZN3cub18CUB_300001_SM_10006detail6reduce18DeviceReduceKernelINS2_10policy_hubIijN4cuda3std3__44plusIiEEE10Policy1000EN6thrust24THRUST_300001_SM_1000_NS6detail15normal_iteratorINSD_10device_ptrIiEEEEjS9_iNS7_10__identityEEEvT0_PT3_T1_NS0_13GridEvenShareISN_EET2_T4_E12temp_storage+12];
	selp.b32 	%r464, %r463, 0, %p42;
	add.s32 	%r465, %r464, %r574;
	setp.gt.u32 	%p43, %r6, 64;
	ld.shared.u32 	%r466, [_ZZN3cub18CUB_300001_SM_10006detail6reduce18DeviceReduceKernelINS2_10policy_hubIijN4cuda3std3__44plusIiEEE10Policy1000EN6thrust24THRUST_300001_SM_1000_NS6detail15normal_iteratorINSD_10device_ptrIiEEEEjS9_iNS7_10__identityEEEvT0_PT3_T1_NS0_13GridEvenShareISN_EET2_T4_E12temp_storage+16];
	selp.b32 	%r467, %r466, 0, %p43;
	add.s32 	%r468, %r465, %r467;
	setp.gt.u32 	%p44, %r6, 96;
	ld.shared.u32 	%r469, [_ZZN3cub18CUB_300001_SM_10006detail6reduce18DeviceReduceKernelINS2_10policy_hubIijN4cuda3std3__44plusIiEEE10Policy1000EN6thrust24THRUST_300001_SM_1000_NS6detail15normal_iteratorINSD_10device_ptrIiEEEEjS9_iNS7_10__identityEEEvT0_PT3_T1_NS0_13GridEvenShareISN_EET2_T4_E12temp_storage+20];
	selp.b32 	%r470, %r469, 0, %p44;
	add.s32 	%r471, %r468, %r470;
	setp.gt.u32 	%p45, %r6, 128;
	ld.shared.u32 	%r472, [_ZZN3cub18CUB_300001_SM_10006detail6reduce18DeviceReduceKernelINS2_10policy_hubIijN4cuda3std3__44plusIiEEE10Policy1000EN6thrust24THRUST_300001_SM_1000_NS6detail15normal_iteratorINSD_10device_ptrIiEEEEjS9_iNS7_10__identityEEEvT0_PT3_T1_NS0_13GridEvenShareISN_EET2_T4_E12temp_storage+24];
	selp.b32 	%r473, %r472, 0, %p45;
	add.s32 	%r474, %r471, %r473;
	setp.gt.u32 	%p46, %r6, 160;
	ld.shared.u32 	%r475, [_ZZN3cub18CUB_300001_SM_10006detail6reduce18DeviceReduceKernelINS2_10policy_hubIijN4cuda3std3__44plusIiEEE10Policy1000EN6thrust24THRUST_300001_SM_1000_NS6detail15normal_iteratorINSD_10device_ptrIiEEEEjS9_iNS7_10__identityEEEvT0_PT3_T1_NS0_13GridEvenShareISN_EET2_T4_E12temp_storage+28];
	selp.b32 	%r476, %r475, 0, %p46;
	add.s32 	%r477, %r474, %r476;
	setp.gt.u32 	%p47, %r6, 192;
	ld.shared.u32 	%r478, [_ZZN3cub18CUB_300001_SM_10006detail6reduce18DeviceReduceKernelINS2_10policy_hubIijN4cuda3std3__44plusIiEEE10Policy1000EN6thrust24THRUST_300001_SM_1000_NS6detail15normal_iteratorINSD_10device_ptrIiEEEEjS9_iNS7_10__identityEEEvT0_PT3_T1_NS0_13GridEvenShareISN_EET2_T4_E12temp_storage+32];
	selp.b32 	%r479, %r478, 0, %p47;
	add.s32 	%r480, %r477, %r479;
	setp.gt.u32 	%p48, %r6, 224;
	ld.shared.u32 	%r481, [_ZZN3cub18CUB_300001_SM_10006detail6reduce18DeviceReduceKernelINS2_10policy_hubIijN4cuda3std3__44plusIiEEE10Policy1000EN6thrust24THRUST_300001_SM_1000_NS6detail15normal_iteratorINSD_10device_ptrIiEEEEjS9_iNS7_10__identityEEEvT0_PT3_T1_NS0_13GridEvenShareISN_EET2_T4_E12temp_storage+36];
	selp.b32 	%r482, %r481, 0, %p48;
	add.s32 	%r574, %r480, %r482;
	bra.uni 	$L__BB3_48;
$L__BB3_26:
	mov.u32 	%r54, %tid.x;
	add.s32 	%r110, %r54, %r556;
	mul.wide.u32 	%rd4, %r110, 4;
	add.s64 	%rd5, %rd1, %rd4;
	ld.global.u32 	%r111, [%rd5];
	ld.global.u32 	%r112, [%rd5+1024];
	ld.global.u32 	%r113, [%rd5+2048];
	ld.global.u32 	%r114, [%rd5+3072];
	ld.global.u32 	%r115, [%rd5+4096];
	ld.global.u32 	%r116, [%rd5+5120];
	ld.global.u32 	%r117, [%rd5+6144];
	ld.global.u32 	%r118, [%rd5+7168];
	ld.global.u32 	%r119, [%rd5+8192];
	ld.global.u32 	%r120, [%rd5+9216];
	ld.global.u32 	%r121, [%rd5+10240];
	ld.global.u32 	%r122, [%rd5+11264];
	ld.global.u32 	%r123, [%rd5+12288];
	ld.global.u32 	%r124, [%rd5+13312];
	ld.global.u32 	%r125, [%rd5+14336];
	ld.global.u32 	%r126, [%rd5+15360];
	add.s32 	%r127, %r112, %r111;
	add.s32 	%r128, %r113, %r127;
	add.s32 	%r129, %r114, %r128;
	add.s32 	%r130, %r115, %r129;
	add.s32 	%r131, %r116, %r130;
	add.s32 	%r132, %r117, %r131;
	add.s32 	%r133, %r118, %r132;
	add.s32 	%r134, %r119, %r133;
	add.s32 	%r135, %r120, %r134;
	add.s32 	%r136, %r121, %r135;
	add.s32 	%r137, %r122, %r136;
	add.s32 	%r138, %r123, %r137;
	add.s32 	%r139, %r124, %r138;
	add.s32 	%r140, %r125, %r139;
	add.s32 	%r573, %r126, %r140;
	setp.lt.u32 	%p2, %r6, %r4;
	@%p2 bra 	$L__BB3_44;
	add.s32 	%r56, %r4, %r556;
	not.b32 	%r142, %r54;
	add.s32 	%r143, %r142, %r1;
	sub.s32 	%r144, %r143, %r4;
	sub.s32 	%r552, %r144, %r556;
	add.s32 	%r145, %r56, %r54;
	add.s32 	%r551, %r145, 2048;
	mov.b32 	%r554, 0;
	mov.u32 	%r553, %r56;
$L__BB3_28:
	add.s32 	%r556, %r556, %r4;
	add.s32 	%r147, %r1, -4096;
	setp.gt.u32 	%p3, %r556, %r147;
	@%p3 bra 	$L__BB3_30;
	add.s32 	%r148, %r54, %r556;
	mul.wide.u32 	%rd6, %r148, 4;
	add.s64 	%rd7, %rd1, %rd6;
	ld.global.u32 	%r149, [%rd7];
	ld.global.u32 	%r150, [%rd7+1024];
	ld.global.u32 	%r151, [%rd7+2048];
	ld.global.u32 	%r152, [%rd7+3072];
	ld.global.u32 	%r153, [%rd7+4096];
	ld.global.u32 	%r154, [%rd7+5120];
	ld.global.u32 	%r155, [%rd7+6144];
	ld.global.u32 	%r156, [%rd7+7168];
	ld.global.u32 	%r157, [%rd7+8192];
	ld.global.u32 	%r158, [%rd7+9216];
	ld.global.u32 	%r159, [%rd7+10240];
	ld.global.u32 	%r160, [%rd7+11264];
	ld.global.u32 	%r161, [%rd7+12288];
	ld.global.u32 	%r162, [%rd7+13312];
	ld.global.u32 	%r163, [%rd7+14336];
	ld.global.u32 	%r164, [%rd7+15360];
	add.s32 	%r165, %r149, %r573;
	add.s32 	%r166, %r150, %r165;
	add.s32 	%r167, %r151, %r166;
	add.s32 	%r168, %r152, %r167;
	add.s32 	%r169, %r153, %r168;
	add.s32 	%r170, %r154, %r169;
	add.s32 	%r171, %r155, %r170;
	add.s32 	%r172, %r156, %r171;
	add.s32 	%r173, %r157, %r172;
	add.s32 	%r174, %r158, %r173;
	add.s32 	%r175, %r159, %r174;
	add.s32 	%r176, %r160, %r175;
	add.s32 	%r177, %r161, %r176;
	add.s32 	%r178, %r162, %r177;
	add.s32 	%r179, %r163, %r178;
	add.s32 	%r573, %r164, %r179;
	sub.s32 	%r180, %r1, %r556;
	setp.lt.u32 	%p4, %r180, %r4;
	add.s32 	%r554, %r554, 1;
	add.s32 	%r553, %r553, %r4;
	sub.s32 	%r552, %r552, %r4;
	add.s32 	%r551, %r551, %r4;
	@%p4 bra 	$L__BB3_44;
	bra.uni 	$L__BB3_28;
$L__BB3_30:
	setp.le.u32 	%p5, %r1, %r556;
	sub.s32 	%r182, %r1, %r556;
	setp.ge.s32 	%p6, %r54, %r182;
	or.pred  	%p7, %p5, %p6;
	@%p7 bra 	$L__BB3_44;
	not.b32 	%r185, %r54;
	add.s32 	%r186, %r1, %r185;
	sub.s32 	%r187, %r186, %r56;
	mul.lo.s32 	%r188, %r2, %r554;
	shl.b32 	%r189, %r188, 12;
	sub.s32 	%r190, %r187, %r189;
	shr.u32 	%r191, %r190, 8;
	add.s32 	%r71, %r191, 1;
	and.b32  	%r72, %r71, 15;
	setp.lt.u32 	%p8, %r190, 3840;
	mov.u32 	%r565, %r54;
	@%p8 bra 	$L__BB3_35;
	or.b32  	%r559, %r54, 2048;
	shr.u32 	%r192, %r552, 8;
	add.s32 	%r193, %r192, 1;
	and.b32  	%r194, %r193, 33554416;
	neg.s32 	%r557, %r194;
$L__BB3_33:
	.pragma "nounroll";
	add.s32 	%r195, %r551, -2048;
	mul.wide.u32 	%rd8, %r195, 4;
	add.s64 	%rd9, %rd1, %rd8;
	ld.global.u32 	%r196, [%rd9];
	add.s32 	%r197, %r196, %r573;
	add.s32 	%r198, %r551, -1792;
	mul.wide.u32 	%rd10, %r198, 4;
	add.s64 	%rd11, %rd1, %rd10;
	ld.global.u32 	%r199, [%rd11];
	add.s32 	%r200, %r199, %r197;
	add.s32 	%r201, %r551, -1536;
	mul.wide.u32 	%rd12, %r201, 4;
	add.s64 	%rd13, %rd1, %rd12;
	ld.global.u32 	%r202, [%rd13];
	add.s32 	%r203, %r202, %r200;
	add.s32 	%r204, %r551, -1280;
	mul.wide.u32 	%rd14, %r204, 4;
	add.s64 	%rd15, %rd1, %rd14;
	ld.global.u32 	%r205, [%rd15];
	add.s32 	%r206, %r205, %r203;
	add.s32 	%r207, %r551, -1024;
	mul.wide.u32 	%rd16, %r207, 4;
	add.s64 	%rd17, %rd1, %rd16;
	ld.global.u32 	%r208, [%rd17];
	add.s32 	%r209, %r208, %r206;
	add.s32 	%r210, %r551, -768;
	mul.wide.u32 	%rd18, %r210, 4;
	add.s64 	%rd19, %rd1, %rd18;
	ld.global.u32 	%r211, [%rd19];
	add.s32 	%r212, %r211, %r209;
	add.s32 	%r213, %r551, -512;
	mul.wide.u32 	%rd20, %r213, 4;
	add.s64 	%rd21, %rd1, %rd20;
	ld.global.u32 	%r214, [%rd21];
	add.s32 	%r215, %r214, %r212;
	add.s32 	%r216, %r551, 1792;
	add.s32 	%r217, %r551, -256;
	mul.wide.u32 	%rd22, %r217, 4;
	add.s64 	%rd23, %rd1, %rd22;
	ld.global.u32 	%r218, [%rd23];
	add.s32 	%r219, %r218, %r215;
	mul.wide.u32 	%rd24, %r551, 4;
	add.s64 	%rd25, %rd1, %rd24;
	ld.global.u32 	%r220, [%rd25];
	add.s32 	%r221, %r220, %r219;
	add.s32 	%r222, %r551, 256;
	mul.wide.u32 	%rd26, %r222, 4;
	add.s64 	%rd27, %rd1, %rd26;
	ld.global.u32 	%r223, [%rd27];
	add.s32 	%r224, %r223, %r221;
	add.s32 	%r225, %r551, 512;
	mul.wide.u32 	%rd28, %r225, 4;
	add.s64 	%rd29, %rd1, %rd28;
	ld.global.u32 	%r226, [%rd29];
	add.s32 	%r227, %r226, %r224;
	add.s32 	%r228, %r551, 768;
	mul.wide.u32 	%rd30, %r228, 4;
	add.s64 	%rd31, %rd1, %rd30;
	ld.global.u32 	%r229, [%rd31];
	add.s32 	%r230, %r229, %r227;
	add.s32 	%r231, %r551, 1024;
	mul.wide.u32 	%rd32, %r231, 4;
	add.s64 	%rd33, %rd1, %rd32;
	ld.global.u32 	%r232, [%rd33];
	add.s32 	%r233, %r232, %r230;
	add.s32 	%r234, %r551, 1280;
	mul.wide.u32 	%rd34, %r234, 4;
	add.s64 	%rd35, %rd1, %rd34;
	ld.global.u32 	%r235, [%rd35];
	add.s32 	%r236, %r235, %r233;
	add.s32 	%r237, %r551, 1536;
	mul.wide.u32 	%rd36, %r237, 4;
	add.s64 	%rd37, %rd1, %rd36;
	ld.global.u32 	%r238, [%rd37];
	add.s32 	%r239, %r238, %r236;
	mul.wide.u32 	%rd38, %r216, 4;
	add.s64 	%rd39, %rd1, %rd38;
	ld.global.u32 	%r240, [%rd39];
	add.s32 	%r573, %r240, %r239;
	add.s32 	%r559, %r559, 4096;
	add.s32 	%r551, %r551, 4096;
	add.s32 	%r557, %r557, 16;
	setp.ne.s32 	%p9, %r557, 0;
	@%p9 bra 	$L__BB3_33;
	add.s32 	%r565, %r559, -2048;
$L__BB3_35:
	setp.eq.s32 	%p10, %r72, 0;
	@%p10 bra 	$L__BB3_44;
	and.b32  	%r87, %r71, 7;
	setp.lt.u32 	%p11, %r72, 8;
	@%p11 bra 	$L__BB3_38;
	add.s32 	%r242, %r565, %r556;
	mul.wide.u32 	%rd40, %r242, 4;
	add.s64 	%rd41, %rd1, %rd40;
	ld.global.u32 	%r243, [%rd41];
	add.s32 	%r244, %r243, %r573;
	add.s32 	%r245, %r242, 256;
	mul.wide.u32 	%rd42, %r245, 4;
	add.s64 	%rd43, %rd1, %rd42;
	ld.global.u32 	%r246, [%rd43];
	add.s32 	%r247, %r246, %r244;
	add.s32 	%r248, %r242, 512;
	mul.wide.u32 	%rd44, %r248, 4;
	add.s64 	%rd45, %rd1, %rd44;
	ld.global.u32 	%r249, [%rd45];
	add.s32 	%r250, %r249, %r247;
	add.s32 	%r251, %r242, 768;
	mul.wide.u32 	%rd46, %r251, 4;
	add.s64 	%rd47, %rd1, %rd46;
	ld.global.u32 	%r252, [%rd47];
	add.s32 	%r253, %r252, %r250;
	add.s32 	%r254, %r242, 1024;
	mul.wide.u32 	%rd48, %r254, 4;
	add.s64 	%rd49, %rd1, %rd48;
	ld.global.u32 	%r255, [%rd49];
	add.s32 	%r256, %r255, %r253;
	add.s32 	%r257, %r242, 1280;
	mul.wide.u32 	%rd50, %r257, 4;
	add.s64 	%rd51, %rd1, %rd50;
	ld.global.u32 	%r258, [%rd51];
	add.s32 	%r259, %r258, %r256;
	add.s32 	%r260, %r242, 1536;
	mul.wide.u32 	%rd52, %r260, 4;
	add.s64 	%rd53, %rd1, %rd52;
	ld.global.u32 	%r261, [%rd53];
	add.s32 	%r262, %r261, %r259;
	add.s32 	%r263, %r242, 1792;
	mul.wide.u32 	%rd54, %r263, 4;
	add.s64 	%rd55, %rd1, %rd54;
	ld.global.u32 	%r264, [%rd55];
	add.s32 	%r573, %r264, %r262;
	add.s32 	%r565, %r565, 2048;
$L__BB3_38:
	setp.eq.s32 	%p12, %r87, 0;
	@%p12 bra 	$L__BB3_44;
	setp.lt.u32 	%p13, %r87, 4;
	@%p13 bra 	$L__BB3_41;
	add.s32 	%r266, %r565, %r556;
	mul.wide.u32 	%rd56, %r266, 4;
	add.s64 	%rd57, %rd1, %rd56;
	ld.global.u32 	%r267, [%rd57];
	add.s32 	%r268, %r267, %r573;
	add.s32 	%r269, %r266, 256;
	mul.wide.u32 	%rd58, %r269, 4;
	add.s64 	%rd59, %rd1, %rd58;
	ld.global.u32 	%r270, [%rd59];
	add.s32 	%r271, %r270, %r268;
	add.s32 	%r272, %r266, 512;
	mul.wide.u32 	%rd60, %r272, 4;
	add.s64 	%rd61, %rd1, %rd60;
	ld.global.u32 	%r273, [%rd61];
	add.s32 	%r274, %r273, %r271;
	add.s32 	%r275, %r266, 768;
	mul.wide.u32 	%rd62, %r275, 4;
	add.s64 	%rd63, %rd1, %rd62;
	ld.global.u32 	%r276, [%rd63];
	add.s32 	%r573, %r276, %r274;
	add.s32 	%r565, %r565, 1024;
$L__BB3_41:
	and.b32  	%r277, %r71, 3;
	setp.eq.s32 	%p14, %r277, 0;
	@%p14 bra 	$L__BB3_44;
	add.s32 	%r571, %r565, %r553;
	cvt.u16.u32 	%rs1, %r552;
	shr.u16 	%rs2, %rs1, 8;
	add.s16 	%rs3, %rs2, 1;
	cvt.u32.u16 	%r278, %rs3;
	and.b32  	%r279, %r278, 3;
	neg.s32 	%r570, %r279;
$L__BB3_43:
	.pragma "nounroll";
	mul.wide.u32 	%rd64, %r571, 4;
	add.s64 	%rd65, %rd1, %rd64;
	ld.global.u32 	%r280, [%rd65];
	add.s32 	%r573, %r280, %r573;
	add.s32 	%r571, %r571, 256;
	add.s32 	%r570, %r570, 1;
	setp.ne.s32 	%p15, %r570, 0;
	@%p15 bra 	$L__BB3_43;
$L__BB3_44:
	// begin inline asm
	mov.u32 %r281, %laneid;
	// end inline asm
	mov.b32 	%r284, 1;
	mov.b32 	%r305, 31;
	mov.b32 	%r306, -1;
	// begin inline asm
	shfl.sync.down.b32 %r282, %r573, %r284, %r305, %r306;
	// end inline asm
	setp.gt.s32 	%p16, %r281, 30;
	selp.b32 	%r307, 0, %r282, %p16;
	add.s32 	%r288, %r307, %r573;
	mov.b32 	%r289, 2;
	// begin inline asm
	shfl.sync.down.b32 %r287, %r288, %r289, %r305, %r306;
	// end inline asm
	setp.gt.s32 	%p17, %r281, 29;
	selp.b32 	%r308, 0, %r287, %p17;
	add.s32 	%r293, %r288, %r308;
	mov.b32 	%r294, 4;
	// begin inline asm
	shfl.sync.down.b32 %r292, %r293, %r294, %r305, %r306;
	// end inline asm
	setp.gt.s32 	%p18, %r281, 27;
	selp.b32 	%r309, 0, %r292, %p18;
	add.s32 	%r298, %r293, %r309;
	mov.b32 	%r299, 8;
	// begin inline asm
	shfl.sync.down.b32 %r297, %r298, %r299, %r305, %r306;
	// end inline asm
	setp.gt.s32 	%p19, %r281, 23;
	selp.b32 	%r310, 0, %r297, %p19;
	add.s32 	%r303, %r298, %r310;
	mov.b32 	%r304, 16;
	// begin inline asm
	shfl.sync.down.b32 %r302, %r303, %r304, %r305, %r306;
	// end inline asm
	setp.gt.s32 	%p20, %r281, 15;
	selp.b32 	%r311, 0, %r302, %p20;
	add.s32 	%r574, %r303, %r311;
	setp.ne.s32 	%p21, %r281, 0;
	@%p21 bra 	$L__BB3_46;
	shr.u32 	%r312, %r54, 3;
	and.b32  	%r313, %r312, 124;
	mov.u32 	%r314, _ZZN3cub18CUB_300001_SM_10006detail6reduce18DeviceReduceKernelINS2_10policy_hubIijN4cuda3std3__44plusIiEEE10Policy1000EN6thrust24THRUST_300001_SM_1000_NS6detail15normal_iteratorINSD_10device_ptrIiEEEEjS9_iNS7_10__identityEEEvT0_PT3_T1_NS0_13GridEvenShareISN_EET2_T4_E12temp_storage;
	add.s32 	%r315, %r314, %r313;
	st.shared.u32 	[%r315+8], %r574;
$L__BB3_46:
	bar.sync 	0;
	setp.ne.s32 	%p22, %r54, 0;
	@%p22 bra 	$L__BB3_48;
	ld.shared.u32 	%r316, [_ZZN3cub18CUB_300001_SM_10006detail6reduce18DeviceReduceKernelINS2_10policy_hubIijN4cuda3std3__44plusIiEEE10Policy1000EN6thrust24THRUST_300001_SM_1000_NS6detail15normal_iteratorINSD_10device_ptrIiEEEEjS9_iNS7_10__identityEEEvT0_PT3_T1_NS0_13GridEvenShareISN_EET2_T4_E12temp_storage+12];
	add.s32 	%r317, %r316, %r574;
	ld.shared.u32 	%r318, [_ZZN3cub18CUB_300001_SM_10006detail6reduce18DeviceReduceKernelINS2_10policy_hubIijN4cuda3std3__44plusIiEEE10Policy1000EN6thrust24THRUST_300001_SM_1000_NS6detail15normal_iteratorINSD_10device_ptrIiEEEEjS9_iNS7_10__identityEEEvT0_PT3_T1_NS0_13GridEvenShareISN_EET2_T4_E12temp_storage+16];
	add.s32 	%r319, %r317, %r318;
	ld.shared.u32 	%r320, [_ZZN3cub18CUB_300001_SM_10006detail6reduce18DeviceReduceKernelINS2_10policy_hubIijN4cuda3std3__44plusIiEEE10Policy1000EN6thrust24THRUST_300001_SM_1000_NS6detail15normal_iteratorINSD_10device_ptrIiEEEEjS9_iNS7_10__identityEEEvT0_PT3_T1_NS0_13GridEvenShareISN_EET2_T4_E12temp_storage+20];
	add.s32 	%r321, %r319, %r320;
	ld.shared.u32 	%r322, [_ZZN3cub18CUB_300001_SM_10006detail6reduce18DeviceReduceKernelINS2_10policy_hubIijN4cuda3std3__44plusIiEEE10Policy1000EN6thrust24THRUST_300001_SM_1000_NS6detail15normal_iteratorINSD_10device_ptrIiEEEEjS9_iNS7_10__identityEEEvT0_PT3_T1_NS0_13GridEvenShareISN_EET2_T4_E12temp_storage+24];
	add.s32 	%r323, %r321, %r322;
	ld.shared.u32 	%r324, [_ZZN3cub18CUB_300001_SM_10006detail6reduce18DeviceReduceKernelINS2_10policy_hubIijN4cuda3std3__44plusIiEEE10Policy1000EN6thrust24THRUST_300001_SM_1000_NS6detail15normal_iteratorINSD_10device_ptrIiEEEEjS9_iNS7_10__identityEEEvT0_PT3_T1_NS0_13GridEvenShareISN_EET2_T4_E12temp_storage+28];
	add.s32 	%r325, %r323, %r324;
	ld.shared.u32 	%r326, [_ZZN3cub18CUB_300001_SM_10006detail6reduce18DeviceReduceKernelINS2_10policy_hubIijN4cuda3std3__44plusIiEEE10Policy1000EN6thrust24THRUST_300001_SM_1000_NS6detail15normal_iteratorINSD_10device_ptrIiEEEEjS9_iNS7_10__identityEEEvT0_PT3_T1_NS0_13GridEvenShareISN_EET2_T4_E12temp_storage+32];
	add.s32 	%r327, %r325, %r326;
	ld.shared.u32 	%r328, [_ZZN3cub18CUB_300001_SM_10006detail6reduce18DeviceReduceKernelINS2_10policy_hubIijN4cuda3std3__44plusIiEEE10Policy1000EN6thrust24THRUST_300001_SM_1000_NS6detail15normal_iteratorINSD_10device_ptrIiEEEEjS9_iNS7_10__identityEEEvT0_PT3_T1_NS0_13GridEvenShareISN_EET2_T4_E12temp_storage+36];
	add.s32 	%r574, %r327, %r328;
$L__BB3_48:
	mov.u32 	%r531, %tid.x;
	setp.ne.s32 	%p56, %r531, 0;
	@%p56 bra 	$L__BB3_50;
	ld.param.u64 	%rd129, [_ZN3cub18CUB_300001_SM_10006detail6reduce18DeviceReduceKernelINS2_10policy_hubIijN4cuda3std3__44plusIiEEE10Policy1000EN6thrust24THRUST_300001_SM_1000_NS6detail15normal_iteratorINSD_10device_ptrIiEEEEjS9_iNS7_10__identityEEEvT0_PT3_T1_NS0_13GridEvenShareISN_EET2_T4__param_1];
	cvta.to.global.u64 	%rd126, %rd129;
	mul.wide.u32 	%rd127, %r3, 4;
	add.s64 	%rd128, %rd126, %rd127;
	st.global.u32 	[%rd128], %r574;
$L__BB3_50:
	ret;

}
	// .globl	_ZN3cub18CUB_300001_SM_10006detail6reduce28DeviceReduceSingleTileKernelINS2_10policy_hubIijN4cuda3std3__44plusIiEEE10Policy1000EPiSC_iS9_iiNS7_10__identityEEEvT0_T1_T2_T3_T4_T6_
.visible .entry _ZN3cub18CUB_300001_SM_10006detail6reduce28DeviceReduceSingleTileKernelINS2_10policy_hubIijN4cuda3std3__44plusIiEEE10Policy1000EPiSC_iS9_iiNS7_10__identityEEEvT0_T1_T2_T3_T4_T6_(
	.param .u64 .ptr .align 1 _ZN3cub18CUB_300001_SM_10006detail6reduce28DeviceReduceSingleTileKernelINS2_10policy_hubIijN4cuda3std3__44plusIiEEE10Policy1000EPiSC_iS9_iiNS7_10__identityEEEvT0_T1_T2_T3_T4_T6__param_0,
	.param .u64 .ptr .align 1 _ZN3cub18CUB_300001_SM_10006detail6reduce28DeviceReduceSingleTileKernelINS2_10policy_hubIijN4cuda3std3__44plusIiEEE10Policy1000EPiSC_iS9_iiNS7_10__identityEEEvT0_T1_T2_T3_T4_T6__param_1,
	.param .u32 _ZN3cub18CUB_300001_SM_10006detail6reduce28DeviceReduceSingleTileKernelINS2_10policy_hubIijN4cuda3std3__44plusIiEEE10Policy1000EPiSC_iS9_iiNS7_10__identityEEEvT0_T1_T2_T3_T4_T6__param_2,
	.param .align 1 .b8 _ZN3cub18CUB_300001_SM_10006detail6reduce28DeviceReduceSingleTileKernelINS2_10policy_hubIijN4cuda3std3__44plusIiEEE10Policy1000EPiSC_iS9_iiNS7_10__identityEEEvT0_T1_T2_T3_T4_T6__param_3[1],
	.param .u32 _ZN3cub18CUB_300001_SM_10006detail6reduce28DeviceReduceSingleTileKernelINS2_10policy_hubIijN4cuda3std3__44plusIiEEE10Policy1000EPiSC_iS9_iiNS7_10__identityEEEvT0_T1_T2_T3_T4_T6__param_4,
	.param .align 1 .b8 _ZN3cub18CUB_300001_SM_10006detail6reduce28DeviceReduceSingleTileKernelINS2_10policy_hubIijN4cuda3std3__44plusIiEEE10Policy1000EPiSC_iS9_iiNS7_10__identityEEEvT0_T1_T2_T3_T4_T6__param_5[1]
)
.maxntid 256
.minnctapersm 1
{
	.reg .pred 	%p<97>;
	.reg .b32 	%r<687>;
	.reg .b64 	%rd<125>;
	// demoted variable
	.shared .align 4 .b8 _ZZN3cub18CUB_300001_SM_10006detail6reduce28DeviceReduceSingleTileKernelINS2_10policy_hubIijN4cuda3std3__44plusIiEEE10Policy1000EPiSC_iS9_iiNS7_10__identityEEEvT0_T1_T2_T3_T4_T6_E12temp_storage[44];
	ld.param.u64 	%rd16, [_ZN3cub18CUB_300001_SM_10006detail6reduce28DeviceReduceSingleTileKernelINS2_10policy_hubIijN4cuda3std3__44plusIiEEE10Policy1000EPiSC_iS9_iiNS7_10__identityEEEvT0_T1_T2_T3_T4_T6__param_0];
	ld.param.u64 	%rd17, [_ZN3cub18CUB_300001_SM_10006detail6reduce28DeviceReduceSingleTileKernelINS2_10policy_hubIijN4cuda3std3__44plusIiEEE10Policy1000EPiSC_iS9_iiNS7_10__identityEEEvT0_T1_T2_T3_T4_T6__param_1];
	ld.param.u32 	%r120, [_ZN3cub18CUB_300001_SM_10006detail6reduce28DeviceReduceSingleTileKernelINS2_10policy_hubIijN4cuda3std3__44plusIiEEE10Policy1000EPiSC_iS9_iiNS7_10__identityEEEvT0_T1_T2_T3_T4_T6__param_2];
	ld.param.u32 	%r121, [_ZN3cub18CUB_300001_SM_10006detail6reduce28DeviceReduceSingleTileKernelINS2_10policy_hubIijN4cuda3std3__44plusIiEEE10Policy1000EPiSC_iS9_iiNS7_10__identityEEEvT0_T1_T2_T3_T4_T6__param_4];
	cvta.to.global.u64 	%rd1, %rd17;
	setp.ne.s32 	%p1, %r120, 0;
	@%p1 bra 	$L__BB4_3;
	mov.u32 	%r633, %tid.x;
	setp.ne.s32 	%p96, %r633, 0;
	@%p96 bra 	$L__BB4_74;
	st.global.u32 	[%rd1], %r121;
	bra.uni 	$L__BB4_74;
$L__BB4_3:
	and.b64  	%rd18, %rd16, 15;
	setp.ne.s64 	%p2, %rd18, 0;
	@%p2 bra 	$L__BB4_38;
	setp.gt.s32 	%p49, %r120, 4095;
	@%p49 bra 	$L__BB4_22;
	mov.u32 	%r1, %tid.x;
	setp.ge.s32 	%p66, %r1, %r120;
	mov.b32 	%r644, 0;
	mov.u32 	%r639, %r1;
	@%p66 bra 	$L__BB4_7;
	mul.wide.u32 	%rd113, %r1, 4;
	add.s64 	%rd112, %rd16, %rd113;
	// begin inline asm
	ld.global.nc.u32 %r644, [%rd112];
	// end inline asm
	add.s32 	%r639, %r1, 256;
$L__BB4_7:
	setp.ge.s32 	%p67, %r639, %r120;
	@%p67 bra 	$L__BB4_13;
	not.b32 	%r507, %r639;
	add.s32 	%r6, %r120, %r507;
	and.b32  	%r508, %r6, 768;
	setp.eq.s32 	%p68, %r508, 768;
	@%p68 bra 	$L__BB4_11;
	mul.wide.u32 	%rd114, %r639, 4;
	add.s64 	%rd121, %rd16, %rd114;
	shr.u32 	%r509, %r6, 8;
	add.s32 	%r510, %r509, 1;
	and.b32  	%r511, %r510, 3;
	neg.s32 	%r636, %r511;
$L__BB4_10:
	.pragma "nounroll";
	// begin inline asm
	ld.global.nc.u32 %r512, [%rd121];
	// end inline asm
	add.s32 	%r644, %r512, %r644;
	add.s32 	%r639, %r639, 256;
	add.s64 	%rd121, %rd121, 1024;
	add.s32 	%r636, %r636, 1;
	setp.ne.s32 	%p69, %r636, 0;
	@%p69 bra 	$L__BB4_10;
$L__BB4_11:
	setp.lt.u32 	%p70, %r6, 768;
	@%p70 bra 	$L__BB4_13;
$L__BB4_12:
	mul.wide.s32 	%rd120, %r639, 4;
	add.s64 	%rd116, %rd16, %rd120;
	// begin inline asm
	ld.global.nc.u32 %r513, [%rd116];
	// end inline asm
	add.s32 	%r517, %r513, %r644;
	add.s64 	%rd117, %rd116, 1024;
	// begin inline asm
	ld.global.nc.u32 %r514, [%rd117];
	// end inline asm
	add.s32 	%r518, %r514, %r517;
	add.s64 	%rd118, %rd116, 2048;
	// begin inline asm
	ld.global.nc.u32 %r515, [%rd118];
	// end inline asm
	add.s32 	%r519, %r515, %r518;
	add.s64 	%rd119, %rd116, 3072;
	// begin inline asm
	ld.global.nc.u32 %r516, [%rd119];
	// end inline asm
	add.s32 	%r644, %r516, %r519;
	add.s32 	%r639, %r639, 1024;
	setp.lt.s32 	%p71, %r639, %r120;
	@%p71 bra 	$L__BB4_12;
$L__BB4_13:
	setp.lt.s32 	%p72, %r120, 256;
	@%p72 bra 	$L__BB4_18;
	// begin inline asm
	mov.u32 %r583, %laneid;
	// end inline asm
	mov.b32 	%r586, 1;
	mov.b32 	%r607, 31;
	mov.b32 	%r608, -1;
	// begin inline asm
	shfl.sync.down.b32 %r584, %r644, %r586, %r607, %r608;
	// end inline asm
	setp.gt.s32 	%p88, %r583, 30;
	selp.b32 	%r609, 0, %r584, %p88;
	add.s32 	%r590, %r609, %r644;
	mov.b32 	%r591, 2;
	// begin inline asm
	shfl.sync.down.b32 %r589, %r590, %r591, %r607, %r608;
	// end inline asm
	setp.gt.s32 	%p89, %r583, 29;
	selp.b32 	%r610, 0, %r589, %p89;
	add.s32 	%r595, %r590, %r610;
	mov.b32 	%r596, 4;
	// begin inline asm
	shfl.sync.down.b32 %r594, %r595, %r596, %r607, %r608;
	// end inline asm
	setp.gt.s32 	%p90, %r583, 27;
	selp.b32 	%r611, 0, %r594, %p90;
	add.s32 	%r600, %r595, %r611;
	mov.b32 	%r601, 8;
	// begin inline asm
	shfl.sync.down.b32 %r599, %r600, %r601, %r607, %r608;
	// end inline asm
	setp.gt.s32 	%p91, %r583, 23;
	selp.b32 	%r612, 0, %r599, %p91;
	add.s32 	%r605, %r600, %r612;
	mov.b32 	%r606, 16;
	// begin inline asm
	shfl.sync.down.b32 %r604, %r605, %r606, %r607, %r608;
	// end inline asm
	setp.gt.s32 	%p92, %r583, 15;
	selp.b32 	%r613, 0, %r604, %p92;
	add.s32 	%r686, %r605, %r613;
	setp.ne.s32 	%p93, %r583, 0;
	@%p93 bra 	$L__BB4_16;
	shr.u32 	%r614, %r1, 3;
	and.b32  	%r615, %r614, 124;
	mov.u32 	%r616, _ZZN3cub18CUB_300001_SM_10006detail6reduce28DeviceReduceSingleTileKernelINS2_10policy_hubIijN4cuda3std3__44plusIiEEE10Policy1000EPiSC_iS9_iiNS7_10__identityEEEvT0_T1_T2_T3_T4_T6_E12temp_storage;
	add.s32 	%r617, %r616, %r615;
	st.shared.u32 	[%r617+8], %r686;
$L__BB4_16:
	bar.sync 	0;
	setp.ne.s32 	%p94, %r1, 0;
	@%p94 bra 	$L__BB4_72;
	ld.shared.u32 	%r618, [_ZZN3cub18CUB_300001_SM_10006detail6reduce28DeviceReduceSingleTileKernelINS2_10policy_hubIijN4cuda3std3__44plusIiEEE10Policy1000EPiSC_iS9_iiNS7_10__identityEEEvT0_T1_T2_T3_T4_T6_E12temp_storage+12];
	add.s32 	%r619, %r618, %r686;
	ld.shared.u32 	%r620, [_ZZN3cub18CUB_300001_SM_10006detail6reduce28DeviceReduceSingleTileKernelINS2_10policy_hubIijN4cuda3std3__44plusIiEEE10Policy1000EPiSC_iS9_iiNS7_10__identityEEEvT0_T1_T2_T3_T4_T6_E12temp_storage+16];
	add.s32 	%r621, %r619, %r620;
	ld.shared.u32 	%r622, [_ZZN3cub18CUB_300001_SM_10006detail6reduce28DeviceReduceSingleTileKernelINS2_10policy_hubIijN4cuda3std3__44plusIiEEE10Policy1000EPiSC_iS9_iiNS7_10__identityEEEvT0_T1_T2_T3_T4_T6_E12temp_storage+20];
	add.s32 	%r623, %r621, %r622;
	ld.shared.u32 	%r624, [_ZZN3cub18CUB_300001_SM_10006detail6reduce28DeviceReduceSingleTileKernelINS2_10policy_hubIijN4cuda3std3__44plusIiEEE10Policy1000EPiSC_iS9_iiNS7_10__identityEEEvT0_T1_T2_T3_T4_T6_E12temp_storage+24];
	add.s32 	%r625, %r623, %r624;
	ld.shared.u32 	%r626, [_ZZN3cub18CUB_300001_SM_10006detail6reduce28DeviceReduceSingleTileKernelINS2_10policy_hubIijN4cuda3std3__44plusIiEEE10Policy1000EPiSC_iS9_iiNS7_10__identityEEEvT0_T1_T2_T3_T4_T6_E12temp_storage+28];
	add.s32 	%r627, %r625, %r626;
	ld.shared.u32 	%r628, [_ZZN3cub18CUB_300001_SM_10006detail6reduce28DeviceReduceSingleTileKernelINS2_10policy_hubIijN4cuda3std3__44plusIiEEE10Policy1000EPiSC_iS9_iiNS7_10__identityEEEvT0_T1_T2_T3_T4_T6_E12temp_storage+32];
	add.s32 	%r629, %r627, %r628;
	ld.shared.u32 	%r630, [_ZZN3cub18CUB_300001_SM_10006detail6reduce28DeviceReduceSingleTileKernelINS2_10policy_hubIijN4cuda3std3__44plusIiEEE10Policy1000EPiSC_iS9_iiNS7_10__identityEEEvT0_T1_T2_T3_T4_T6_E12temp_storage+36];
	add.s32 	%r686, %r629, %r630;
	bra.uni 	$L__BB4_72;
$L__BB4_18:
	// begin inline asm
	mov.u32 %r520, %laneid;
	// end inline asm
	and.b32  	%r546, %r1, 992;
	add.s32 	%r547, %r546, 32;
	setp.gt.s32 	%p73, %r547, %r120;
	not.b32 	%r548, %r546;
	add.s32 	%r549, %r120, %r548;
	selp.b32 	%r544, %r549, 31, %p73;
	mov.b32 	%r523, 1;
	mov.b32 	%r545, -1;
	// begin inline asm
	shfl.sync.down.b32 %r521, %r644, %r523, %r544, %r545;
	// end inline asm
	setp.lt.s32 	%p74, %r520, %r544;
	selp.b32 	%r550, %r521, 0, %p74;
	add.s32 	%r527, %r550, %r644;
	mov.b32 	%r528, 2;
	// begin inline asm
	shfl.sync.down.b32 %r526, %r527, %r528, %r544, %r545;
	// end inline asm
	add.s32 	%r551, %r520, 2;
	setp.gt.s32 	%p75, %r551, %r544;
	selp.b32 	%r552, 0, %r526, %p75;
	add.s32 	%r532, %r527, %r552;
	mov.b32 	%r533, 4;
	// begin inline asm
	shfl.sync.down.b32 %r531, %r532, %r533, %r544, %r545;
	// end inline asm
	add.s32 	%r553, %r520, 4;
	setp.gt.s32 	%p76, %r553, %r544;
	selp.b32 	%r554, 0, %r531, %p76;
	add.s32 	%r537, %r532, %r554;
	mov.b32 	%r538, 8;
	// begin inline asm
	shfl.sync.down.b32 %r536, %r537, %r538, %r544, %r545;
	// end inline asm
	add.s32 	%r555, %r520, 8;
	setp.gt.s32 	%p77, %r555, %r544;
	selp.b32 	%r556, 0, %r536, %p77;
	add.s32 	%r542, %r537, %r556;
	mov.b32 	%r543, 16;
	// begin inline asm
	shfl.sync.down.b32 %r541, %r542, %r543, %r544, %r545;
	// end inline asm
	add.s32 	%r557, %r520, 16;
	setp.gt.s32 	%p78, %r557, %r544;
	selp.b32 	%r558, 0, %r541, %p78;
	add.s32 	%r686, %r542, %r558;
	setp.ne.s32 	%p79, %r520, 0;
	@%p79 bra 	$L__BB4_20;
	shr.u32 	%r559, %r1, 3;
	and.b32  	%r560, %r559, 124;
	mov.u32 	%r561, _ZZN3cub18CUB_300001_SM_10006detail6reduce28DeviceReduceSingleTileKernelINS2_10policy_hubIijN4cuda3std3__44plusIiEEE10Policy1000EPiSC_iS9_iiNS7_10__identityEEEvT0_T1_T2_T3_T4_T6_E12temp_storage;
	add.s32 	%r562, %r561, %r560;
	st.shared.u32 	[%r562+8], %r686;
$L__BB4_20:
	bar.sync 	0;
	setp.ne.s32 	%p80, %r1, 0;
	@%p80 bra 	$L__BB4_72;
	setp.gt.s32 	%p81, %r120, 32;
	ld.shared.u32 	%r563, [_ZZN3cub18CUB_300001_SM_10006detail6reduce28DeviceReduceSingleTileKernelINS2_10policy_hubIijN4cuda3std3__44plusIiEEE10Policy1000EPiSC_iS9_iiNS7_10__identityEEEvT0_T1_T2_T3_T4_T6_E12temp_storage+12];
	selp.b32 	%r564, %r563, 0, %p81;
	add.s32 	%r565, %r564, %r686;
	setp.gt.s32 	%p82, %r120, 64;
	ld.shared.u32 	%r566, [_ZZN3cub18CUB_300001_SM_10006detail6reduce28DeviceReduceSingleTileKernelINS2_10policy_hubIijN4cuda3std3__44plusIiEEE10Policy1000EPiSC_iS9_iiNS7_10__identityEEEvT0_T1_T2_T3_T4_T6_E12temp_storage+16];
	selp.b32 	%r567, %r566, 0, %p82;
	add.s32 	%r568, %r565, %r567;
	setp.gt.s32 	%p83, %r120, 96;
	ld.shared.u32 	%r569, [_ZZN3cub18CUB_300001_SM_10006detail6reduce28DeviceReduceSingleTileKernelINS2_10policy_hubIijN4cuda3std3__44plusIiEEE10Policy1000EPiSC_iS9_iiNS7_10__identityEEEvT0_T1_T2_T3_T4_T6_E12temp_storage+20];
	selp.b32 	%r570, %r569, 0, %p83;
	add.s32 	%r571, %r568, %r570;
	setp.gt.s32 	%p84, %r120, 128;
	ld.shared.u32 	%r572, [_ZZN3cub18CUB_300001_SM_10006detail6reduce28DeviceReduceSingleTileKernelINS2_10policy_hubIijN4cuda3std3__44plusIiEEE10Policy1000EPiSC_iS9_iiNS7_10__identityEEEvT0_T1_T2_T3_T4_T6_E12temp_storage+24];
	selp.b32 	%r573, %r572, 0, %p84;
	add.s32 	%r574, %r571, %r573;
	setp.gt.s32 	%p85, %r120, 160;
	ld.shared.u32 	%r575, [_ZZN3cub18CUB_300001_SM_10006detail6reduce28DeviceReduceSingleTileKernelINS2_10policy_hubIijN4cuda3std3__44plusIiEEE10Policy1000EPiSC_iS9_iiNS7_10__identityEEEvT0_T1_T2_T3_T4_T6_E12temp_storage+28];
	selp.b32 	%r576, %r575, 0, %p85;
	add.s32 	%r577, %r574, %r576;
	setp.gt.s32 	%p86, %r120, 192;
	ld.shared.u32 	%r578, [_ZZN3cub18CUB_300001_SM_10006detail6reduce28DeviceReduceSingleTileKernelINS2_10policy_hubIijN4cuda3std3__44plusIiEEE10Policy1000EPiSC_iS9_iiNS7_10__identityEEEvT0_T1_T2_T3_T4_T6_E12temp_storage+32];
	selp.b32 	%r579, %r578, 0, %p86;
	add.s32 	%r580, %r577, %r579;
	setp.gt.s32 	%p87, %r120, 224;
	ld.shared.u32 	%r581, [_ZZN3cub18CUB_300001_SM_10006detail6reduce28DeviceReduceSingleTileKernelINS2_10policy_hubIijN4cuda3std3__44plusIiEEE10Policy1000EPiSC_iS9_iiNS7_10__identityEEEvT0_T1_T2_T3_T4_T6_E12temp_storage+36];
	selp.b32 	%r582, %r581, 0, %p87;
	add.s32 	%r686, %r580, %r582;
	bra.uni 	$L__BB4_72;
$L__BB4_22:
	mov.u32 	%r26, %tid.x;
	shl.b32 	%r377, %r26, 2;
	mul.wide.u32 	%rd86, %r377, 4;
	add.s64 	%rd76, %rd16, %rd86;
	// begin inline asm
	ld.global.nc.v2.u64 {%rd74, %rd75}, [%rd76];
	// end inline asm
	mov.b64 	{%r378, %r379}, %rd75;
	mov.b64 	{%r380, %r381}, %rd74;
	add.s64 	%rd79, %rd76, 4096;
	// begin inline asm
	ld.global.nc.v2.u64 {%rd77, %rd78}, [%rd79];
	// end inline asm
	mov.b64 	{%r382, %r383}, %rd78;
	mov.b64 	{%r384, %r385}, %rd77;
	add.s64 	%rd82, %rd76, 8192;
	// begin inline asm
	ld.global.nc.v2.u64 {%rd80, %rd81}, [%rd82];
	// end inline asm
	mov.b64 	{%r386, %r387}, %rd81;
	mov.b64 	{%r388, %r389}, %rd80;
	add.s64 	%rd85, %rd76, 12288;
	// begin inline asm
	ld.global.nc.v2.u64 {%rd83, %rd84}, [%rd85];
	// end inline asm
	mov.b64 	{%r390, %r391}, %rd84;
	mov.b64 	{%r392, %r393}, %rd83;
	add.s32 	%r394, %r381, %r380;
	add.s32 	%r395, %r378, %r394;
	add.s32 	%r396, %r379, %r395;
	add.s32 	%r397, %r384, %r396;
	add.s32 	%r398, %r385, %r397;
	add.s32 	%r399, %r382, %r398;
	add.s32 	%r400, %r383, %r399;
	add.s32 	%r401, %r388, %r400;
	add.s32 	%r402, %r389, %r401;
	add.s32 	%r403, %r386, %r402;
	add.s32 	%r404, %r387, %r403;
	add.s32 	%r405, %r392, %r404;
	add.s32 	%r406, %r393, %r405;
	add.s32 	%r407, %r390, %r406;
	add.s32 	%r659, %r391, %r407;
	setp.lt.u32 	%p50, %r120, 8192;
	mov.b32 	%r648, 4096;
	@%p50 bra 	$L__BB4_26;
	add.s32 	%r28, %r120, -4096;
	mov.b32 	%r648, 4096;
$L__BB4_24:
	mul.wide.s32 	%rd99, %r648, 4;
	add.s64 	%rd89, %rd76, %rd99;
	// begin inline asm
	ld.global.nc.v2.u64 {%rd87, %rd88}, [%rd89];
	// end inline asm
	mov.b64 	{%r409, %r410}, %rd88;
	mov.b64 	{%r411, %r412}, %rd87;
	add.s64 	%rd92, %rd89, 4096;
	// begin inline asm
	ld.global.nc.v2.u64 {%rd90, %rd91}, [%rd92];
	// end inline asm
	mov.b64 	{%r413, %r414}, %rd91;
	mov.b64 	{%r415, %r416}, %rd90;
	add.s64 	%rd95, %rd89, 8192;
	// begin inline asm
	ld.global.nc.v2.u64 {%rd93, %rd94}, [%rd95];
	// end inline asm
	mov.b64 	{%r417, %r418}, %rd94;
	mov.b64 	{%r419, %r420}, %rd93;
	add.s64 	%rd98, %rd89, 12288;
	// begin inline asm
	ld.global.nc.v2.u64 {%rd96, %rd97}, [%rd98];
	// end inline asm
	mov.b64 	{%r421, %r422}, %rd97;
	mov.b64 	{%r423, %r424}, %rd96;
	add.s32 	%r425, %r411, %r659;
	add.s32 	%r426, %r412, %r425;
	add.s32 	%r427, %r409, %r426;
	add.s32 	%r428, %r410, %r427;
	add.s32 	%r429, %r415, %r428;
	add.s32 	%r430, %r416, %r429;
	add.s32 	%r431, %r413, %r430;
	add.s32 	%r432, %r414, %r431;
	add.s32 	%r433, %r419, %r432;
	add.s32 	%r434, %r420, %r433;
	add.s32 	%r435, %r417, %r434;
	add.s32 	%r436, %r418, %r435;
	add.s32 	%r437, %r423, %r436;
	add.s32 	%r438, %r424, %r437;
	add.s32 	%r439, %r421, %r438;
	add.s32 	%r659, %r422, %r439;
	sub.s32 	%r440, %r120, %r648;
	setp.lt.s32 	%p51, %r440, 4096;
	@%p51 bra 	$L__BB4_34;
	add.s32 	%r648, %r648, 4096;
	setp.le.s32 	%p52, %r648, %r28;
	@%p52 bra 	$L__BB4_24;
$L__BB4_26:
	setp.le.s32 	%p53, %r120, %r648;
	@%p53 bra 	$L__BB4_34;
	sub.s32 	%r35, %r120, %r648;
	setp.ge.s32 	%p54, %r26, %r35;
	@%p54 bra 	$L__BB4_34;
	not.b32 	%r442, %r26;
	add.s32 	%r443, %r120, %r442;
	sub.s32 	%r36, %r443, %r648;
	and.b32  	%r444, %r36, 768;
	setp.eq.s32 	%p55, %r444, 768;
	mov.u32 	%r653, %r26;
	@%p55 bra 	$L__BB4_31;
	add.s32 	%r650, %r26, %r648;
	shr.u32 	%r445, %r36, 8;
	add.s32 	%r446, %r445, 1;
	and.b32  	%r447, %r446, 3;
	neg.s32 	%r649, %r447;
	mov.u32 	%r653, %r26;
$L__BB4_30:
	.pragma "nounroll";
	mul.wide.u32 	%rd101, %r650, 4;
	add.s64 	%rd100, %rd16, %rd101;
	// begin inline asm
	ld.global.nc.u32 %r448, [%rd100];
	// end inline asm
	add.s32 	%r659, %r448, %r659;
	add.s32 	%r653, %r653, 256;
	add.s32 	%r650, %r650, 256;
	add.s32 	%r649, %r649, 1;
	setp.ne.s32 	%p56, %r649, 0;
	@%p56 bra 	$L__BB4_30;
$L__BB4_31:
	setp.lt.u32 	%p57, %r36, 768;
	@%p57 bra 	$L__BB4_34;
	cvt.u64.u32 	%rd102, %r653;
	cvt.u64.u32 	%rd103, %r648;
	add.s64 	%rd104, %rd102, %rd103;
	shl.b64 	%rd105, %rd104, 2;
	add.s64 	%rd106, %rd105, %rd16;
	add.s64 	%rd122, %rd106, 2048;
	add.s32 	%r656, %r653, %r648;
$L__BB4_33:
	mul.wide.u32 	%rd111, %r656, 4;
	add.s64 	%rd107, %rd16, %rd111;
	// begin inline asm
	ld.global.nc.u32 %r449, [%rd107];
	// end inline asm
	add.s32 	%r453, %r449, %r659;
	add.s64 	%rd108, %rd122, -1024;
	// begin inline asm
	ld.global.nc.u32 %r450, [%rd108];
	// end inline asm
	add.s32 	%r454, %r450, %r453;
	// begin inline asm
	ld.global.nc.u32 %r451, [%rd122];
	// end inline asm
	add.s32 	%r455, %r451, %r454;
	add.s64 	%rd110, %rd122, 1024;
	// begin inline asm
	ld.global.nc.u32 %r452, [%rd110];
	// end inline asm
	add.s32 	%r659, %r452, %r455;
	add.s32 	%r653, %r653, 1024;
	add.s64 	%rd122, %rd122, 4096;
	add.s32 	%r656, %r656, 1024;
	setp.lt.s32 	%p58, %r653, %r35;
	@%p58 bra 	$L__BB4_33;
$L__BB4_34:
	// begin inline asm
	mov.u32 %r456, %laneid;
	// end inline asm
	mov.b32 	%r459, 1;
	mov.b32 	%r480, 31;
	mov.b32 	%r481, -1;
	// begin inline asm
	shfl.sync.down.b32 %r457, %r659, %r459, %r480, %r481;
	// end inline asm
	setp.gt.s32 	%p59, %r456, 30;
	selp.b32 	%r482, 0, %r457, %p59;
	add.s32 	%r463, %r482, %r659;
	mov.b32 	%r464, 2;
	// begin inline asm
	shfl.sync.down.b32 %r462, %r463, %r464, %r480, %r481;
	// end inline asm
	setp.gt.s32 	%p60, %r456, 29;
	selp.b32 	%r483, 0, %r462, %p60;
	add.s32 	%r468, %r463, %r483;
	mov.b32 	%r469, 4;
	// begin inline asm
	shfl.sync.down.b32 %r467, %r468, %r469, %r480, %r481;
	// end inline asm
	setp.gt.s32 	%p61, %r456, 27;
	selp.b32 	%r484, 0, %r467, %p61;
	add.s32 	%r473, %r468, %r484;
	mov.b32 	%r474, 8;
	// begin inline asm
	shfl.sync.down.b32 %r472, %r473, %r474, %r480, %r481;
	// end inline asm
	setp.gt.s32 	%p62, %r456, 23;
	selp.b32 	%r485, 0, %r472, %p62;
	add.s32 	%r478, %r473, %r485;
	mov.b32 	%r479, 16;
	// begin inline asm
	shfl.sync.down.b32 %r477, %r478, %r479, %r480, %r481;
	// end inline asm
	setp.gt.s32 	%p63, %r456, 15;
	selp.b32 	%r486, 0, %r477, %p63;
	add.s32 	%r686, %r478, %r486;
	setp.ne.s32 	%p64, %r456, 0;
	@%p64 bra 	$L__BB4_36;
	shr.u32 	%r487, %r26, 3;
	and.b32  	%r488, %r487, 124;
	mov.u32 	%r489, _ZZN3cub18CUB_300001_SM_10006detail6reduce28DeviceReduceSingleTileKernelINS2_10policy_hubIijN4cuda3std3__44plusIiEEE10Policy1000EPiSC_iS9_iiNS7_10__identityEEEvT0_T1_T2_T3_T4_T6_E12temp_storage;
	add.s32 	%r490, %r489, %r488;
	st.shared.u32 	[%r490+8], %r686;
$L__BB4_36:
	bar.sync 	0;
	setp.ne.s32 	%p65, %r26, 0;
	@%p65 bra 	$L__BB4_72;
	ld.shared.u32 	%r491, [_ZZN3cub18CUB_300001_SM_10006detail6reduce28DeviceReduceSingleTileKernelINS2_10policy_hubIijN4cuda3std3__44plusIiEEE10Policy1000EPiSC_iS9_iiNS7_10__identityEEEvT0_T1_T2_T3_T4_T6_E12temp_storage+12];
	add.s32 	%r492, %r491, %r686;
	ld.shared.u32 	%r493, [_ZZN3cub18CUB_300001_SM_10006detail6reduce28DeviceReduceSingleTileKernelINS2_10policy_hubIijN4cuda3std3__44plusIiEEE10Policy1000EPiSC_iS9_iiNS7_10__identityEEEvT0_T1_T2_T3_T4_T6_E12temp_storage+16];
	add.s32 	%r494, %r492, %r493;
	ld.shared.u32 	%r495, [_ZZN3cub18CUB_300001_SM_10006detail6reduce28DeviceReduceSingleTileKernelINS2_10policy_hubIijN4cuda3std3__44plusIiEEE10Policy1000EPiSC_iS9_iiNS7_10__identityEEEvT0_T1_T2_T3_T4_T6_E12temp_storage+20];
	add.s32 	%r496, %r494, %r495;
	ld.shared.u32 	%r497, [_ZZN3cub18CUB_300001_SM_10006detail6reduce28DeviceReduceSingleTileKernelINS2_10policy_hubIijN4cuda3std3__44plusIiEEE10Policy1000EPiSC_iS9_iiNS7_10__identityEEEvT0_T1_T2_T3_T4_T6_E12temp_storage+24];
	add.s32 	%r498, %r496, %r497;
	ld.shared.u32 	%r499, [_ZZN3cub18CUB_300001_SM_10006detail6reduce28DeviceReduceSingleTileKernelINS2_10policy_hubIijN4cuda3std3__44plusIiEEE10Policy1000EPiSC_iS9_iiNS7_10__identityEEEvT0_T1_T2_T3_T4_T6_E12temp_storage+28];
	add.s32 	%r500, %r498, %r499;
	ld.shared.u32 	%r501, [_ZZN3cub18CUB_300001_SM_10006detail6reduce28DeviceReduceSingleTileKernelINS2_10policy_hubIijN4cuda3std3__44plusIiEEE10Policy1000EPiSC_iS9_iiNS7_10__identityEEEvT0_T1_T2_T3_T4_T6_E12temp_storage+32];
	add.s32 	%r502, %r500, %r501;
	ld.shared.u32 	%r503, [_ZZN3cub18CUB_300001_SM_10006detail6reduce28DeviceReduceSingleTileKernelINS2_10policy_hubIijN4cuda3std3__44plusIiEEE10Policy1000EPiSC_iS9_iiNS7_10__identityEEEvT0_T1_T2_T3_T4_T6_E12temp_storage+36];
	add.s32 	%r686, %r502, %r503;
	bra.uni 	$L__BB4_72;
$L__BB4_38:
	setp.gt.s32 	%p3, %r120, 4095;
	@%p3 bra 	$L__BB4_56;
	mov.u32 	%r60, %tid.x;
	setp.ge.s32 	%p20, %r60, %r120;
	mov.b32 	%r670, 0;
	mov.u32 	%r665, %r60;
	@%p20 bra 	$L__BB4_41;
	mul.wide.u32 	%rd66, %r60, 4;
	add.s64 	%rd65, %rd16, %rd66;
	// begin inline asm
	ld.global.nc.u32 %r670, [%rd65];
	// end inline asm
	add.s32 	%r665, %r60, 256;
$L__BB4_41:
	setp.ge.s32 	%p21, %r665, %r120;
	@%p21 bra 	$L__BB4_47;
	not.b32 	%r252, %r665;
	add.s32 	%r65, %r120, %r252;
	and.b32  	%r253, %r65, 768;
	setp.eq.s32 	%p22, %r253, 768;
	@%p22 bra 	$L__BB4_45;
	mul.wide.u32 	%rd67, %r665, 4;
	add.s64 	%rd123, %rd16, %rd67;
	shr.u32 	%r254, %r65, 8;
	add.s32 	%r255, %r254, 1;
	and.b32  	%r256, %r255, 3;
	neg.s32 	%r662, %r256;
$L__BB4_44:
	.pragma "nounroll";
	// begin inline asm
	ld.global.nc.u32 %r257, [%rd123];
	// end inline asm
	add.s32 	%r670, %r257, %r670;
	add.s32 	%r665, %r665, 256;
	add.s64 	%rd123, %rd123, 1024;
	add.s32 	%r662, %r662, 1;
	setp.ne.s32 	%p23, %r662, 0;
	@%p23 bra 	$L__BB4_44;
$L__BB4_45:
	setp.lt.u32 	%p24, %r65, 768;
	@%p24 bra 	$L__BB4_47;
$L__BB4_46:
	mul.wide.s32 	%rd73, %r665, 4;
	add.s64 	%rd69, %rd16, %rd73;
	// begin inline asm
	ld.global.nc.u32 %r258, [%rd69];
	// end inline asm
	add.s32 	%r262, %r258, %r670;
	add.s64 	%rd70, %rd69, 1024;
	// begin inline asm
	ld.global.nc.u32 %r259, [%rd70];
	// end inline asm
	add.s32 	%r263, %r259, %r262;
	add.s64 	%rd71, %rd69, 2048;
	// begin inline asm
	ld.global.nc.u32 %r260, [%rd71];
	// end inline asm
	add.s32 	%r264, %r260, %r263;
	add.s64 	%rd72, %rd69, 3072;
	// begin inline asm
	ld.global.nc.u32 %r261, [%rd72];
	// end inline asm
	add.s32 	%r670, %r261, %r264;
	add.s32 	%r665, %r665, 1024;
	setp.lt.s32 	%p25, %r665, %r120;
	@%p25 bra 	$L__BB4_46;
$L__BB4_47:
	setp.lt.s32 	%p26, %r120, 256;
	@%p26 bra 	$L__BB4_52;
	// begin inline asm
	mov.u32 %r328, %laneid;
	// end inline asm
	mov.b32 	%r331, 1;
	mov.b32 	%r352, 31;
	mov.b32 	%r353, -1;
	// begin inline asm
	shfl.sync.down.b32 %r329, %r670, %r331, %r352, %r353;
	// end inline asm
	setp.gt.s32 	%p42, %r328, 30;
	selp.b32 	%r354, 0, %r329, %p42;
	add.s32 	%r335, %r354, %r670;
	mov.b32 	%r336, 2;
	// begin inline asm
	shfl.sync.down.b32 %r334, %r335, %r336, %r352, %r353;
	// end inline asm
	setp.gt.s32 	%p43, %r328, 29;
	selp.b32 	%r355, 0, %r334, %p43;
	add.s32 	%r340, %r335, %r355;
	mov.b32 	%r341, 4;
	// begin inline asm
	shfl.sync.down.b32 %r339, %r340, %r341, %r352, %r353;
	// end inline asm
	setp.gt.s32 	%p44, %r328, 27;
	selp.b32 	%r356, 0, %r339, %p44;
	add.s32 	%r345, %r340, %r356;
	mov.b32 	%r346, 8;
	// begin inline asm
	shfl.sync.down.b32 %r344, %r345, %r346, %r352, %r353;
	// end inline asm
	setp.gt.s32 	%p45, %r328, 23;
	selp.b32 	%r357, 0, %r344, %p45;
	add.s32 	%r350, %r345, %r357;
	mov.b32 	%r351, 16;
	// begin inline asm
	shfl.sync.down.b32 %r349, %r350, %r351, %r352, %r353;
	// end inline asm
	setp.gt.s32 	%p46, %r328, 15;
	selp.b32 	%r358, 0, %r349, %p46;
	add.s32 	%r686, %r350, %r358;
	setp.ne.s32 	%p47, %r328, 0;
	@%p47 bra 	$L__BB4_50;
	shr.u32 	%r359, %r60, 3;
	and.b32  	%r360, %r359, 124;
	mov.u32 	%r361, _ZZN3cub18CUB_300001_SM_10006detail6reduce28DeviceReduceSingleTileKernelINS2_10policy_hubIijN4cuda3std3__44plusIiEEE10Policy1000EPiSC_iS9_iiNS7_10__identityEEEvT0_T1_T2_T3_T4_T6_E12temp_storage;
	add.s32 	%r362, %r361, %r360;
	st.shared.u32 	[%r362+8], %r686;
$L__BB4_50:
	bar.sync 	0;
	setp.ne.s32 	%p48, %r60, 0;
	@%p48 bra 	$L__BB4_72;
	ld.shared.u32 	%r363, [_ZZN3cub18CUB_300001_SM_10006detail6reduce28DeviceReduceSingleTileKernelINS2_10policy_hubIijN4cuda3std3__44plusIiEEE10Policy1000EPiSC_iS9_iiNS7_10__identityEEEvT0_T1_T2_T3_T4_T6_E12temp_storage+12];
	add.s32 	%r364, %r363, %r686;
	ld.shared.u32 	%r365, [_ZZN3cub18CUB_300001_SM_10006detail6reduce28DeviceReduceSingleTileKernelINS2_10policy_hubIijN4cuda3std3__44plusIiEEE10Policy1000EPiSC_iS9_iiNS7_10__identityEEEvT0_T1_T2_T3_T4_T6_E12temp_storage+16];
	add.s32 	%r366, %r364, %r365;
	ld.shared.u32 	%r367, [_ZZN3cub18CUB_300001_SM_10006detail6reduce28DeviceReduceSingleTileKernelINS2_10policy_hubIijN4cuda3std3__44plusIiEEE10Policy1000EPiSC_iS9_iiNS7_10__identityEEEvT0_T1_T2_T3_T4_T6_E12temp_storage+20];
	add.s32 	%r368, %r366, %r367;
	ld.shared.u32 	%r369, [_ZZN3cub18CUB_300001_SM_10006detail6reduce28DeviceReduceSingleTileKernelINS2_10policy_hubIijN4cuda3std3__44plusIiEEE10Policy1000EPiSC_iS9_iiNS7_10__identityEEEvT0_T1_T2_T3_T4_T6_E12temp_storage+24];
	add.s32 	%r370, %r368, %r369;
	ld.shared.u32 	%r371, [_ZZN3cub18CUB_300001_SM_10006detail6reduce28DeviceReduceSingleTileKernelINS2_10policy_hubIijN4cuda3std3__44plusIiEEE10Policy1000EPiSC_iS9_iiNS7_10__identityEEEvT0_T1_T2_T3_T4_T6_E12temp_storage+28];
	add.s32 	%r372, %r370, %r371;
	ld.shared.u32 	%r373, [_ZZN3cub18CUB_300001_SM_10006detail6reduce28DeviceReduceSingleTileKernelINS2_10policy_hubIijN4cuda3std3__44plusIiEEE10Policy1000EPiSC_iS9_iiNS7_10__identityEEEvT0_T1_T2_T3_T4_T6_E12temp_storage+32];
	add.s32 	%r374, %r372, %r373;
	ld.shared.u32 	%r375, [_ZZN3cub18CUB_300001_SM_10006detail6reduce28DeviceReduceSingleTileKernelINS2_10policy_hubIijN4cuda3std3__44plusIiEEE10Policy1000EPiSC_iS9_iiNS7_10__identityEEEvT0_T1_T2_T3_T4_T6_E12temp_storage+36];
	add.s32 	%r686, %r374, %r375;
	bra.uni 	$L__BB4_72;
$L__BB4_52:
	// begin inline asm
	mov.u32 %r265, %laneid;
	// end inline asm
	and.b32  	%r291, %r60, 992;
	add.s32 	%r292, %r291, 32;
	setp.gt.s32 	%p27, %r292, %r120;
	not.b32 	%r293, %r291;
	add.s32 	%r294, %r120, %r293;
	selp.b32 	%r289, %r294, 31, %p27;
	mov.b32 	%r268, 1;
	mov.b32 	%r290, -1;
	// begin inline asm
	shfl.sync.down.b32 %r266, %r670, %r268, %r289, %r290;
	// end inline asm
	setp.lt.s32 	%p28, %r265, %r289;
	selp.b32 	%r295, %r266, 0, %p28;
	add.s32 	%r272, %r295, %r670;
	mov.b32 	%r273, 2;
	// begin inline asm
	shfl.sync.down.b32 %r271, %r272, %r273, %r289, %r290;
	// end inline asm
	add.s32 	%r296, %r265, 2;
	setp.gt.s32 	%p29, %r296, %r289;
	selp.b32 	%r297, 0, %r271, %p29;
	add.s32 	%r277, %r272, %r297;
	mov.b32 	%r278, 4;
	// begin inline asm
	shfl.sync.down.b32 %r276, %r277, %r278, %r289, %r290;
	// end inline asm
	add.s32 	%r298, %r265, 4;
	setp.gt.s32 	%p30, %r298, %r289;
	selp.b32 	%r299, 0, %r276, %p30;
	add.s32 	%r282, %r277, %r299;
	mov.b32 	%r283, 8;
	// begin inline asm
	shfl.sync.down.b32 %r281, %r282, %r283, %r289, %r290;
	// end inline asm
	add.s32 	%r300, %r265, 8;
	setp.gt.s32 	%p31, %r300, %r289;
	selp.b32 	%r301, 0, %r281, %p31;
	add.s32 	%r287, %r282, %r301;
	mov.b32 	%r288, 16;
	// begin inline asm
	shfl.sync.down.b32 %r286, %r287, %r288, %r289, %r290;
	// end inline asm
	add.s32 	%r302, %r265, 16;
	setp.gt.s32 	%p32, %r302, %r289;
	selp.b32 	%r303, 0, %r286, %p32;
	add.s32 	%r686, %r287, %r303;
	setp.ne.s32 	%p33, %r265, 0;
	@%p33 bra 	$L__BB4_54;
	shr.u32 	%r304, %r60, 3;
	and.b32  	%r305, %r304, 124;
	mov.u32 	%r306, _ZZN3cub18CUB_300001_SM_10006detail6reduce28DeviceReduceSingleTileKernelINS2_10policy_hubIijN4cuda3std3__44plusIiEEE10Policy1000EPiSC_iS9_iiNS7_10__identityEEEvT0_T1_T2_T3_T4_T6_E12temp_storage;
	add.s32 	%r307, %r306, %r305;
	st.shared.u32 	[%r307+8], %r686;
$L__BB4_54:
	bar.sync 	0;
	setp.ne.s32 	%p34, %r60, 0;
	@%p34 bra 	$L__BB4_72;
	setp.gt.s32 	%p35, %r120, 32;
	ld.shared.u32 	%r308, [_ZZN3cub18CUB_300001_SM_10006detail6reduce28DeviceReduceSingleTileKernelINS2_10policy_hubIijN4cuda3std3__44plusIiEEE10Policy1000EPiSC_iS9_iiNS7_10__identityEEEvT0_T1_T2_T3_T4_T6_E12temp_storage+12];
	selp.b32 	%r309, %r308, 0, %p35;
	add.s32 	%r310, %r309, %r686;
	setp.gt.s32 	%p36, %r120, 64;
	ld.shared.u32 	%r311, [_ZZN3cub18CUB_300001_SM_10006detail6reduce28DeviceReduceSingleTileKernelINS2_10policy_hubIijN4cuda3std3__44plusIiEEE10Policy1000EPiSC_iS9_iiNS7_10__identityEEEvT0_T1_T2_T3_T4_T6_E12temp_storage+16];
	selp.b32 	%r312, %r311, 0, %p36;
	add.s32 	%r313, %r310, %r312;
	setp.gt.s32 	%p37, %r120, 96;
	ld.shared.u32 	%r314, [_ZZN3cub18CUB_300001_SM_10006detail6reduce28DeviceReduceSingleTileKernelINS2_10policy_hubIijN4cuda3std3__44plusIiEEE10Policy1000EPiSC_iS9_iiNS7_10__identityEEEvT0_T1_T2_T3_T4_T6_E12temp_storage+20];
	selp.b32 	%r315, %r314, 0, %p37;
	add.s32 	%r316, %r313, %r315;
	setp.gt.s32 	%p38, %r120, 128;
	ld.shared.u32 	%r317, [_ZZN3cub18CUB_300001_SM_10006detail6reduce28DeviceReduceSingleTileKernelINS2_10policy_hubIijN4cuda3std3__44plusIiEEE10Policy1000EPiSC_iS9_iiNS7_10__identityEEEvT0_T1_T2_T3_T4_T6_E12temp_storage+24];
	selp.b32 	%r318, %r317, 0, %p38;
	add.s32 	%r319, %r316, %r318;
	setp.gt.s32 	%p39, %r120, 160;
	ld.shared.u32 	%r320, [_ZZN3cub18CUB_300001_SM_10006detail6reduce28DeviceReduceSingleTileKernelINS2_10policy_hubIijN4cuda3std3__44plusIiEEE10Policy1000EPiSC_iS9_iiNS7_10__identityEEEvT0_T1_T2_T3_T4_T6_E12temp_storage+28];
	selp.b32 	%r321, %r320, 0, %p39;
	add.s32 	%r322, %r319, %r321;
	setp.gt.s32 	%p40, %r120, 192;
	ld.shared.u32 	%r323, [_ZZN3cub18CUB_300001_SM_10006detail6reduce28DeviceReduceSingleTileKernelINS2_10policy_hubIijN4cuda3std3__44plusIiEEE10Policy1000EPiSC_iS9_iiNS7_10__identityEEEvT0_T1_T2_T3_T4_T6_E12temp_storage+32];
	selp.b32 	%r324, %r323, 0, %p40;
	add.s32 	%r325, %r322, %r324;
	setp.gt.s32 	%p41, %r120, 224;
	ld.shared.u32 	%r326, [_ZZN3cub18CUB_300001_SM_10006detail6reduce28DeviceReduceSingleTileKernelINS2_10policy_hubIijN4cuda3std3__44plusIiEEE10Policy1000EPiSC_iS9_iiNS7_10__identityEEEvT0_T1_T2_T3_T4_T6_E12temp_storage+36];
	selp.b32 	%r327, %r326, 0, %p41;
	add.s32 	%r686, %r325, %r327;
	bra.uni 	$L__BB4_72;
$L__BB4_56:
	mov.u32 	%r85, %tid.x;
	mul.wide.u32 	%rd35, %r85, 4;
	add.s64 	%rd19, %rd16, %rd35;
	// begin inline asm
	ld.global.nc.u32 %r122, [%rd19];
	// end inline asm
	add.s64 	%rd20, %rd19, 1024;
	// begin inline asm
	ld.global.nc.u32 %r123, [%rd20];
	// end inline asm
	add.s64 	%rd21, %rd19, 2048;
	// begin inline asm
	ld.global.nc.u32 %r124, [%rd21];
	// end inline asm
	add.s64 	%rd22, %rd19, 3072;
	// begin inline asm
	ld.global.nc.u32 %r125, [%rd22];
	// end inline asm
	add.s64 	%rd23, %rd19, 4096;
	// begin inline asm
	ld.global.nc.u32 %r126, [%rd23];
	// end inline asm
	add.s64 	%rd24, %rd19, 5120;
	// begin inline asm
	ld.global.nc.u32 %r127, [%rd24];
	// end inline asm
	add.s64 	%rd25, %rd19, 6144;
	// begin inline asm
	ld.global.nc.u32 %r128, [%rd25];
	// end inline asm
	add.s64 	%rd26, %rd19, 7168;
	// begin inline asm
	ld.global.nc.u32 %r129, [%rd26];
	// end inline asm
	add.s64 	%rd27, %rd19, 8192;
	// begin inline asm
	ld.global.nc.u32 %r130, [%rd27];
	// end inline asm
	add.s64 	%rd28, %rd19, 9216;
	// begin inline asm
	ld.global.nc.u32 %r131, [%rd28];
	// end inline asm
	add.s64 	%rd29, %rd19, 10240;
	// begin inline asm
	ld.global.nc.u32 %r132, [%rd29];
	// end inline asm
	add.s64 	%rd30, %rd19, 11264;
	// begin inline asm
	ld.global.nc.u32 %r133, [%rd30];
	// end inline asm
	add.s64 	%rd31, %rd19, 12288;
	// begin inline asm
	ld.global.nc.u32 %r134, [%rd31];
	// end inline asm
	add.s64 	%rd32, %rd19, 13312;
	// begin inline asm
	ld.global.nc.u32 %r135, [%rd32];
	// end inline asm
	add.s64 	%rd33, %rd19, 14336;
	// begin inline asm
	ld.global.nc.u32 %r136, [%rd33];
	// end inline asm
	add.s64 	%rd34, %rd19, 15360;
	// begin inline asm
	ld.global.nc.u32 %r137, [%rd34];
	// end inline asm
	add.s32 	%r139, %r123, %r122;
	add.s32 	%r140, %r124, %r139;
	add.s32 	%r141, %r125, %r140;
	add.s32 	%r142, %r126, %r141;
	add.s32 	%r143, %r127, %r142;
	add.s32 	%r144, %r128, %r143;
	add.s32 	%r145, %r129, %r144;
	add.s32 	%r146, %r130, %r145;
	add.s32 	%r147, %r131, %r146;
	add.s32 	%r148, %r132, %r147;
	add.s32 	%r149, %r133, %r148;
	add.s32 	%r150, %r134, %r149;
	add.s32 	%r151, %r135, %r150;
	add.s32 	%r152, %r136, %r151;
	add.s32 	%r685, %r137, %r152;
	setp.lt.u32 	%p4, %r120, 8192;
	mov.b32 	%r674, 4096;
	@%p4 bra 	$L__BB4_60;
	add.s32 	%r87, %r120, -4096;
	mov.b32 	%r674, 4096;
$L__BB4_58:
	mul.wide.s32 	%rd52, %r674, 4;
	add.s64 	%rd36, %rd19, %rd52;
	// begin inline asm
	ld.global.nc.u32 %r154, [%rd36];
	// end inline asm
	add.s64 	%rd37, %rd36, 1024;
	// begin inline asm
	ld.global.nc.u32 %r155, [%rd37];
	// end inline asm
	add.s64 	%rd38, %rd36, 2048;
	// begin inline asm
	ld.global.nc.u32 %r156, [%rd38];
	// end inline asm
	add.s64 	%rd39, %rd36, 3072;
	// begin inline asm
	ld.global.nc.u32 %r157, [%rd39];
	// end inline asm
	add.s64 	%rd40, %rd36, 4096;
	// begin inline asm
	ld.global.nc.u32 %r158, [%rd40];
	// end inline asm
	add.s64 	%rd41, %rd36, 5120;
	// begin inline asm
	ld.global.nc.u32 %r159, [%rd41];
	// end inline asm
	add.s64 	%rd42, %rd36, 6144;
	// begin inline asm
	ld.global.nc.u32 %r160, [%rd42];
	// end inline asm
	add.s64 	%rd43, %rd36, 7168;
	// begin inline asm
	ld.global.nc.u32 %r161, [%rd43];
	// end inline asm
	add.s64 	%rd44, %rd36, 8192;
	// begin inline asm
	ld.global.nc.u32 %r162, [%rd44];
	// end inline asm
	add.s64 	%rd45, %rd36, 9216;
	// begin inline asm
	ld.global.nc.u32 %r163, [%rd45];
	// end inline asm
	add.s64 	%rd46, %rd36, 10240;
	// begin inline asm
	ld.global.nc.u32 %r164, [%rd46];
	// end inline asm
	add.s64 	%rd47, %rd36, 11264;
	// begin inline asm
	ld.global.nc.u32 %r165, [%rd47];
	// end inline asm
	add.s64 	%rd48, %rd36, 12288;
	// begin inline asm
	ld.global.nc.u32 %r166, [%rd48];
	// end inline asm
	add.s64 	%rd49, %rd36, 13312;
	// begin inline asm
	ld.global.nc.u32 %r167, [%rd49];
	// end inline asm
	add.s64 	%rd50, %rd36, 14336;
	// begin inline asm
	ld.global.nc.u32 %r168, [%rd50];
	// end inline asm
	add.s64 	%rd51, %rd36, 15360;
	// begin inline asm
	ld.global.nc.u32 %r169, [%rd51];
	// end inline asm
	add.s32 	%r170, %r154, %r685;
	add.s32 	%r171, %r155, %r170;
	add.s32 	%r172, %r156, %r171;
	add.s32 	%r173, %r157, %r172;
	add.s32 	%r174, %r158, %r173;
	add.s32 	%r175, %r159, %r174;
	add.s32 	%r176, %r160, %r175;
	add.s32 	%r177, %r161, %r176;
	add.s32 	%r178, %r162, %r177;
	add.s32 	%r179, %r163, %r178;
	add.s32 	%r180, %r164, %r179;
	add.s32 	%r181, %r165, %r180;
	add.s32 	%r182, %r166, %r181;
	add.s32 	%r183, %r167, %r182;
	add.s32 	%r184, %r168, %r183;
	add.s32 	%r685, %r169, %r184;
	sub.s32 	%r185, %r120, %r674;
	setp.lt.s32 	%p5, %r185, 4096;
	@%p5 bra 	$L__BB4_68;
	add.s32 	%r674, %r674, 4096;
	setp.le.s32 	%p6, %r674, %r87;
	@%p6 bra 	$L__BB4_58;
$L__BB4_60:
	setp.le.s32 	%p7, %r120, %r674;
	@%p7 bra 	$L__BB4_68;
	sub.s32 	%r94, %r120, %r674;
	setp.ge.s32 	%p8, %r85, %r94;
	@%p8 bra 	$L__BB4_68;
	not.b32 	%r187, %r85;
	add.s32 	%r188, %r120, %r187;
	sub.s32 	%r95, %r188, %r674;
	and.b32  	%r189, %r95, 768;
	setp.eq.s32 	%p9, %r189, 768;
	mov.u32 	%r679, %r85;
	@%p9 bra 	$L__BB4_65;
	add.s32 	%r676, %r85, %r674;
	shr.u32 	%r190, %r95, 8;
	add.s32 	%r191, %r190, 1;
	and.b32  	%r192, %r191, 3;
	neg.s32 	%r675, %r192;
	mov.u32 	%r679, %r85;
$L__BB4_64:
	.pragma "nounroll";
	mul.wide.u32 	%rd54, %r676, 4;
	add.s64 	%rd53, %rd16, %rd54;
	// begin inline asm
	ld.global.nc.u32 %r193, [%rd53];
	// end inline asm
	add.s32 	%r685, %r193, %r685;
	add.s32 	%r679, %r679, 256;
	add.s32 	%r676, %r676, 256;
	add.s32 	%r675, %r675, 1;
	setp.ne.s32 	%p10, %r675, 0;
	@%p10 bra 	$L__BB4_64;
$L__BB4_65:
	setp.lt.u32 	%p11, %r95, 768;
	@%p11 bra 	$L__BB4_68;
	cvt.u64.u32 	%rd55, %r679;
	cvt.u64.u32 	%rd56, %r674;
	add.s64 	%rd57, %rd55, %rd56;
	shl.b64 	%rd58, %rd57, 2;
	add.s64 	%rd59, %rd58, %rd16;
	add.s64 	%rd124, %rd59, 2048;
	add.s32 	%r682, %r679, %r674;
$L__BB4_67:
	mul.wide.u32 	%rd64, %r682, 4;
	add.s64 	%rd60, %rd16, %rd64;
	// begin inline asm
	ld.global.nc.u32 %r194, [%rd60];
	// end inline asm
	add.s32 	%r198, %r194, %r685;
	add.s64 	%rd61, %rd124, -1024;
	// begin inline asm
	ld.global.nc.u32 %r195, [%rd61];
	// end inline asm
	add.s32 	%r199, %r195, %r198;
	// begin inline asm
	ld.global.nc.u32 %r196, [%rd124];
	// end inline asm
	add.s32 	%r200, %r196, %r199;
	add.s64 	%rd63, %rd124, 1024;
	// begin inline asm
	ld.global.nc.u32 %r197, [%rd63];
	// end inline asm
	add.s32 	%r685, %r197, %r200;
	add.s32 	%r679, %r679, 1024;
	add.s64 	%rd124, %rd124, 4096;
	add.s32 	%r682, %r682, 1024;
	setp.lt.s32 	%p12, %r679, %r94;
	@%p12 bra 	$L__BB4_67;
$L__BB4_68:
	// begin inline asm
	mov.u32 %r201, %laneid;
	// end inline asm
	mov.b32 	%r204, 1;
	mov.b32 	%r225, 31;
	mov.b32 	%r226, -1;
	// begin inline asm
	shfl.sync.down.b32 %r202, %r685, %r204, %r225, %r226;
	// end inline asm
	setp.gt.s32 	%p13, %r201, 30;
	selp.b32 	%r227, 0, %r202, %p13;
	add.s32 	%r208, %r227, %r685;
	mov.b32 	%r209, 2;
	// begin inline asm
	shfl.sync.down.b32 %r207, %r208, %r209, %r225, %r226;
	// end inline asm
	setp.gt.s32 	%p14, %r201, 29;
	selp.b32 	%r228, 0, %r207, %p14;
	add.s32 	%r213, %r208, %r228;
	mov.b32 	%r214, 4;
	// begin inline asm
	shfl.sync.down.b32 %r212, %r213, %r214, %r225, %r226;
	// end inline asm
	setp.gt.s32 	%p15, %r201, 27;
	selp.b32 	%r229, 0, %r212, %p15;
	add.s32 	%r218, %r213, %r229;
	mov.b32 	%r219, 8;
	// begin inline asm
	shfl.sync.down.b32 %r217, %r218, %r219, %r225, %r226;
	// end inline asm
	setp.gt.s32 	%p16, %r201, 23;
	selp.b32 	%r230, 0, %r217, %p16;
	add.s32 	%r223, %r218, %r230;
	mov.b32 	%r224, 16;
	// begin inline asm
	shfl.sync.down.b32 %r222, %r223, %r224, %r225, %r226;
	// end inline asm
	setp.gt.s32 	%p17, %r201, 15;
	selp.b32 	%r231, 0, %r222, %p17;
	add.s32 	%r686, %r223, %r231;
	setp.ne.s32 	%p18, %r201, 0;
	@%p18 bra 	$L__BB4_70;
	shr.u32 	%r232, %r85, 3;
	and.b32  	%r233, %r232, 124;
	mov.u32 	%r234, _ZZN3cub18CUB_300001_SM_10006detail6reduce28DeviceReduceSingleTileKernelINS2_10policy_hubIijN4cuda3std3__44plusIiEEE10Policy1000EPiSC_iS9_iiNS7_10__identityEEEvT0_T1_T2_T3_T4_T6_E12temp_storage;
	add.s32 	%r235, %r234, %r233;
	st.shared.u32 	[%r235+8], %r686;
$L__BB4_70:
	bar.sync 	0;
	setp.ne.s32 	%p19, %r85, 0;
	@%p19 bra 	$L__BB4_72;
	ld.shared.u32 	%r236, [_ZZN3cub18CUB_300001_SM_10006detail6reduce28DeviceReduceSingleTileKernelINS2_10policy_hubIijN4cuda3std3__44plusIiEEE10Policy1000EPiSC_iS9_iiNS7_10__identityEEEvT0_T1_T2_T3_T4_T6_E12temp_storage+12];
	add.s32 	%r237, %r236, %r686;
	ld.shared.u32 	%r238, [_ZZN3cub18CUB_300001_SM_10006detail6reduce28DeviceReduceSingleTileKernelINS2_10policy_hubIijN4cuda3std3__44plusIiEEE10Policy1000EPiSC_iS9_iiNS7_10__identityEEEvT0_T1_T2_T3_T4_T6_E12temp_storage+16];
	add.s32 	%r239, %r237, %r238;
	ld.shared.u32 	%r240, [_ZZN3cub18CUB_300001_SM_10006detail6reduce28DeviceReduceSingleTileKernelINS2_10policy_hubIijN4cuda3std3__44plusIiEEE10Policy1000EPiSC_iS9_iiNS7_10__identityEEEvT0_T1_T2_T3_T4_T6_E12temp_storage+20];
	add.s32 	%r241, %r239, %r240;
	ld.shared.u32 	%r242, [_ZZN3cub18CUB_300001_SM_10006detail6reduce28DeviceReduceSingleTileKernelINS2_10policy_hubIijN4cuda3std3__44plusIiEEE10Policy1000EPiSC_iS9_iiNS7_10__identityEEEvT0_T1_T2_T3_T4_T6_E12temp_storage+24];
	add.s32 	%r243, %r241, %r242;
	ld.shared.u32 	%r244, [_ZZN3cub18CUB_300001_SM_10006detail6reduce28DeviceReduceSingleTileKernelINS2_10policy_hubIijN4cuda3std3__44plusIiEEE10Policy1000EPiSC_iS9_iiNS7_10__identityEEEvT0_T1_T2_T3_T4_T6_E12temp_storage+28];
	add.s32 	%r245, %r243, %r244;
	ld.shared.u32 	%r246, [_ZZN3cub18CUB_300001_SM_10006detail6reduce28DeviceReduceSingleTileKernelINS2_10policy_hubIijN4cuda3std3__44plusIiEEE10Policy1000EPiSC_iS9_iiNS7_10__identityEEEvT0_T1_T2_T3_T4_T6_E12temp_storage+32];
	add.s32 	%r247, %r245, %r246;
	ld.shared.u32 	%r248, [_ZZN3cub18CUB_300001_SM_10006detail6reduce28DeviceReduceSingleTileKernelINS2_10policy_hubIijN4cuda3std3__44plusIiEEE10Policy1000EPiSC_iS9_iiNS7_10__identityEEEvT0_T1_T2_T3_T4_T6_E12temp_storage+36];
	add.s32 	%r686, %r247, %r248;
$L__BB4_72:
	mov.u32 	%r631, %tid.x;
	setp.ne.s32 	%p95, %r631, 0;
	@%p95 bra 	$L__BB4_74;
	add.s32 	%r632, %r686, %r121;
	st.global.u32 	[%rd1], %r632;
$L__BB4_74:
	ret;

}
	// .globl	_ZN3cub18CUB_300001_SM_10006detail6reduce28DeviceReduceSingleTileKernelINS2_10policy_hubIiyN4cuda3std3__44plusIiEEE10Policy1000EN6thrust24THRUST_300001_SM_1000_NS6detail15normal_iteratorINSD_10device_ptrIiEEEEPiyS9_iiNS7_10__identityEEEvT0_T1_T2_T3_T4_T6_
.visible .entry _ZN3cub18CUB_300001_SM_10006detail6reduce28DeviceReduceSingleTileKernelINS2_10policy_hubIiyN4cuda3std3__44plusIiEEE10Policy1000EN6thrust24THRUST_300001_SM_1000_NS6detail15normal_iteratorINSD_10device_ptrIiEEEEPiyS9_iiNS7_10__identityEEEvT0_T1_T2_T3_T4_T6_(
	.param .align 8 .b8 _ZN3cub18CUB_300001_SM_10006detail6reduce28DeviceReduceSingleTileKernelINS2_10policy_hubIiyN4cuda3std3__44plusIiEEE10Policy1000EN6thrust24THRUST_300001_SM_1000_NS6detail15normal_iteratorINSD_10device_ptrIiEEEEPiyS9_iiNS7_10__identityEEEvT0_T1_T2_T3_T4_T6__param_0[8],
	.param .u64 .ptr .align 1 _ZN3cub18CUB_300001_SM_10006detail6reduce28DeviceReduceSingleTileKernelINS2_10policy_hubIiyN4cuda3std3__44plusIiEEE10Policy1000EN6thrust24THRUST_300001_SM_1000_NS6detail15normal_iteratorINSD_10device_ptrIiEEEEPiyS9_iiNS7_10__identityEEEvT0_T1_T2_T3_T4_T6__param_1,
	.param .u64 _ZN3cub18CUB_300001_SM_10006detail6reduce28DeviceReduceSingleTileKernelINS2_10policy_hubIiyN4cuda3std3__44plusIiEEE10Policy1000EN6thrust24THRUST_300001_SM_1000_NS6detail15normal_iteratorINSD_10device_ptrIiEEEEPiyS9_iiNS7_10__identityEEEvT0_T1_T2_T3_T4_T6__param_2,
	.param .align 1 .b8 _ZN3cub18CUB_300001_SM_10006detail6reduce28DeviceReduceSingleTileKernelINS2_10policy_hubIiyN4cuda3std3__44plusIiEEE10Policy1000EN6thrust24THRUST_300001_SM_1000_NS6detail15normal_iteratorINSD_10device_ptrIiEEEEPiyS9_iiNS7_10__identityEEEvT0_T1_T2_T3_T4_T6__param_3[1],
	.param .u32 _ZN3cub18CUB_300001_SM_10006detail6reduce28DeviceReduceSingleTileKernelINS2_10policy_hubIiyN4cuda3std3__44plusIiEEE10Policy1000EN6thrust24THRUST_300001_SM_1000_NS6detail15normal_iteratorINSD_10device_ptrIiEEEEPiyS9_iiNS7_10__identityEEEvT0_T1_T2_T3_T4_T6__param_4,
	.param .align 1 .b8 _ZN3cub18CUB_300001_SM_10006detail6reduce28DeviceReduceSingleTileKernelINS2_10policy_hubIiyN4cuda3std3__44plusIiEEE10Policy1000EN6thrust24THRUST_300001_SM_1000_NS6detail15normal_iteratorINSD_10device_ptrIiEEEEPiyS9_iiNS7_10__identityEEEvT0_T1_T2_T3_T4_T6__param_5[1]
)
.maxntid 256
.minnctapersm 1
{
	.reg .pred 	%p<59>;
	.reg .b32 	%r<471>;
	.reg .b64 	%rd<56>;
	// demoted variable
	.shared .align 4 .b8 _ZZN3cub18CUB_300001_SM_10006detail6reduce28DeviceReduceSingleTileKernelINS2_10policy_hubIiyN4cuda3std3__44plusIiEEE10Policy1000EN6thrust24THRUST_300001_SM_1000_NS6detail15normal_iteratorINSD_10device_ptrIiEEEEPiyS9_iiNS7_10__identityEEEvT0_T1_T2_T3_T4_T6_E12temp_storage[44];
	ld.param.u64 	%rd18, [_ZN3cub18CUB_300001_SM_10006detail6reduce28DeviceReduceSingleTileKernelINS2_10policy_hubIiyN4cuda3std3__44plusIiEEE10Policy1000EN6thrust24THRUST_300001_SM_1000_NS6detail15normal_iteratorINSD_10device_ptrIiEEEEPiyS9_iiNS7_10__identityEEEvT0_T1_T2_T3_T4_T6__param_0];
	ld.param.u64 	%rd20, [_ZN3cub18CUB_300001_SM_10006detail6reduce28DeviceReduceSingleTileKernelINS2_10policy_hubIiyN4cuda3std3__44plusIiEEE10Policy1000EN6thrust24THRUST_300001_SM_1000_NS6detail15normal_iteratorINSD_10device_ptrIiEEEEPiyS9_iiNS7_10__identityEEEvT0_T1_T2_T3_T4_T6__param_1];
	ld.param.u64 	%rd19, [_ZN3cub18CUB_300001_SM_10006detail6reduce28DeviceReduceSingleTileKernelINS2_10policy_hubIiyN4cuda3std3__44plusIiEEE10Policy1000EN6thrust24THRUST_300001_SM_1000_NS6detail15normal_iteratorINSD_10device_ptrIiEEEEPiyS9_iiNS7_10__identityEEEvT0_T1_T2_T3_T4_T6__param_2];
	ld.param.u32 	%r81, [_ZN3cub18CUB_300001_SM_10006detail6reduce28DeviceReduceSingleTileKernelINS2_10policy_hubIiyN4cuda3std3__44plusIiEEE10Policy1000EN6thrust24THRUST_300001_SM_1000_NS6detail15normal_iteratorINSD_10device_ptrIiEEEEPiyS9_iiNS7_10__identityEEEvT0_T1_T2_T3_T4_T6__param_4];
	cvta.to.global.u64 	%rd1, %rd20;
	setp.ne.s64 	%p1, %rd19, 0;
	@%p1 bra 	$L__BB5_3;
	mov.u32 	%r434, %tid.x;
	setp.ne.s32 	%p58, %r434, 0;
	@%p58 bra 	$L__BB5_51;
	st.global.u32 	[%rd1], %r81;
	bra.uni 	$L__BB5_51;
$L__BB5_3:
	cvta.to.global.u64 	%rd2, %rd18;
	setp.gt.u64 	%p2, %rd19, 4095;
	@%p2 bra 	$L__BB5_28;
	cvt.u32.u64 	%r1, %rd19;
	mov.u32 	%r2, %tid.x;
	setp.ge.u32 	%p24, %r2, %r1;
	mov.b32 	%r452, 0;
	mov.u32 	%r441, %r2;
	@%p24 bra 	$L__BB5_6;
	mul.wide.u32 	%rd41, %r2, 4;
	add.s64 	%rd42, %rd2, %rd41;
	ld.global.u32 	%r452, [%rd42];
	add.s32 	%r441, %r2, 256;
$L__BB5_6:
	setp.ge.u32 	%p25, %r441, %r1;
	@%p25 bra 	$L__BB5_19;
	not.b32 	%r261, %r441;
	add.s32 	%r262, %r261, %r1;
	shr.u32 	%r263, %r262, 8;
	add.s32 	%r7, %r263, 1;
	and.b32  	%r8, %r7, 15;
	setp.lt.u32 	%p26, %r262, 3840;
	@%p26 bra 	$L__BB5_10;
	and.b32  	%r264, %r7, 33554416;
	neg.s32 	%r437, %r264;
	mul.wide.u32 	%rd43, %r441, 4;
	add.s64 	%rd44, %rd43, %rd2;
	add.s64 	%rd51, %rd44, 8192;
$L__BB5_9:
	.pragma "nounroll";
	ld.global.u32 	%r265, [%rd51+-8192];
	add.s32 	%r266, %r265, %r452;
	ld.global.u32 	%r267, [%rd51+-7168];
	add.s32 	%r268, %r267, %r266;
	ld.global.u32 	%r269, [%rd51+-6144];
	add.s32 	%r270, %r269, %r268;
	ld.global.u32 	%r271, [%rd51+-5120];
	add.s32 	%r272, %r271, %r270;
	ld.global.u32 	%r273, [%rd51+-4096];
	add.s32 	%r274, %r273, %r272;
	ld.global.u32 	%r275, [%rd51+-3072];
	add.s32 	%r276, %r275, %r274;
	ld.global.u32 	%r277, [%rd51+-2048];
	add.s32 	%r278, %r277, %r276;
	ld.global.u32 	%r279, [%rd51+-1024];
	add.s32 	%r280, %r279, %r278;
	ld.global.u32 	%r281, [%rd51];
	add.s32 	%r282, %r281, %r280;
	ld.global.u32 	%r283, [%rd51+1024];
	add.s32 	%r284, %r283, %r282;
	ld.global.u32 	%r285, [%rd51+2048];
	add.s32 	%r286, %r285, %r284;
	ld.global.u32 	%r287, [%rd51+3072];
	add.s32 	%r288, %r287, %r286;
	ld.global.u32 	%r289, [%rd51+4096];
	add.s32 	%r290, %r289, %r288;
	ld.global.u32 	%r291, [%rd51+5120];
	add.s32 	%r292, %r291, %r290;
	ld.global.u32 	%r293, [%rd51+6144];
	add.s32 	%r294, %r293, %r292;
	ld.global.u32 	%r295, [%rd51+7168];
	add.s32 	%r452, %r295, %r294;
	add.s32 	%r441, %r441, 4096;
	add.s32 	%r437, %r437, 16;
	add.s64 	%rd51, %rd51, 16384;
	setp.ne.s32 	%p27, %r437, 0;
	@%p27 bra 	$L__BB5_9;
$L__BB5_10:
	setp.eq.s32 	%p28, %r8, 0;
	@%p28 bra 	$L__BB5_19;
	and.b32  	%r19, %r7, 7;
	setp.lt.u32 	%p29, %r8, 8;
	@%p29 bra 	$L__BB5_13;
	mul.wide.s32 	%rd45, %r441, 4;
	add.s64 	%rd46, %rd2, %rd45;
	ld.global.u32 	%r297, [%rd46];
	add.s32 	%r298, %r297, %r452;
	ld.global.u32 	%r299, [%rd46+1024];
	add.s32 	%r300, %r299, %r298;
	ld.global.u32 	%r301, [%rd46+2048];
	add.s32 	%r302, %r301, %r300;
	ld.global.u32 	%r303, [%rd46+3072];
	add.s32 	%r304, %r303, %r302;
	ld.global.u32 	%r305, [%rd46+4096];
	add.s32 	%r306, %r305, %r304;
	ld.global.u32 	%r307, [%rd46+5120];
	add.s32 	%r308, %r307, %r306;
	ld.global.u32 	%r309, [%rd46+6144];
	add.s32 	%r310, %r309, %r308;
	ld.global.u32 	%r311, [%rd46+7168];
	add.s32 	%r452, %r311, %r310;
	add.s32 	%r441, %r441, 2048;
$L__BB5_13:
	setp.eq.s32 	%p30, %r19, 0;
	@%p30 bra 	$L__BB5_19;
	and.b32  	%r25, %r7, 3;
	setp.lt.u32 	%p31, %r19, 4;
	@%p31 bra 	$L__BB5_16;
	mul.wide.s32 	%rd47, %r441, 4;
	add.s64 	%rd48, %rd2, %rd47;
	ld.global.u32 	%r313, [%rd48];
	add.s32 	%r314, %r313, %r452;
	ld.global.u32 	%r315, [%rd48+1024];
	add.s32 	%r316, %r315, %r314;
	ld.global.u32 	%r317, [%rd48+2048];
	add.s32 	%r318, %r317, %r316;
	ld.global.u32 	%r319, [%rd48+3072];
	add.s32 	%r452, %r319, %r318;
	add.s32 	%r441, %r441, 1024;
$L__BB5_16:
	setp.eq.s32 	%p32, %r25, 0;
	@%p32 bra 	$L__BB5_19;
	neg.s32 	%r449, %r25;
$L__BB5_18:
	.pragma "nounroll";
	mul.wide.s32 	%rd49, %r441, 4;
	add.s64 	%rd50, %rd2, %rd49;
	ld.global.u32 	%r320, [%rd50];
	add.s32 	%r452, %r320, %r452;
	add.s32 	%r441, %r441, 256;
	add.s32 	%r449, %r449, 1;
	setp.ne.s32 	%p33, %r449, 0;
	@%p33 bra 	$L__BB5_18;
$L__BB5_19:
	setp.lt.u64 	%p34, %rd19, 256;
	@%p34 bra 	$L__BB5_24;
	// begin inline asm
	mov.u32 %r384, %laneid;
	// end inline asm
	mov.b32 	%r387, 1;
	mov.b32 	%r408, 31;
	mov.b32 	%r409, -1;
	// begin inline asm
	shfl.sync.down.b32 %r385, %r452, %r387, %r408, %r409;
	// end inline asm
	setp.gt.s32 	%p50, %r384, 30;
	selp.b32 	%r410, 0, %r385, %p50;
	add.s32 	%r391, %r410, %r452;
	mov.b32 	%r392, 2;
	// begin inline asm
	shfl.sync.down.b32 %r390, %r391, %r392, %r408, %r409;
	// end inline asm
	setp.gt.s32 	%p51, %r384, 29;
	selp.b32 	%r411, 0, %r390, %p51;
	add.s32 	%r396, %r391, %r411;
	mov.b32 	%r397, 4;
	// begin inline asm
	shfl.sync.down.b32 %r395, %r396, %r397, %r408, %r409;
	// end inline asm
	setp.gt.s32 	%p52, %r384, 27;
	selp.b32 	%r412, 0, %r395, %p52;
	add.s32 	%r401, %r396, %r412;
	mov.b32 	%r402, 8;
	// begin inline asm
	shfl.sync.down.b32 %r400, %r401, %r402, %r408, %r409;
	// end inline asm
	setp.gt.s32 	%p53, %r384, 23;
	selp.b32 	%r413, 0, %r400, %p53;
	add.s32 	%r406, %r401, %r413;
	mov.b32 	%r407, 16;
	// begin inline asm
	shfl.sync.down.b32 %r405, %r406, %r407, %r408, %r409;
	// end inline asm
	setp.gt.s32 	%p54, %r384, 15;
	selp.b32 	%r414, 0, %r405, %p54;
	add.s32 	%r470, %r406, %r414;
	setp.ne.s32 	%p55, %r384, 0;
	@%p55 bra 	$L__BB5_22;
	shr.u32 	%r415, %r2, 3;
	and.b32  	%r416, %r415, 124;
	mov.u32 	%r417, _ZZN3cub18CUB_300001_SM_10006detail6reduce28DeviceReduceSingleTileKernelINS2_10policy_hubIiyN4cuda3std3__44plusIiEEE10Policy1000EN6thrust24THRUST_300001_SM_1000_NS6detail15normal_iteratorINSD_10device_ptrIiEEEEPiyS9_iiNS7_10__identityEEEvT0_T1_T2_T3_T4_T6_E12temp_storage;
	add.s32 	%r418, %r417, %r416;
	st.shared.u32 	[%r418+8], %r470;
$L__BB5_22:
	bar.sync 	0;
	setp.ne.s32 	%p56, %r2, 0;
	@%p56 bra 	$L__BB5_49;
	ld.shared.u32 	%r419, [_ZZN3cub18CUB_300001_SM_10006detail6reduce28DeviceReduceSingleTileKernelINS2_10policy_hubIiyN4cuda3std3__44plusIiEEE10Policy1000EN6thrust24THRUST_300001_SM_1000_NS6detail15normal_iteratorINSD_10device_ptrIiEEEEPiyS9_iiNS7_10__identityEEEvT0_T1_T2_T3_T4_T6_E12temp_storage+12];
	add.s32 	%r420, %r419, %r470;
	ld.shared.u32 	%r421, [_ZZN3cub18CUB_300001_SM_10006detail6reduce28DeviceReduceSingleTileKernelINS2_10policy_hubIiyN4cuda3std3__44plusIiEEE10Policy1000EN6thrust24THRUST_300001_SM_1000_NS6detail15normal_iteratorINSD_10device_ptrIiEEEEPiyS9_iiNS7_10__identityEEEvT0_T1_T2_T3_T4_T6_E12temp_storage+16];
	add.s32 	%r422, %r420, %r421;
	ld.shared.u32 	%r423, [_ZZN3cub18CUB_300001_SM_10006detail6reduce28DeviceReduceSingleTileKernelINS2_10policy_hubIiyN4cuda3std3__44plusIiEEE10Policy1000EN6thrust24THRUST_300001_SM_1000_NS6detail15normal_iteratorINSD_10device_ptrIiEEEEPiyS9_iiNS7_10__identityEEEvT0_T1_T2_T3_T4_T6_E12temp_storage+20];
	add.s32 	%r424, %r422, %r423;
	ld.shared.u32 	%r425, [_ZZN3cub18CUB_300001_SM_10006detail6reduce28DeviceReduceSingleTileKernelINS2_10policy_hubIiyN4cuda3std3__44plusIiEEE10Policy1000EN6thrust24THRUST_300001_SM_1000_NS6detail15normal_iteratorINSD_10device_ptrIiEEEEPiyS9_iiNS7_10__identityEEEvT0_T1_T2_T3_T4_T6_E12temp_storage+24];
	add.s32 	%r426, %r424, %r425;
	ld.shared.u32 	%r427, [_ZZN3cub18CUB_300001_SM_10006detail6reduce28DeviceReduceSingleTileKernelINS2_10policy_hubIiyN4cuda3std3__44plusIiEEE10Policy1000EN6thrust24THRUST_300001_SM_1000_NS6detail15normal_iteratorINSD_10device_ptrIiEEEEPiyS9_iiNS7_10__identityEEEvT0_T1_T2_T3_T4_T6_E12temp_storage+28];
	add.s32 	%r428, %r426, %r427;
	ld.shared.u32 	%r429, [_ZZN3cub18CUB_300001_SM_10006detail6reduce28DeviceReduceSingleTileKernelINS2_10policy_hubIiyN4cuda3std3__44plusIiEEE10Policy1000EN6thrust24THRUST_300001_SM_1000_NS6detail15normal_iteratorINSD_10device_ptrIiEEEEPiyS9_iiNS7_10__identityEEEvT0_T1_T2_T3_T4_T6_E12temp_storage+32];
	add.s32 	%r430, %r428, %r429;
	ld.shared.u32 	%r431, [_ZZN3cub18CUB_300001_SM_10006detail6reduce28DeviceReduceSingleTileKernelINS2_10policy_hubIiyN4cuda3std3__44plusIiEEE10Policy1000EN6thrust24THRUST_300001_SM_1000_NS6detail15normal_iteratorINSD_10device_ptrIiEEEEPiyS9_iiNS7_10__identityEEEvT0_T1_T2_T3_T4_T6_E12temp_storage+36];
	add.s32 	%r470, %r430, %r431;
	bra.uni 	$L__BB5_49;
$L__BB5_24:
	// begin inline asm
	mov.u32 %r321, %laneid;
	// end inline asm
	and.b32  	%r347, %r2, 992;
	add.s32 	%r348, %r347, 32;
	setp.gt.u32 	%p35, %r348, %r1;
	not.b32 	%r349, %r347;
	add.s32 	%r350, %r1, %r349;
	selp.b32 	%r345, %r350, 31, %p35;
	mov.b32 	%r324, 1;
	mov.b32 	%r346, -1;
	// begin inline asm
	shfl.sync.down.b32 %r322, %r452, %r324, %r345, %r346;
	// end inline asm
	setp.lt.s32 	%p36, %r321, %r345;
	selp.b32 	%r351, %r322, 0, %p36;
	add.s32 	%r328, %r351, %r452;
	mov.b32 	%r329, 2;
	// begin inline asm
	shfl.sync.down.b32 %r327, %r328, %r329, %r345, %r346;
	// end inline asm
	add.s32 	%r352, %r321, 2;
	setp.gt.s32 	%p37, %r352, %r345;
	selp.b32 	%r353, 0, %r327, %p37;
	add.s32 	%r333, %r328, %r353;
	mov.b32 	%r334, 4;
	// begin inline asm
	shfl.sync.down.b32 %r332, %r333, %r334, %r345, %r346;
	// end inline asm
	add.s32 	%r354, %r321, 4;
	setp.gt.s32 	%p38, %r354, %r345;
	selp.b32 	%r355, 0, %r332, %p38;
	add.s32 	%r338, %r333, %r355;
	mov.b32 	%r339, 8;
	// begin inline asm
	shfl.sync.down.b32 %r337, %r338, %r339, %r345, %r346;
	// end inline asm
	add.s32 	%r356, %r321, 8;
	setp.gt.s32 	%p39, %r356, %r345;
	selp.b32 	%r357, 0, %r337, %p39;
	add.s32 	%r343, %r338, %r357;
	mov.b32 	%r344, 16;
	// begin inline asm
	shfl.sync.down.b32 %r342, %r343, %r344, %r345, %r346;
	// end inline asm
	add.s32 	%r358, %r321, 16;
	setp.gt.s32 	%p40, %r358, %r345;
	selp.b32 	%r359, 0, %r342, %p40;
	add.s32 	%r470, %r343, %r359;
	setp.ne.s32 	%p41, %r321, 0;
	@%p41 bra 	$L__BB5_26;
	shr.u32 	%r360, %r2, 3;
	and.b32  	%r361, %r360, 124;
	mov.u32 	%r362, _ZZN3cub18CUB_300001_SM_10006detail6reduce28DeviceReduceSingleTileKernelINS2_10policy_hubIiyN4cuda3std3__44plusIiEEE10Policy1000EN6thrust24THRUST_300001_SM_1000_NS6detail15normal_iteratorINSD_10device_ptrIiEEEEPiyS9_iiNS7_10__identityEEEvT0_T1_T2_T3_T4_T6_E12temp_storage;
	add.s32 	%r363, %r362, %r361;
	st.shared.u32 	[%r363+8], %r470;
$L__BB5_26:
	bar.sync 	0;
	setp.ne.s32 	%p42, %r2, 0;
	@%p42 bra 	$L__BB5_49;
	setp.gt.u64 	%p43, %rd19, 32;
	ld.shared.u32 	%r364, [_ZZN3cub18CUB_300001_SM_10006detail6reduce28DeviceReduceSingleTileKernelINS2_10policy_hubIiyN4cuda3std3__44plusIiEEE10Policy1000EN6thrust24THRUST_300001_SM_1000_NS6detail15normal_iteratorINSD_10device_ptrIiEEEEPiyS9_iiNS7_10__identityEEEvT0_T1_T2_T3_T4_T6_E12temp_storage+12];
	selp.b32 	%r365, %r364, 0, %p43;
	add.s32 	%r366, %r365, %r470;
	setp.gt.u64 	%p44, %rd19, 64;
	ld.shared.u32 	%r367, [_ZZN3cub18CUB_300001_SM_10006detail6reduce28DeviceReduceSingleTileKernelINS2_10policy_hubIiyN4cuda3std3__44plusIiEEE10Policy1000EN6thrust24THRUST_300001_SM_1000_NS6detail15normal_iteratorINSD_10device_ptrIiEEEEPiyS9_iiNS7_10__identityEEEvT0_T1_T2_T3_T4_T6_E12temp_storage+16];
	selp.b32 	%r368, %r367, 0, %p44;
	add.s32 	%r369, %r366, %r368;
	setp.gt.u64 	%p45, %rd19, 96;
	ld.shared.u32 	%r370, [_ZZN3cub18CUB_300001_SM_10006detail6reduce28DeviceReduceSingleTileKernelINS2_10policy_hubIiyN4cuda3std3__44plusIiEEE10Policy1000EN6thrust24THRUST_300001_SM_1000_NS6detail15normal_iteratorINSD_10device_ptrIiEEEEPiyS9_iiNS7_10__identityEEEvT0_T1_T2_T3_T4_T6_E12temp_storage+20];
	selp.b32 	%r371, %r370, 0, %p45;
	add.s32 	%r372, %r369, %r371;
	setp.gt.u64 	%p46, %rd19, 128;
	ld.shared.u32 	%r373, [_ZZN3cub18CUB_300001_SM_10006detail6reduce28DeviceReduceSingleTileKernelINS2_10policy_hubIiyN4cuda3std3__44plusIiEEE10Policy1000EN6thrust24THRUST_300001_SM_1000_NS6detail15normal_iteratorINSD_10device_ptrIiEEEEPiyS9_iiNS7_10__identityEEEvT0_T1_T2_T3_T4_T6_E12temp_storage+24];
	selp.b32 	%r374, %r373, 0, %p46;
	add.s32 	%r375, %r372, %r374;
	setp.gt.u64 	%p47, %rd19, 160;
	ld.shared.u32 	%r376, [_ZZN3cub18CUB_300001_SM_10006detail6reduce28DeviceReduceSingleTileKernelINS2_10policy_hubIiyN4cuda3std3__44plusIiEEE10Policy1000EN6thrust24THRUST_300001_SM_1000_NS6detail15normal_iteratorINSD_10device_ptrIiEEEEPiyS9_iiNS7_10__identityEEEvT0_T1_T2_T3_T4_T6_E12temp_storage+28];
	selp.b32 	%r377, %r376, 0, %p47;
	add.s32 	%r378, %r375, %r377;
	setp.gt.u64 	%p48, %rd19, 192;
	ld.shared.u32 	%r379, [_ZZN3cub18CUB_300001_SM_10006detail6reduce28DeviceReduceSingleTileKernelINS2_10policy_hubIiyN4cuda3std3__44plusIiEEE10Policy1000EN6thrust24THRUST_300001_SM_1000_NS6detail15normal_iteratorINSD_10device_ptrIiEEEEPiyS9_iiNS7_10__identityEEEvT0_T1_T2_T3_T4_T6_E12temp_storage+32];
	selp.b32 	%r380, %r379, 0, %p48;
	add.s32 	%r381, %r378, %r380;
	setp.gt.u64 	%p49, %rd19, 224;
	ld.shared.u32 	%r382, [_ZZN3cub18CUB_300001_SM_10006detail6reduce28DeviceReduceSingleTileKernelINS2_10policy_hubIiyN4cuda3std3__44plusIiEEE10Policy1000EN6thrust24THRUST_300001_SM_1000_NS6detail15normal_iteratorINSD_10device_ptrIiEEEEPiyS9_iiNS7_10__identityEEEvT0_T1_T2_T3_T4_T6_E12temp_storage+36];
	selp.b32 	%r383, %r382, 0, %p49;
	add.s32 	%r470, %r381, %r383;
	bra.uni 	$L__BB5_49;
$L__BB5_28:
	mov.u32 	%r43, %tid.x;
	cvt.u64.u32 	%rd6, %r43;
	mul.wide.u32 	%rd22, %r43, 4;
	add.s64 	%rd7, %rd2, %rd22;
	ld.global.u32 	%r82, [%rd7];
	ld.global.u32 	%r83, [%rd7+1024];
	ld.global.u32 	%r84, [%rd7+2048];
	ld.global.u32 	%r85, [%rd7+3072];
	ld.global.u32 	%r86, [%rd7+4096];
	ld.global.u32 	%r87, [%rd7+5120];
	ld.global.u32 	%r88, [%rd7+6144];
	ld.global.u32 	%r89, [%rd7+7168];
	ld.global.u32 	%r90, [%rd7+8192];
	ld.global.u32 	%r91, [%rd7+9216];
	ld.global.u32 	%r92, [%rd7+10240];
	ld.global.u32 	%r93, [%rd7+11264];
	ld.global.u32 	%r94, [%rd7+12288];
	ld.global.u32 	%r95, [%rd7+13312];
	ld.global.u32 	%r96, [%rd7+14336];
	ld.global.u32 	%r97, [%rd7+15360];
	add.s32 	%r98, %r83, %r82;
	add.s32 	%r99, %r84, %r98;
	add.s32 	%r100, %r85, %r99;
	add.s32 	%r101, %r86, %r100;
	add.s32 	%r102, %r87, %r101;
	add.s32 	%r103, %r88, %r102;
	add.s32 	%r104, %r89, %r103;
	add.s32 	%r105, %r90, %r104;
	add.s32 	%r106, %r91, %r105;
	add.s32 	%r107, %r92, %r106;
	add.s32 	%r108, %r93, %r107;
	add.s32 	%r109, %r94, %r108;
	add.s32 	%r110, %r95, %r109;
	add.s32 	%r111, %r96, %r110;
	add.s32 	%r469, %r97, %r111;
	add.s64 	%rd8, %rd19, -4096;
	setp.lt.u64 	%p3, %rd8, 4096;
	mov.b64 	%rd53, 4096;
	@%p3 bra 	$L__BB5_32;
	mov.b64 	%rd53, 4096;
$L__BB5_30:
	shl.b64 	%rd24, %rd53, 2;
	add.s64 	%rd25, %rd7, %rd24;
	ld.global.u32 	%r112, [%rd25];
	ld.global.u32 	%r113, [%rd25+1024];
	ld.global.u32 	%r114, [%rd25+2048];
	ld.global.u32 	%r115, [%rd25+3072];
	ld.global.u32 	%r116, [%rd25+4096];
	ld.global.u32 	%r117, [%rd25+5120];
	ld.global.u32 	%r118, [%rd25+6144];
	ld.global.u32 	%r119, [%rd25+7168];
	ld.global.u32 	%r120, [%rd25+8192];
	ld.global.u32 	%r121, [%rd25+9216];
	ld.global.u32 	%r122, [%rd25+10240];
	ld.global.u32 	%r123, [%rd25+11264];
	ld.global.u32 	%r124, [%rd25+12288];
	ld.global.u32 	%r125, [%rd25+13312];
	ld.global.u32 	%r126, [%rd25+14336];
	ld.global.u32 	%r127, [%rd25+15360];
	add.s32 	%r128, %r112, %r469;
	add.s32 	%r129, %r113, %r128;
	add.s32 	%r130, %r114, %r129;
	add.s32 	%r131, %r115, %r130;
	add.s32 	%r132, %r116, %r131;
	add.s32 	%r133, %r117, %r132;
	add.s32 	%r134, %r118, %r133;
	add.s32 	%r135, %r119, %r134;
	add.s32 	%r136, %r120, %r135;
	add.s32 	%r137, %r121, %r136;
	add.s32 	%r138, %r122, %r137;
	add.s32 	%r139, %r123, %r138;
	add.s32 	%r140, %r124, %r139;
	add.s32 	%r141, %r125, %r140;
	add.s32 	%r142, %r126, %r141;
	add.s32 	%r469, %r127, %r142;
	sub.s64 	%rd26, %rd19, %rd53;
	setp.lt.u64 	%p4, %rd26, 4096;
	@%p4 bra 	$L__BB5_45;
	add.s64 	%rd53, %rd53, 4096;
	setp.le.u64 	%p5, %rd53, %rd8;
	@%p5 bra 	$L__BB5_30;
$L__BB5_32:
	setp.le.u64 	%p6, %rd19, %rd53;
	cvt.u32.u64 	%r143, %rd53;
	cvt.u32.u64 	%r144, %rd19;
	sub.s32 	%r145, %r144, %r143;
	setp.ge.s32 	%p7, %r43, %r145;
	or.pred  	%p8, %p6, %p7;
	@%p8 bra 	$L__BB5_45;
	not.b32 	%r149, %r43;
	add.s32 	%r150, %r149, %r144;
	sub.s32 	%r152, %r150, %r143;
	shr.u32 	%r153, %r152, 8;
	add.s32 	%r48, %r153, 1;
	and.b32  	%r49, %r48, 15;
	setp.lt.u32 	%p9, %r152, 3840;
	mov.u32 	%r459, %r43;
	@%p9 bra 	$L__BB5_36;
	and.b32  	%r154, %r48, 33554416;
	neg.s32 	%r455, %r154;
	add.s64 	%rd27, %rd53, %rd6;
	shl.b64 	%rd28, %rd27, 2;
	add.s64 	%rd29, %rd28, %rd2;
	add.s64 	%rd54, %rd29, 8192;
	mov.u32 	%r459, %r43;
$L__BB5_35:
	.pragma "nounroll";
	ld.global.u32 	%r155, [%rd54+-8192];
	add.s32 	%r156, %r155, %r469;
	ld.global.u32 	%r157, [%rd54+-7168];
	add.s32 	%r158, %r157, %r156;
	ld.global.u32 	%r159, [%rd54+-6144];
	add.s32 	%r160, %r159, %r158;
	ld.global.u32 	%r161, [%rd54+-5120];
	add.s32 	%r162, %r161, %r160;
	ld.global.u32 	%r163, [%rd54+-4096];
	add.s32 	%r164, %r163, %r162;
	ld.global.u32 	%r165, [%rd54+-3072];
	add.s32 	%r166, %r165, %r164;
	ld.global.u32 	%r167, [%rd54+-2048];
	add.s32 	%r168, %r167, %r166;
	ld.global.u32 	%r169, [%rd54+-1024];
	add.s32 	%r170, %r169, %r168;
	ld.global.u32 	%r171, [%rd54];
	add.s32 	%r172, %r171, %r170;
	ld.global.u32 	%r173, [%rd54+1024];
	add.s32 	%r174, %r173, %r172;
	ld.global.u32 	%r175, [%rd54+2048];
	add.s32 	%r176, %r175, %r174;
	ld.global.u32 	%r177, [%rd54+3072];
	add.s32 	%r178, %r177, %r176;
	ld.global.u32 	%r179, [%rd54+4096];
	add.s32 	%r180, %r179, %r178;
	ld.global.u32 	%r181, [%rd54+5120];
	add.s32 	%r182, %r181, %r180;
	ld.global.u32 	%r183, [%rd54+6144];
	add.s32 	%r184, %r183, %r182;
	ld.global.u32 	%r185, [%rd54+7168];
	add.s32 	%r469, %r185, %r184;
	add.s32 	%r459, %r459, 4096;
	add.s32 	%r455, %r455, 16;
	add.s64 	%rd54, %rd54, 16384;
	setp.ne.s32 	%p10, %r455, 0;
	@%p10 bra 	$L__BB5_35;
$L__BB5_36:
	setp.eq.s32 	%p11, %r49, 0;
	@%p11 bra 	$L__BB5_45;
	and.b32  	%r60, %r48, 7;
	setp.lt.u32 	%p12, %r49, 8;
	@%p12 bra 	$L__BB5_39;
	cvt.u64.u32 	%rd30, %r459;
	add.s64 	%rd31, %rd53, %rd30;
	shl.b64 	%rd32, %rd31, 2;
	add.s64 	%rd33, %rd2, %rd32;
	ld.global.u32 	%r187, [%rd33];
	add.s32 	%r188, %r187, %r469;
	ld.global.u32 	%r189, [%rd33+1024];
	add.s32 	%r190, %r189, %r188;
	ld.global.u32 	%r191, [%rd33+2048];
	add.s32 	%r192, %r191, %r190;
	ld.global.u32 	%r193, [%rd33+3072];
	add.s32 	%r194, %r193, %r192;
	ld.global.u32 	%r195, [%rd33+4096];
	add.s32 	%r196, %r195, %r194;
	ld.global.u32 	%r197, [%rd33+5120];
	add.s32 	%r198, %r197, %r196;
	ld.global.u32 	%r199, [%rd33+6144];
	add.s32 	%r200, %r199, %r198;
	ld.global.u32 	%r201, [%rd33+7168];
	add.s32 	%r469, %r201, %r200;
	add.s32 	%r459, %r459, 2048;
$L__BB5_39:
	setp.eq.s32 	%p13, %r60, 0;
	@%p13 bra 	$L__BB5_45;
	and.b32  	%r66, %r48, 3;
	setp.lt.u32 	%p14, %r60, 4;
	@%p14 bra 	$L__BB5_42;
	cvt.u64.u32 	%rd34, %r459;
	add.s64 	%rd35, %rd53, %rd34;
	shl.b64 	%rd36, %rd35, 2;
	add.s64 	%rd37, %rd2, %rd36;
	ld.global.u32 	%r203, [%rd37];
	add.s32 	%r204, %r203, %r469;
	ld.global.u32 	%r205, [%rd37+1024];
	add.s32 	%r206, %r205, %r204;
	ld.global.u32 	%r207, [%rd37+2048];
	add.s32 	%r208, %r207, %r206;
	ld.global.u32 	%r209, [%rd37+3072];
	add.s32 	%r469, %r209, %r208;
	add.s32 	%r459, %r459, 1024;
$L__BB5_42:
	setp.eq.s32 	%p15, %r66, 0;
	@%p15 bra 	$L__BB5_45;
	cvt.u64.u32 	%rd38, %r459;
	add.s64 	%rd39, %rd53, %rd38;
	shl.b64 	%rd40, %rd39, 2;
	add.s64 	%rd55, %rd2, %rd40;
	neg.s32 	%r467, %r66;
$L__BB5_44:
	.pragma "nounroll";
	ld.global.u32 	%r210, [%rd55];
	add.s32 	%r469, %r210, %r469;
	add.s64 	%rd55, %rd55, 1024;
	add.s32 	%r467, %r467, 1;
	setp.ne.s32 	%p16, %r467, 0;
	@%p16 bra 	$L__BB5_44;
$L__BB5_45:
	// begin inline asm
	mov.u32 %r211, %laneid;
	// end inline asm
	mov.b32 	%r214, 1;
	mov.b32 	%r235, 31;
	mov.b32 	%r236, -1;
	// begin inline asm
	shfl.sync.down.b32 %r212, %r469, %r214, %r235, %r236;
	// end inline asm
	setp.gt.s32 	%p17, %r211, 30;
	selp.b32 	%r237, 0, %r212, %p17;
	add.s32 	%r218, %r237, %r469;
	mov.b32 	%r219, 2;
	// begin inline asm
	shfl.sync.down.b32 %r217, %r218, %r219, %r235, %r236;
	// end inline asm
	setp.gt.s32 	%p18, %r211, 29;
	selp.b32 	%r238, 0, %r217, %p18;
	add.s32 	%r223, %r218, %r238;
	mov.b32 	%r224, 4;
	// begin inline asm
	shfl.sync.down.b32 %r222, %r223, %r224, %r235, %r236;
	// end inline asm
	setp.gt.s32 	%p19, %r211, 27;
	selp.b32 	%r239, 0, %r222, %p19;
	add.s32 	%r228, %r223, %r239;
	mov.b32 	%r229, 8;
	// begin inline asm
	shfl.sync.down.b32 %r227, %r228, %r229, %r235, %r236;
	// end inline asm
	setp.gt.s32 	%p20, %r211, 23;
	selp.b32 	%r240, 0, %r227, %p20;
	add.s32 	%r233, %r228, %r240;
	mov.b32 	%r234, 16;
	// begin inline asm
	shfl.sync.down.b32 %r232, %r233, %r234, %r235, %r236;
	// end inline asm
	setp.gt.s32 	%p21, %r211, 15;
	selp.b32 	%r241, 0, %r232, %p21;
	add.s32 	%r470, %r233, %r241;
	setp.ne.s32 	%p22, %r211, 0;
	@%p22 bra 	$L__BB5_47;
	shr.u32 	%r242, %r43, 3;
	and.b32  	%r243, %r242, 124;
	mov.u32 	%r244, _ZZN3cub18CUB_300001_SM_10006detail6reduce28DeviceReduceSingleTileKernelINS2_10policy_hubIiyN4cuda3std3__44plusIiEEE10Policy1000EN6thrust24THRUST_300001_SM_1000_NS6detail15normal_iteratorINSD_10device_ptrIiEEEEPiyS9_iiNS7_10__identityEEEvT0_T1_T2_T3_T4_T6_E12temp_storage;
	add.s32 	%r245, %r244, %r243;
	st.shared.u32 	[%r245+8], %r470;
$L__BB5_47:
	bar.sync 	0;
	setp.ne.s32 	%p23, %r43, 0;
	@%p23 bra 	$L__BB5_49;
	ld.shared.u32 	%r246, [_ZZN3cub18CUB_300001_SM_10006detail6reduce28DeviceReduceSingleTileKernelINS2_10policy_hubIiyN4cuda3std3__44plusIiEEE10Policy1000EN6thrust24THRUST_300001_SM_1000_NS6detail15normal_iteratorINSD_10device_ptrIiEEEEPiyS9_iiNS7_10__identityEEEvT0_T1_T2_T3_T4_T6_E12temp_storage+12];
	add.s32 	%r247, %r246, %r470;
	ld.shared.u32 	%r248, [_ZZN3cub18CUB_300001_SM_10006detail6reduce28DeviceReduceSingleTileKernelINS2_10policy_hubIiyN4cuda3std3__44plusIiEEE10Policy1000EN6thrust24THRUST_300001_SM_1000_NS6detail15normal_iteratorINSD_10device_ptrIiEEEEPiyS9_iiNS7_10__identityEEEvT0_T1_T2_T3_T4_T6_E12temp_storage+16];
	add.s32 	%r249, %r247, %r248;
	ld.shared.u32 	%r250, [_ZZN3cub18CUB_300001_SM_10006detail6reduce28DeviceReduceSingleTileKernelINS2_10policy_hubIiyN4cuda3std3__44plusIiEEE10Policy1000EN6thrust24THRUST_300001_SM_1000_NS6detail15normal_iteratorINSD_10device_ptrIiEEEEPiyS9_iiNS7_10__identityEEEvT0_T1_T2_T3_T4_T6_E12temp_storage+20];
	add.s32 	%r251, %r249, %r250;
	ld.shared.u32 	%r252, [_ZZN3cub18CUB_300001_SM_10006detail6reduce28DeviceReduceSingleTileKernelINS2_10policy_hubIiyN4cuda3std3__44plusIiEEE10Policy1000EN6thrust24THRUST_300001_SM_1000_NS6detail15normal_iteratorINSD_10device_ptrIiEEEEPiyS9_iiNS7_10__identityEEEvT0_T1_T2_T3_T4_T6_E12temp_storage+24];
	add.s32 	%r253, %r251, %r252;
	ld.shared.u32 	%r254, [_ZZN3cub18CUB_300001_SM_10006detail6reduce28DeviceReduceSingleTileKernelINS2_10policy_hubIiyN4cuda3std3__44plusIiEEE10Policy1000EN6thrust24THRUST_300001_SM_1000_NS6detail15normal_iteratorINSD_10device_ptrIiEEEEPiyS9_iiNS7_10__identityEEEvT0_T1_T2_T3_T4_T6_E12temp_storage+28];
	add.s32 	%r255, %r253, %r254;
	ld.shared.u32 	%r256, [_ZZN3cub18CUB_300001_SM_10006detail6reduce28DeviceReduceSingleTileKernelINS2_10policy_hubIiyN4cuda3std3__44plusIiEEE10Policy1000EN6thrust24THRUST_300001_SM_1000_NS6detail15normal_iteratorINSD_10device_ptrIiEEEEPiyS9_iiNS7_10__identityEEEvT0_T1_T2_T3_T4_T6_E12temp_storage+32];
	add.s32 	%r257, %r255, %r256;
	ld.shared.u32 	%r258, [_ZZN3cub18CUB_300001_SM_10006detail6reduce28DeviceReduceSingleTileKernelINS2_10policy_hubIiyN4cuda3std3__44plusIiEEE10Policy1000EN6thrust24THRUST_300001_SM_1000_NS6detail15normal_iteratorINSD_10device_ptrIiEEEEPiyS9_iiNS7_10__identityEEEvT0_T1_T2_T3_T4_T6_E12temp_storage+36];
	add.s32 	%r470, %r257, %r258;
$L__BB5_49:
	mov.u32 	%r432, %tid.x;
	setp.ne.s32 	%p57, %r432, 0;
	@%p57 bra 	$L__BB5_51;
	add.s32 	%r433, %r470, %r81;
	st.global.u32 	[%rd1], %r433;
$L__BB5_51:
	ret;

}
	// .globl	_ZN3cub18CUB_300001_SM_10006detail6reduce18DeviceReduceKernelINS2_10policy_hubIiyN4cuda3std3__44plusIiEEE10Policy1000EN6thrust24THRUST_300001_SM_1000_NS6detail15normal_iteratorINSD_10device_ptrIiEEEEyS9_iNS7_10__identityEEEvT0_PT3_T1_NS0_13GridEvenShareISN_EET2_T4_
.visible .entry _ZN3cub18CUB_300001_SM_10006detail6reduce18DeviceReduceKernelINS2_10policy_hubIiyN4cuda3std3__44plusIiEEE10Policy1000EN6thrust24THRUST_300001_SM_1000_NS6detail15normal_iteratorINSD_10device_ptrIiEEEEyS9_iNS7_10__identityEEEvT0_PT3_T1_NS0_13GridEvenShareISN_EET2_T4_(
	.param .align 8 .b8 _ZN3cub18CUB_300001_SM_10006detail6reduce18DeviceReduceKernelINS2_10policy_hubIiyN4cuda3std3__44plusIiEEE10Policy1000EN6thrust24THRUST_300001_SM_1000_NS6detail15normal_iteratorINSD_10device_ptrIiEEEEyS9_iNS7_10__identityEEEvT0_PT3_T1_NS0_13GridEvenShareISN_EET2_T4__param_0[8],
	.param .u64 .ptr .align 1 _ZN3cub18CUB_300001_SM_10006detail6reduce18DeviceReduceKernelINS2_10policy_hubIiyN4cuda3std3__44plusIiEEE10Policy1000EN6thrust24THRUST_300001_SM_1000_NS6detail15normal_iteratorINSD_10device_ptrIiEEEEyS9_iNS7_10__identityEEEvT0_PT3_T1_NS0_13GridEvenShareISN_EET2_T4__param_1,
	.param .u64 _ZN3cub18CUB_300001_SM_10006detail6reduce18DeviceReduceKernelINS2_10policy_hubIiyN4cuda3std3__44plusIiEEE10Policy1000EN6thrust24THRUST_300001_SM_1000_NS6detail15normal_iteratorINSD_10device_ptrIiEEEEyS9_iNS7_10__identityEEEvT0_PT3_T1_NS0_13GridEvenShareISN_EET2_T4__param_2,
	.param .align 8 .b8 _ZN3cub18CUB_300001_SM_10006detail6reduce18DeviceReduceKernelINS2_10policy_hubIiyN4cuda3std3__44plusIiEEE10Policy1000EN6thrust24THRUST_300001_SM_1000_NS6detail15normal_iteratorINSD_10device_ptrIiEEEEyS9_iNS7_10__identityEEEvT0_PT3_T1_NS0_13GridEvenShareISN_EET2_T4__param_3[72],
	.param .align 1 .b8 _ZN3cub18CUB_300001_SM_10006detail6reduce18DeviceReduceKernelINS2_10policy_hubIiyN4cuda3std3__44plusIiEEE10Policy1000EN6thrust24THRUST_300001_SM_1000_NS6detail15normal_iteratorINSD_10device_ptrIiEEEEyS9_iNS7_10__identityEEEvT0_PT3_T1_NS0_13GridEvenShareISN_EET2_T4__param_4[1],
	.param .align 1 .b8 _ZN3cub18CUB_300001_SM_10006detail6reduce18DeviceReduceKernelINS2_10policy_hubIiyN4cuda3std3__44plusIiEEE10Policy1000EN6thrust24THRUST_300001_SM_1000_NS6detail15normal_iteratorINSD_10device_ptrIiEEEEyS9_iNS7_10__identityEEEvT0_PT3_T1_NS0_13GridEvenShareISN_EET2_T4__param_5[1]
)
.maxntid 256
{
	.reg .pred 	%p<57>;
	.reg .b16 	%rs<4>;
	.reg .b32 	%r<502>;
	.reg .b64 	%rd<78>;
	// demoted variable
	.shared .align 4 .b8 _ZZN3cub18CUB_300001_SM_10006detail6reduce18DeviceReduceKernelINS2_10policy_hubIiyN4cuda3std3__44plusIiEEE10Policy1000EN6thrust24THRUST_300001_SM_1000_NS6detail15normal_iteratorINSD_10device_ptrIiEEEEyS9_iNS7_10__identityEEEvT0_PT3_T1_NS0_13GridEvenShareISN_EET2_T4_E12temp_storage[44];
	ld.param.u64 	%rd1, [_ZN3cub18CUB_300001_SM_10006detail6reduce18DeviceReduceKernelINS2_10policy_hubIiyN4cuda3std3__44plusIiEEE10Policy1000EN6thrust24THRUST_300001_SM_1000_NS6detail15normal_iteratorINSD_10device_ptrIiEEEEyS9_iNS7_10__identityEEEvT0_PT3_T1_NS0_13GridEvenShareISN_EET2_T4__param_3+32];
	ld.param.u32 	%r1, [_ZN3cub18CUB_300001_SM_10006detail6reduce18DeviceReduceKernelINS2_10policy_hubIiyN4cuda3std3__44plusIiEEE10Policy1000EN6thrust24THRUST_300001_SM_1000_NS6detail15normal_iteratorINSD_10device_ptrIiEEEEyS9_iNS7_10__identityEEEvT0_PT3_T1_NS0_13GridEvenShareISN_EET2_T4__param_3+40];
	ld.param.u64 	%rd25, [_ZN3cub18CUB_300001_SM_10006detail6reduce18DeviceReduceKernelINS2_10policy_hubIiyN4cuda3std3__44plusIiEEE10Policy1000EN6thrust24THRUST_300001_SM_1000_NS6detail15normal_iteratorINSD_10device_ptrIiEEEEyS9_iNS7_10__identityEEEvT0_PT3_T1_NS0_13GridEvenShareISN_EET2_T4__param_0];
	cvta.to.global.u64 	%rd2, %rd25;
	mov.u32 	%r2, %ctaid.x;
	shl.b32 	%r88, %r1, 12;
	cvt.s64.s32 	%rd3, %r88;
	shl.b32 	%r89, %r2, 12;
	cvt.u64.u32 	%rd4, %r89;
	sub.s64 	%rd5, %rd1, %rd4;
	setp.gt.u64 	%p1, %rd5, 4095;
	@%p1 bra 	$L__BB6_25;
	cvt.u32.u64 	%r287, %rd4;
	cvt.u32.u64 	%r3, %rd1;
	sub.s32 	%r4, %r3, %r287;
	mov.u32 	%r5, %tid.x;
	setp.ge.s32 	%p23, %r5, %r4;
	mov.b32 	%r482, 0;
	mov.u32 	%r471, %r5;
	@%p23 bra 	$L__BB6_3;
	add.s32 	%r289, %r287, %r5;
	mul.wide.u32 	%rd51, %r289, 4;
	add.s64 	%rd52, %rd2, %rd51;
	ld.global.u32 	%r482, [%rd52];
	add.s32 	%r471, %r5, 256;
$L__BB6_3:
	setp.ge.s32 	%p24, %r471, %r4;
	@%p24 bra 	$L__BB6_16;
	not.b32 	%r292, %r471;
	add.s32 	%r293, %r292, %r3;
	sub.s32 	%r294, %r293, %r287;
	shr.u32 	%r295, %r294, 8;
	add.s32 	%r10, %r295, 1;
	and.b32  	%r11, %r10, 15;
	setp.lt.u32 	%p25, %r294, 3840;
	@%p25 bra 	$L__BB6_7;
	and.b32  	%r296, %r10, 33554416;
	neg.s32 	%r467, %r296;
	mul.wide.u32 	%rd53, %r2, 16384;
	mul.wide.u32 	%rd54, %r471, 4;
	or.b64  	%rd55, %rd53, %rd54;
	add.s64 	%rd56, %rd55, %rd2;
	add.s64 	%rd72, %rd56, 8192;
$L__BB6_6:
	.pragma "nounroll";
	ld.global.u32 	%r297, [%rd72+-8192];
	add.s32 	%r298, %r297, %r482;
	ld.global.u32 	%r299, [%rd72+-7168];
	add.s32 	%r300, %r299, %r298;
	ld.global.u32 	%r301, [%rd72+-6144];
	add.s32 	%r302, %r301, %r300;
	ld.global.u32 	%r303, [%rd72+-5120];
	add.s32 	%r304, %r303, %r302;
	ld.global.u32 	%r305, [%rd72+-4096];
	add.s32 	%r306, %r305, %r304;
	ld.global.u32 	%r307, [%rd72+-3072];
	add.s32 	%r308, %r307, %r306;
	ld.global.u32 	%r309, [%rd72+-2048];
	add.s32 	%r310, %r309, %r308;
	ld.global.u32 	%r311, [%rd72+-1024];
	add.s32 	%r312, %r311, %r310;
	ld.global.u32 	%r313, [%rd72];
	add.s32 	%r314, %r313, %r312;
	ld.global.u32 	%r315, [%rd72+1024];
	add.s32 	%r316, %r315, %r314;
	ld.global.u32 	%r317, [%rd72+2048];
	add.s32 	%r318, %r317, %r316;
	ld.global.u32 	%r319, [%rd72+3072];
	add.s32 	%r320, %r319, %r318;
	ld.global.u32 	%r321, [%rd72+4096];
	add.s32 	%r322, %r321, %r320;
	ld.global.u32 	%r323, [%rd72+5120];
	add.s32 	%r324, %r323, %r322;
	ld.global.u32 	%r325, [%rd72+6144];
	add.s32 	%r326, %r325, %r324;
	ld.global.u32 	%r327, [%rd72+7168];
	add.s32 	%r482, %r327, %r326;
	add.s32 	%r471, %r471, 4096;
	add.s32 	%r467, %r467, 16;
	add.s64 	%rd72, %rd72, 16384;
	setp.ne.s32 	%p26, %r467, 0;
	@%p26 bra 	$L__BB6_6;
$L__BB6_7:
	setp.eq.s32 	%p27, %r11, 0;
	@%p27 bra 	$L__BB6_16;
	and.b32  	%r22, %r10, 7;
	setp.lt.u32 	%p28, %r11, 8;
	@%p28 bra 	$L__BB6_10;
	cvt.s64.s32 	%rd57, %r471;
	add.s64 	%rd58, %rd57, %rd4;
	shl.b64 	%rd59, %rd58, 2;
	add.s64 	%rd60, %rd2, %rd59;
	ld.global.u32 	%r329, [%rd60];
	add.s32 	%r330, %r329, %r482;
	ld.global.u32 	%r331, [%rd60+1024];
	add.s32 	%r332, %r331, %r330;
	ld.global.u32 	%r333, [%rd60+2048];
	add.s32 	%r334, %r333, %r332;
	ld.global.u32 	%r335, [%rd60+3072];
	add.s32 	%r336, %r335, %r334;
	ld.global.u32 	%r337, [%rd60+4096];
	add.s32 	%r338, %r337, %r336;
	ld.global.u32 	%r339, [%rd60+5120];
	add.s32 	%r340, %r339, %r338;
	ld.global.u32 	%r341, [%rd60+6144];
	add.s32 	%r342, %r341, %r340;
	ld.global.u32 	%r343, [%rd60+7168];
	add.s32 	%r482, %r343, %r342;
	add.s32 	%r471, %r471, 2048;
$L__BB6_10:
	setp.eq.s32 	%p29, %r22, 0;
	@%p29 bra 	$L__BB6_16;
	and.b32  	%r28, %r10, 3;
	setp.lt.u32 	%p30, %r22, 4;
	@%p30 bra 	$L__BB6_13;
	cvt.s64.s32 	%rd61, %r471;
	add.s64 	%rd62, %rd61, %rd4;
	shl.b64 	%rd63, %rd62, 2;
	add.s64 	%rd64, %rd2, %rd63;
	ld.global.u32 	%r345, [%rd64];
	add.s32 	%r346, %r345, %r482;
	ld.global.u32 	%r347, [%rd64+1024];
	add.s32 	%r348, %r347, %r346;
	ld.global.u32 	%r349, [%rd64+2048];
	add.s32 	%r350, %r349, %r348;
	ld.global.u32 	%r351, [%rd64+3072];
	add.s32 	%r482, %r351, %r350;
	add.s32 	%r471, %r471, 1024;
$L__BB6_13:
	setp.eq.s32 	%p31, %r28, 0;
	@%p31 bra 	$L__BB6_16;
	mul.wide.u32 	%rd65, %r2, 16384;
	add.s64 	%rd9, %rd2, %rd65;
	neg.s32 	%r479, %r28;
$L__BB6_15:
	.pragma "nounroll";
	mul.wide.s32 	%rd66, %r471, 4;
	add.s64 	%rd67, %rd9, %rd66;
	ld.global.u32 	%r352, [%rd67];
	add.s32 	%r482, %r352, %r482;
	add.s32 	%r471, %r471, 256;
	add.s32 	%r479, %r479, 1;
	setp.ne.s32 	%p32, %r479, 0;
	@%p32 bra 	$L__BB6_15;
$L__BB6_16:
	setp.lt.s32 	%p33, %r4, 256;
	@%p33 bra 	$L__BB6_21;
	// begin inline asm
	mov.u32 %r416, %laneid;
	// end inline asm
	mov.b32 	%r419, 1;
	mov.b32 	%r440, 31;
	mov.b32 	%r441, -1;
	// begin inline asm
	shfl.sync.down.b32 %r417, %r482, %r419, %r440, %r441;
	// end inline asm
	setp.gt.s32 	%p49, %r416, 30;
	selp.b32 	%r442, 0, %r417, %p49;
	add.s32 	%r423, %r442, %r482;
	mov.b32 	%r424, 2;
	// begin inline asm
	shfl.sync.down.b32 %r422, %r423, %r424, %r440, %r441;
	// end inline asm
	setp.gt.s32 	%p50, %r416, 29;
	selp.b32 	%r443, 0, %r422, %p50;
	add.s32 	%r428, %r423, %r443;
	mov.b32 	%r429, 4;
	// begin inline asm
	shfl.sync.down.b32 %r427, %r428, %r429, %r440, %r441;
	// end inline asm
	setp.gt.s32 	%p51, %r416, 27;
	selp.b32 	%r444, 0, %r427, %p51;
	add.s32 	%r433, %r428, %r444;
	mov.b32 	%r434, 8;
	// begin inline asm
	shfl.sync.down.b32 %r432, %r433, %r434, %r440, %r441;
	// end inline asm
	setp.gt.s32 	%p52, %r416, 23;
	selp.b32 	%r445, 0, %r432, %p52;
	add.s32 	%r438, %r433, %r445;
	mov.b32 	%r439, 16;
	// begin inline asm
	shfl.sync.down.b32 %r437, %r438, %r439, %r440, %r441;
	// end inline asm
	setp.gt.s32 	%p53, %r416, 15;
	selp.b32 	%r446, 0, %r437, %p53;
	add.s32 	%r501, %r438, %r446;
	setp.ne.s32 	%p54, %r416, 0;
	@%p54 bra 	$L__BB6_19;
	shr.u32 	%r447, %r5, 3;
	and.b32  	%r448, %r447, 124;
	mov.u32 	%r449, _ZZN3cub18CUB_300001_SM_10006detail6reduce18DeviceReduceKernelINS2_10policy_hubIiyN4cuda3std3__44plusIiEEE10Policy1000EN6thrust24THRUST_300001_SM_1000_NS6detail15normal_iteratorINSD_10device_ptrIiEEEEyS9_iNS7_10__identityEEEvT0_PT3_T1_NS0_13GridEvenShareISN_EET2_T4_E12temp_storage;
	add.s32 	%r450, %r449, %r448;
	st.shared.u32 	[%r450+8], %r501;
$L__BB6_19:
	bar.sync 	0;
	setp.ne.s32 	%p55, %r5, 0;
	@%p55 bra 	$L__BB6_46;
	ld.shared.u32 	%r451, [_ZZN3cub18CUB_300001_SM_10006detail6reduce18DeviceReduceKernelINS2_10policy_hubIiyN4cuda3std3__44plusIiEEE10Policy1000EN6thrust24THRUST_300001_SM_1000_NS6detail15normal_iteratorINSD_10device_ptrIiEEEEyS9_iNS7_10__identityEEEvT0_PT3_T1_NS0_13GridEvenShareISN_EET2_T4_E12temp_storage+12];
	add.s32 	%r452, %r451, %r501;
	ld.shared.u32 	%r453, [_ZZN3cub18CUB_300001_SM_10006detail6reduce18DeviceReduceKernelINS2_10policy_hubIiyN4cuda3std3__44plusIiEEE10Policy1000EN6thrust24THRUST_300001_SM_1000_NS6detail15normal_iteratorINSD_10device_ptrIiEEEEyS9_iNS7_10__identityEEEvT0_PT3_T1_NS0_13GridEvenShareISN_EET2_T4_E12temp_storage+16];
	add.s32 	%r454, %r452, %r453;
	ld.shared.u32 	%r455, [_ZZN3cub18CUB_300001_SM_10006detail6reduce18DeviceReduceKernelINS2_10policy_hubIiyN4cuda3std3__44plusIiEEE10Policy1000EN6thrust24THRUST_300001_SM_1000_NS6detail15normal_iteratorINSD_10device_ptrIiEEEEyS9_iNS7_10__identityEEEvT0_PT3_T1_NS0_13GridEvenShareISN_EET2_T4_E12temp_storage+20];
	add.s32 	%r456, %r454, %r455;
	ld.shared.u32 	%r457, [_ZZN3cub18CUB_300001_SM_10006detail6reduce18DeviceReduceKernelINS2_10policy_hubIiyN4cuda3std3__44plusIiEEE10Policy1000EN6thrust24THRUST_300001_SM_1000_NS6detail15normal_iteratorINSD_10device_ptrIiEEEEyS9_iNS7_10__identityEEEvT0_PT3_T1_NS0_13GridEvenShareISN_EET2_T4_E12temp_storage+24];
	add.s32 	%r458, %r456, %r457;
	ld.shared.u32 	%r459, [_ZZN3cub18CUB_300001_SM_10006detail6reduce18DeviceReduceKernelINS2_10policy_hubIiyN4cuda3std3__44plusIiEEE10Policy1000EN6thrust24THRUST_300001_SM_1000_NS6detail15normal_iteratorINSD_10device_ptrIiEEEEyS9_iNS7_10__identityEEEvT0_PT3_T1_NS0_13GridEvenShareISN_EET2_T4_E12temp_storage+28];
	add.s32 	%r460, %r458, %r459;
	ld.shared.u32 	%r461, [_ZZN3cub18CUB_300001_SM_10006detail6reduce18DeviceReduceKernelINS2_10policy_hubIiyN4cuda3std3__44plusIiEEE10Policy1000EN6thrust24THRUST_300001_SM_1000_NS6detail15normal_iteratorINSD_10device_ptrIiEEEEyS9_iNS7_10__identityEEEvT0_PT3_T1_NS0_13GridEvenShareISN_EET2_T4_E12temp_storage+32];
	add.s32 	%r462, %r460, %r461;
	ld.shared.u32 	%r463, [_ZZN3cub18CUB_300001_SM_10006detail6reduce18DeviceReduceKernelINS2_10policy_hubIiyN4cuda3std3__44plusIiEEE10Policy1000EN6thrust24THRUST_300001_SM_1000_NS6detail15normal_iteratorINSD_10device_ptrIiEEEEyS9_iNS7_10__identityEEEvT0_PT3_T1_NS0_13GridEvenShareISN_EET2_T4_E12temp_storage+36];
	add.s32 	%r501, %r462, %r463;
	bra.uni 	$L__BB6_46;
$L__BB6_21:
	// begin inline asm
	mov.u32 %r353, %laneid;
	// end inline asm
	and.b32  	%r379, %r5, 992;
	add.s32 	%r380, %r379, 32;
	setp.gt.s32 	%p34, %r380, %r4;
	not.b32 	%r381, %r379;
	add.s32 	%r382, %r4, %r381;
	selp.b32 	%r377, %r382, 31, %p34;
	mov.b32 	%r356, 1;
	mov.b32 	%r378, -1;
	// begin inline asm
	shfl.sync.down.b32 %r354, %r482, %r356, %r377, %r378;
	// end inline asm
	setp.lt.s32 	%p35, %r353, %r377;
	selp.b32 	%r383, %r354, 0, %p35;
	add.s32 	%r360, %r383, %r482;
	mov.b32 	%r361, 2;
	// begin inline asm
	shfl.sync.down.b32 %r359, %r360, %r361, %r377, %r378;
	// end inline asm
	add.s32 	%r384, %r353, 2;
	setp.gt.s32 	%p36, %r384, %r377;
	selp.b32 	%r385, 0, %r359, %p36;
	add.s32 	%r365, %r360, %r385;
	mov.b32 	%r366, 4;
	// begin inline asm
	shfl.sync.down.b32 %r364, %r365, %r366, %r377, %r378;
	// end inline asm
	add.s32 	%r386, %r353, 4;
	setp.gt.s32 	%p37, %r386, %r377;
	selp.b32 	%r387, 0, %r364, %p37;
	add.s32 	%r370, %r365, %r387;
	mov.b32 	%r371, 8;
	// begin inline asm
	shfl.sync.down.b32 %r369, %r370, %r371, %r377, %r378;
	// end inline asm
	add.s32 	%r388, %r353, 8;
	setp.gt.s32 	%p38, %r388, %r377;
	selp.b32 	%r389, 0, %r369, %p38;
	add.s32 	%r375, %r370, %r389;
	mov.b32 	%r376, 16;
	// begin inline asm
	shfl.sync.down.b32 %r374, %r375, %r376, %r377, %r378;
	// end inline asm
	add.s32 	%r390, %r353, 16;
	setp.gt.s32 	%p39, %r390, %r377;
	selp.b32 	%r391, 0, %r374, %p39;
	add.s32 	%r501, %r375, %r391;
	setp.ne.s32 	%p40, %r353, 0;
	@%p40 bra 	$L__BB6_23;
	shr.u32 	%r392, %r5, 3;
	and.b32  	%r393, %r392, 124;
	mov.u32 	%r394, _ZZN3cub18CUB_300001_SM_10006detail6reduce18DeviceReduceKernelINS2_10policy_hubIiyN4cuda3std3__44plusIiEEE10Policy1000EN6thrust24THRUST_300001_SM_1000_NS6detail15normal_iteratorINSD_10device_ptrIiEEEEyS9_iNS7_10__identityEEEvT0_PT3_T1_NS0_13GridEvenShareISN_EET2_T4_E12temp_storage;
	add.s32 	%r395, %r394, %r393;
	st.shared.u32 	[%r395+8], %r501;
$L__BB6_23:
	bar.sync 	0;
	setp.ne.s32 	%p41, %r5, 0;
	@%p41 bra 	$L__BB6_46;
	setp.gt.s32 	%p42, %r4, 32;
	ld.shared.u32 	%r396, [_ZZN3cub18CUB_300001_SM_10006detail6reduce18DeviceReduceKernelINS2_10policy_hubIiyN4cuda3std3__44plusIiEEE10Policy1000EN6thrust24THRUST_300001_SM_1000_NS6detail15normal_iteratorINSD_10device_ptrIiEEEEyS9_iNS7_10__identityEEEvT0_PT3_T1_NS0_13GridEvenShareISN_EET2_T4_E12temp_storage+12];
	selp.b32 	%r397, %r396, 0, %p42;
	add.s32 	%r398, %r397, %r501;
	setp.gt.s32 	%p43, %r4, 64;
	ld.shared.u32 	%r399, [_ZZN3cub18CUB_300001_SM_10006detail6reduce18DeviceReduceKernelINS2_10policy_hubIiyN4cuda3std3__44plusIiEEE10Policy1000EN6thrust24THRUST_300001_SM_1000_NS6detail15normal_iteratorINSD_10device_ptrIiEEEEyS9_iNS7_10__identityEEEvT0_PT3_T1_NS0_13GridEvenShareISN_EET2_T4_E12temp_storage+16];
	selp.b32 	%r400, %r399, 0, %p43;
	add.s32 	%r401, %r398, %r400;
	setp.gt.s32 	%p44, %r4, 96;
	ld.shared.u32 	%r402, [_ZZN3cub18CUB_300001_SM_10006detail6reduce18DeviceReduceKernelINS2_10policy_hubIiyN4cuda3std3__44plusIiEEE10Policy1000EN6thrust24THRUST_300001_SM_1000_NS6detail15normal_iteratorINSD_10device_ptrIiEEEEyS9_iNS7_10__identityEEEvT0_PT3_T1_NS0_13GridEvenShareISN_EET2_T4_E12temp_storage+20];
	selp.b32 	%r403, %r402, 0, %p44;
	add.s32 	%r404, %r401, %r403;
	setp.gt.s32 	%p45, %r4, 128;
	ld.shared.u32 	%r405, [_ZZN3cub18CUB_300001_SM_10006detail6reduce18DeviceReduceKernelINS2_10policy_hubIiyN4cuda3std3__44plusIiEEE10Policy1000EN6thrust24THRUST_300001_SM_1000_NS6detail15normal_iteratorINSD_10device_ptrIiEEEEyS9_iNS7_10__identityEEEvT0_PT3_T1_NS0_13GridEvenShareISN_EET2_T4_E12temp_storage+24];
	selp.b32 	%r406, %r405, 0, %p45;
	add.s32 	%r407, %r404, %r406;
	setp.gt.s32 	%p46, %r4, 160;
	ld.shared.u32 	%r408, [_ZZN3cub18CUB_300001_SM_10006detail6reduce18DeviceReduceKernelINS2_10policy_hubIiyN4cuda3std3__44plusIiEEE10Policy1000EN6thrust24THRUST_300001_SM_1000_NS6detail15normal_iteratorINSD_10device_ptrIiEEEEyS9_iNS7_10__identityEEEvT0_PT3_T1_NS0_13GridEvenShareISN_EET2_T4_E12temp_storage+28];
	selp.b32 	%r409, %r408, 0, %p46;
	add.s32 	%r410, %r407, %r409;
	setp.gt.s32 	%p47, %r4, 192;
	ld.shared.u32 	%r411, [_ZZN3cub18CUB_300001_SM_10006detail6reduce18DeviceReduceKernelINS2_10policy_hubIiyN4cuda3std3__44plusIiEEE10Policy1000EN6thrust24THRUST_300001_SM_1000_NS6detail15normal_iteratorINSD_10device_ptrIiEEEEyS9_iNS7_10__identityEEEvT0_PT3_T1_NS0_13GridEvenShareISN_EET2_T4_E12temp_storage+32];
	selp.b32 	%r412, %r411, 0, %p47;
	add.s32 	%r413, %r410, %r412;
	setp.gt.s32 	%p48, %r4, 224;
	ld.shared.u32 	%r414, [_ZZN3cub18CUB_300001_SM_10006detail6reduce18DeviceReduceKernelINS2_10policy_hubIiyN4cuda3std3__44plusIiEEE10Policy1000EN6thrust24THRUST_300001_SM_1000_NS6detail15normal_iteratorINSD_10device_ptrIiEEEEyS9_iNS7_10__identityEEEvT0_PT3_T1_NS0_13GridEvenShareISN_EET2_T4_E12temp_storage+36];
	selp.b32 	%r415, %r414, 0, %p48;
	add.s32 	%r501, %r413, %r415;
	bra.uni 	$L__BB6_46;
$L__BB6_25:
	cvt.u32.u64 	%r90, %rd4;
	mov.u32 	%r46, %tid.x;
	add.s32 	%r91, %r46, %r90;
	mul.wide.u32 	%rd26, %r91, 4;
	add.s64 	%rd27, %rd2, %rd26;
	ld.global.u32 	%r92, [%rd27];
	ld.global.u32 	%r93, [%rd27+1024];
	ld.global.u32 	%r94, [%rd27+2048];
	ld.global.u32 	%r95, [%rd27+3072];
	ld.global.u32 	%r96, [%rd27+4096];
	ld.global.u32 	%r97, [%rd27+5120];
	ld.global.u32 	%r98, [%rd27+6144];
	ld.global.u32 	%r99, [%rd27+7168];
	ld.global.u32 	%r100, [%rd27+8192];
	ld.global.u32 	%r101, [%rd27+9216];
	ld.global.u32 	%r102, [%rd27+10240];
	ld.global.u32 	%r103, [%rd27+11264];
	ld.global.u32 	%r104, [%rd27+12288];
	ld.global.u32 	%r105, [%rd27+13312];
	ld.global.u32 	%r106, [%rd27+14336];
	ld.global.u32 	%r107, [%rd27+15360];
	add.s32 	%r108, %r93, %r92;
	add.s32 	%r109, %r94, %r108;
	add.s32 	%r110, %r95, %r109;
	add.s32 	%r111, %r96, %r110;
	add.s32 	%r112, %r97, %r111;
	add.s32 	%r113, %r98, %r112;
	add.s32 	%r114, %r99, %r113;
	add.s32 	%r115, %r100, %r114;
	add.s32 	%r116, %r101, %r115;
	add.s32 	%r117, %r102, %r116;
	add.s32 	%r118, %r103, %r117;
	add.s32 	%r119, %r104, %r118;
	add.s32 	%r120, %r105, %r119;
	add.s32 	%r121, %r106, %r120;
	add.s32 	%r500, %r107, %r121;
	setp.lt.u64 	%p2, %rd5, %rd3;
	@%p2 bra 	$L__BB6_42;
	cvt.u32.u64 	%r123, %rd3;
	cvt.u64.u32 	%rd28, %r46;
	add.s64 	%rd74, %rd4, %rd3;
	cvt.u32.u64 	%r48, %rd1;
	not.b32 	%r125, %r46;
	add.s32 	%r126, %r125, %r48;
	sub.s32 	%r127, %r126, %r123;
	sub.s32 	%r483, %r127, %r90;
	add.s64 	%rd29, %rd74, %rd28;
	shl.b64 	%rd30, %rd29, 2;
	add.s64 	%rd31, %rd30, %rd2;
	add.s64 	%rd73, %rd31, 8192;
	mov.b32 	%r484, 0;
	shl.b32 	%r128, %r1, 12;
	mov.u64 	%rd75, %rd4;
$L__BB6_27:
	cvt.s64.s32 	%rd15, %r128;
	add.s64 	%rd75, %rd75, %rd15;
	add.s64 	%rd32, %rd1, -4096;
	setp.gt.u64 	%p3, %rd75, %rd32;
	@%p3 bra 	$L__BB6_29;
	shl.b32 	%r129, %r1, 12;
	cvt.s64.s32 	%rd33, %r129;
	cvt.u64.u32 	%rd34, %r46;
	add.s64 	%rd35, %rd75, %rd34;
	shl.b64 	%rd36, %rd35, 2;
	add.s64 	%rd37, %rd2, %rd36;
	ld.global.u32 	%r130, [%rd37];
	ld.global.u32 	%r131, [%rd37+1024];
	ld.global.u32 	%r132, [%rd37+2048];
	ld.global.u32 	%r133, [%rd37+3072];
	ld.global.u32 	%r134, [%rd37+4096];
	ld.global.u32 	%r135, [%rd37+5120];
	ld.global.u32 	%r136, [%rd37+6144];
	ld.global.u32 	%r137, [%rd37+7168];
	ld.global.u32 	%r138, [%rd37+8192];
	ld.global.u32 	%r139, [%rd37+9216];
	ld.global.u32 	%r140, [%rd37+10240];
	ld.global.u32 	%r141, [%rd37+11264];
	ld.global.u32 	%r142, [%rd37+12288];
	ld.global.u32 	%r143, [%rd37+13312];
	ld.global.u32 	%r144, [%rd37+14336];
	ld.global.u32 	%r145, [%rd37+15360];
	add.s32 	%r146, %r130, %r500;
	add.s32 	%r147, %r131, %r146;
	add.s32 	%r148, %r132, %r147;
	add.s32 	%r149, %r133, %r148;
	add.s32 	%r150, %r134, %r149;
	add.s32 	%r151, %r135, %r150;
	add.s32 	%r152, %r136, %r151;
	add.s32 	%r153, %r137, %r152;
	add.s32 	%r154, %r138, %r153;
	add.s32 	%r155, %r139, %r154;
	add.s32 	%r156, %r140, %r155;
	add.s32 	%r157, %r141, %r156;
	add.s32 	%r158, %r142, %r157;
	add.s32 	%r159, %r143, %r158;
	add.s32 	%r160, %r144, %r159;
	add.s32 	%r500, %r145, %r160;
	sub.s64 	%rd38, %rd1, %rd75;
	setp.lt.u64 	%p4, %rd38, %rd33;
	add.s32 	%r484, %r484, 1;
	add.s64 	%rd74, %rd74, %rd33;
	sub.s32 	%r483, %r483, %r129;
	mul.wide.s32 	%rd39, %r129, 4;
	add.s64 	%rd73, %rd73, %rd39;
	@%p4 bra 	$L__BB6_42;
	bra.uni 	$L__BB6_27;
$L__BB6_29:
	setp.le.u64 	%p5, %rd1, %rd75;
	cvt.u32.u64 	%r161, %rd75;
	cvt.u32.u64 	%r162, %rd1;
	sub.s32 	%r163, %r162, %r161;
	setp.ge.s32 	%p6, %r46, %r163;
	or.pred  	%p7, %p5, %p6;
	@%p7 bra 	$L__BB6_42;
	cvt.u32.u64 	%r166, %rd15;
	cvt.u32.u64 	%r167, %rd4;
	not.b32 	%r168, %r46;
	add.s32 	%r169, %r168, %r48;
	add.s32 	%r170, %r166, %r167;
	sub.s32 	%r171, %r169, %r170;
	mul.lo.s32 	%r172, %r1, %r484;
	shl.b32 	%r173, %r172, 12;
	sub.s32 	%r174, %r171, %r173;
	shr.u32 	%r175, %r174, 8;
	add.s32 	%r56, %r175, 1;
	and.b32  	%r57, %r56, 15;
	setp.lt.u32 	%p8, %r174, 3840;
	mov.u32 	%r490, %r46;
	@%p8 bra 	$L__BB6_33;
	shr.u32 	%r176, %r483, 8;
	add.s32 	%r177, %r176, 1;
	and.b32  	%r178, %r177, 33554416;
	neg.s32 	%r486, %r178;
	mov.u32 	%r490, %r46;
$L__BB6_32:
	.pragma "nounroll";
	ld.global.u32 	%r179, [%rd73+-8192];
	add.s32 	%r180, %r179, %r500;
	ld.global.u32 	%r181, [%rd73+-7168];
	add.s32 	%r182, %r181, %r180;
	ld.global.u32 	%r183, [%rd73+-6144];
	add.s32 	%r184, %r183, %r182;
	ld.global.u32 	%r185, [%rd73+-5120];
	add.s32 	%r186, %r185, %r184;
	ld.global.u32 	%r187, [%rd73+-4096];
	add.s32 	%r188, %r187, %r186;
	ld.global.u32 	%r189, [%rd73+-3072];
	add.s32 	%r190, %r189, %r188;
	ld.global.u32 	%r191, [%rd73+-2048];
	add.s32 	%r192, %r191, %r190;
	ld.global.u32 	%r193, [%rd73+-1024];
	add.s32 	%r194, %r193, %r192;
	ld.global.u32 	%r195, [%rd73];
	add.s32 	%r196, %r195, %r194;
	ld.global.u32 	%r197, [%rd73+1024];
	add.s32 	%r198, %r197, %r196;
	ld.global.u32 	%r199, [%rd73+2048];
	add.s32 	%r200, %r199, %r198;
	ld.global.u32 	%r201, [%rd73+3072];
	add.s32 	%r202, %r201, %r200;
	ld.global.u32 	%r203, [%rd73+4096];
	add.s32 	%r204, %r203, %r202;
	ld.global.u32 	%r205, [%rd73+5120];
	add.s32 	%r206, %r205, %r204;
	ld.global.u32 	%r207, [%rd73+6144];
	add.s32 	%r208, %r207, %r206;
	ld.global.u32 	%r209, [%rd73+7168];
	add.s32 	%r500, %r209, %r208;
	add.s32 	%r490, %r490, 4096;
	add.s32 	%r486, %r486, 16;
	add.s64 	%rd73, %rd73, 16384;
	setp.ne.s32 	%p9, %r486, 0;
	@%p9 bra 	$L__BB6_32;
$L__BB6_33:
	setp.eq.s32 	%p10, %r57, 0;
	@%p10 bra 	$L__BB6_42;
	and.b32  	%r68, %r56, 7;
	setp.lt.u32 	%p11, %r57, 8;
	@%p11 bra 	$L__BB6_36;
	cvt.u64.u32 	%rd40, %r490;
	add.s64 	%rd41, %rd75, %rd40;
	shl.b64 	%rd42, %rd41, 2;
	add.s64 	%rd43, %rd2, %rd42;
	ld.global.u32 	%r211, [%rd43];
	add.s32 	%r212, %r211, %r500;
	ld.global.u32 	%r213, [%rd43+1024];
	add.s32 	%r214, %r213, %r212;
	ld.global.u32 	%r215, [%rd43+2048];
	add.s32 	%r216, %r215, %r214;
	ld.global.u32 	%r217, [%rd43+3072];
	add.s32 	%r218, %r217, %r216;
	ld.global.u32 	%r219, [%rd43+4096];
	add.s32 	%r220, %r219, %r218;
	ld.global.u32 	%r221, [%rd43+5120];
	add.s32 	%r222, %r221, %r220;
	ld.global.u32 	%r223, [%rd43+6144];
	add.s32 	%r224, %r223, %r222;
	ld.global.u32 	%r225, [%rd43+7168];
	add.s32 	%r500, %r225, %r224;
	add.s32 	%r490, %r490, 2048;
$L__BB6_36:
	setp.eq.s32 	%p12, %r68, 0;
	@%p12 bra 	$L__BB6_42;
	setp.lt.u32 	%p13, %r68, 4;
	@%p13 bra 	$L__BB6_39;
	cvt.u64.u32 	%rd44, %r490;
	add.s64 	%rd45, %rd75, %rd44;
	shl.b64 	%rd46, %rd45, 2;
	add.s64 	%rd47, %rd2, %rd46;
	ld.global.u32 	%r227, [%rd47];
	add.s32 	%r228, %r227, %r500;
	ld.global.u32 	%r229, [%rd47+1024];
	add.s32 	%r230, %r229, %r228;
	ld.global.u32 	%r231, [%rd47+2048];
	add.s32 	%r232, %r231, %r230;
	ld.global.u32 	%r233, [%rd47+3072];
	add.s32 	%r500, %r233, %r232;
	add.s32 	%r490, %r490, 1024;
$L__BB6_39:
	and.b32  	%r234, %r56, 3;
	setp.eq.s32 	%p14, %r234, 0;
	@%p14 bra 	$L__BB6_42;
	cvt.u64.u32 	%rd48, %r490;
	add.s64 	%rd49, %rd48, %rd74;
	shl.b64 	%rd50, %rd49, 2;
	add.s64 	%rd77, %rd2, %rd50;
	cvt.u16.u32 	%rs1, %r483;
	shr.u16 	%rs2, %rs1, 8;
	add.s16 	%rs3, %rs2, 1;
	cvt.u32.u16 	%r235, %rs3;
	and.b32  	%r236, %r235, 3;
	neg.s32 	%r498, %r236;
$L__BB6_41:
	.pragma "nounroll";
	ld.global.u32 	%r237, [%rd77];
	add.s32 	%r500, %r237, %r500;
	add.s64 	%rd77, %rd77, 1024;
	add.s32 	%r498, %r498, 1;
	setp.ne.s32 	%p15, %r498, 0;
	@%p15 bra 	$L__BB6_41;
$L__BB6_42:
	// begin inline asm
	mov.u32 %r238, %laneid;
	// end inline asm
	mov.b32 	%r241, 1;
	mov.b32 	%r262, 31;
	mov.b32 	%r263, -1;
	// begin inline asm
	shfl.sync.down.b32 %r239, %r500, %r241, %r262, %r263;
	// end inline asm
	setp.gt.s32 	%p16, %r238, 30;
	selp.b32 	%r264, 0, %r239, %p16;
	add.s32 	%r245, %r264, %r500;
	mov.b32 	%r246, 2;
	// begin inline asm
	shfl.sync.down.b32 %r244, %r245, %r246, %r262, %r263;
	// end inline asm
	setp.gt.s32 	%p17, %r238, 29;
	selp.b32 	%r265, 0, %r244, %p17;
	add.s32 	%r250, %r245, %r265;
	mov.b32 	%r251, 4;
	// begin inline asm
	shfl.sync.down.b32 %r249, %r250, %r251, %r262, %r263;
	// end inline asm
	setp.gt.s32 	%p18, %r238, 27;
	selp.b32 	%r266, 0, %r249, %p18;
	add.s32 	%r255, %r250, %r266;
	mov.b32 	%r256, 8;
	// begin inline asm
	shfl.sync.down.b32 %r254, %r255, %r256, %r262, %r263;
	// end inline asm
	setp.gt.s32 	%p19, %r238, 23;
	selp.b32 	%r267, 0, %r254, %p19;
	add.s32 	%r260, %r255, %r267;
	mov.b32 	%r261, 16;
	// begin inline asm
	shfl.sync.down.b32 %r259, %r260, %r261, %r262, %r263;
	// end inline asm
	setp.gt.s32 	%p20, %r238, 15;
	selp.b32 	%r268, 0, %r259, %p20;
	add.s32 	%r501, %r260, %r268;
	setp.ne.s32 	%p21, %r238, 0;
	@%p21 bra 	$L__BB6_44;
	shr.u32 	%r269, %r46, 3;
	and.b32  	%r270, %r269, 124;
	mov.u32 	%r271, _ZZN3cub18CUB_300001_SM_10006detail6reduce18DeviceReduceKernelINS2_10policy_hubIiyN4cuda3std3__44plusIiEEE10Policy1000EN6thrust24THRUST_300001_SM_1000_NS6detail15normal_iteratorINSD_10device_ptrIiEEEEyS9_iNS7_10__identityEEEvT0_PT3_T1_NS0_13GridEvenShareISN_EET2_T4_E12temp_storage;
	add.s32 	%r272, %r271, %r270;
	st.shared.u32 	[%r272+8], %r501;
$L__BB6_44:
	bar.sync 	0;
	setp.ne.s32 	%p22, %r46, 0;
	@%p22 bra 	$L__BB6_46;
	ld.shared.u32 	%r273, [_ZZN3cub18CUB_300001_SM_10006detail6reduce18DeviceReduceKernelINS2_10policy_hubIiyN4cuda3std3__44plusIiEEE10Policy1000EN6thrust24THRUST_300001_SM_1000_NS6detail15normal_iteratorINSD_10device_ptrIiEEEEyS9_iNS7_10__identityEEEvT0_PT3_T1_NS0_13GridEvenShareISN_EET2_T4_E12temp_storage+12];
	add.s32 	%r274, %r273, %r501;
	ld.shared.u32 	%r275, [_ZZN3cub18CUB_300001_SM_10006detail6reduce18DeviceReduceKernelINS2_10policy_hubIiyN4cuda3std3__44plusIiEEE10Policy1000EN6thrust24THRUST_300001_SM_1000_NS6detail15normal_iteratorINSD_10device_ptrIiEEEEyS9_iNS7_10__identityEEEvT0_PT3_T1_NS0_13GridEvenShareISN_EET2_T4_E12temp_storage+16];
	add.s32 	%r276, %r274, %r275;
	ld.shared.u32 	%r277, [_ZZN3cub18CUB_300001_SM_10006detail6reduce18DeviceReduceKernelINS2_10policy_hubIiyN4cuda3std3__44plusIiEEE10Policy1000EN6thrust24THRUST_300001_SM_1000_NS6detail15normal_iteratorINSD_10device_ptrIiEEEEyS9_iNS7_10__identityEEEvT0_PT3_T1_NS0_13GridEvenShareISN_EET2_T4_E12temp_storage+20];
	add.s32 	%r278, %r276, %r277;
	ld.shared.u32 	%r279, [_ZZN3cub18CUB_300001_SM_10006detail6reduce18DeviceReduceKernelINS2_10policy_hubIiyN4cuda3std3__44plusIiEEE10Policy1000EN6thrust24THRUST_300001_SM_1000_NS6detail15normal_iteratorINSD_10device_ptrIiEEEEyS9_iNS7_10__identityEEEvT0_PT3_T1_NS0_13GridEvenShareISN_EET2_T4_E12temp_storage+24];
	add.s32 	%r280, %r278, %r279;
	ld.shared.u32 	%r281, [_ZZN3cub18CUB_300001_SM_10006detail6reduce18DeviceReduceKernelINS2_10policy_hubIiyN4cuda3std3__44plusIiEEE10Policy1000EN6thrust24THRUST_300001_SM_1000_NS6detail15normal_iteratorINSD_10device_ptrIiEEEEyS9_iNS7_10__identityEEEvT0_PT3_T1_NS0_13GridEvenShareISN_EET2_T4_E12temp_storage+28];
	add.s32 	%r282, %r280, %r281;
	ld.shared.u32 	%r283, [_ZZN3cub18CUB_300001_SM_10006detail6reduce18DeviceReduceKernelINS2_10policy_hubIiyN4cuda3std3__44plusIiEEE10Policy1000EN6thrust24THRUST_300001_SM_1000_NS6detail15normal_iteratorINSD_10device_ptrIiEEEEyS9_iNS7_10__identityEEEvT0_PT3_T1_NS0_13GridEvenShareISN_EET2_T4_E12temp_storage+32];
	add.s32 	%r284, %r282, %r283;
	ld.shared.u32 	%r285, [_ZZN3cub18CUB_300001_SM_10006detail6reduce18DeviceReduceKernelINS2_10policy_hubIiyN4cuda3std3__44plusIiEEE10Policy1000EN6thrust24THRUST_300001_SM_1000_NS6detail15normal_iteratorINSD_10device_ptrIiEEEEyS9_iNS7_10__identityEEEvT0_PT3_T1_NS0_13GridEvenShareISN_EET2_T4_E12temp_storage+36];
	add.s32 	%r501, %r284, %r285;
$L__BB6_46:
	mov.u32 	%r464, %tid.x;
	setp.ne.s32 	%p56, %r464, 0;
	@%p56 bra 	$L__BB6_48;
	ld.param.u64 	%rd71, [_ZN3cub18CUB_300001_SM_10006detail6reduce18DeviceReduceKernelINS2_10policy_hubIiyN4cuda3std3__44plusIiEEE10Policy1000EN6thrust24THRUST_300001_SM_1000_NS6detail15normal_iteratorINSD_10device_ptrIiEEEEyS9_iNS7_10__identityEEEvT0_PT3_T1_NS0_13GridEvenShareISN_EET2_T4__param_1];
	cvta.to.global.u64 	%rd68, %rd71;
	mul.wide.u32 	%rd69, %r2, 4;
	add.s64 	%rd70, %rd68, %rd69;
	st.global.u32 	[%rd70], %r501;
$L__BB6_48:
	ret;

}
	// .globl	_ZN3cub18CUB_300001_SM_10006detail6reduce28DeviceReduceSingleTileKernelINS2_10policy_hubIiyN4cuda3std3__44plusIiEEE10Policy1000EPiSC_iS9_iiNS7_10__identityEEEvT0_T1_T2_T3_T4_T6_
.visible .entry _ZN3cub18CUB_300001_SM_10006detail6reduce28DeviceReduceSingleTileKernelINS2_10policy_hubIiyN4cuda3std3__44plusIiEEE10Policy1000EPiSC_iS9_iiNS7_10__identityEEEvT0_T1_T2_T3_T4_T6_(
	.param .u64 .ptr .align 1 _ZN3cub18CUB_300001_SM_10006detail6reduce28DeviceReduceSingleTileKernelINS2_10policy_hubIiyN4cuda3std3__44plusIiEEE10Policy1000EPiSC_iS9_iiNS7_10__identityEEEvT0_T1_T2_T3_T4_T6__param_0,
	.param .u64 .ptr .align 1 _ZN3cub18CUB_300001_SM_10006detail6reduce28DeviceReduceSingleTileKernelINS2_10policy_hubIiyN4cuda3std3__44plusIiEEE10Policy1000EPiSC_iS9_iiNS7_10__identityEEEvT0_T1_T2_T3_T4_T6__param_1,
	.param .u32 _ZN3cub18CUB_300001_SM_10006detail6reduce28DeviceReduceSingleTileKernelINS2_10policy_hubIiyN4cuda3std3__44plusIiEEE10Policy1000EPiSC_iS9_iiNS7_10__identityEEEvT0_T1_T2_T3_T4_T6__param_2,
	.param .align 1 .b8 _ZN3cub18CUB_300001_SM_10006detail6reduce28DeviceReduceSingleTileKernelINS2_10policy_hubIiyN4cuda3std3__44plusIiEEE10Policy1000EPiSC_iS9_iiNS7_10__identityEEEvT0_T1_T2_T3_T4_T6__param_3[1],
	.param .u32 _ZN3cub18CUB_300001_SM_10006detail6reduce28DeviceReduceSingleTileKernelINS2_10policy_hubIiyN4cuda3std3__44plusIiEEE10Policy1000EPiSC_iS9_iiNS7_10__identityEEEvT0_T1_T2_T3_T4_T6__param_4,
	.param .align 1 .b8 _ZN3cub18CUB_300001_SM_10006detail6reduce28DeviceReduceSingleTileKernelINS2_10policy_hubIiyN4cuda3std3__44plusIiEEE10Policy1000EPiSC_iS9_iiNS7_10__identityEEEvT0_T1_T2_T3_T4_T6__param_5[1]
)
.maxntid 256
.minnctapersm 1
{
	.reg .pred 	%p<97>;
	.reg .b32 	%r<687>;
	.reg .b64 	%rd<125>;
	// demoted variable
	.shared .align 4 .b8 _ZZN3cub18CUB_300001_SM_10006detail6reduce28DeviceReduceSingleTileKernelINS2_10policy_hubIiyN4cuda3std3__44plusIiEEE10Policy1000EPiSC_iS9_iiNS7_10__identityEEEvT0_T1_T2_T3_T4_T6_E12temp_storage[44];
	ld.param.u64 	%rd16, [_ZN3cub18CUB_300001_SM_10006detail6reduce28DeviceReduceSingleTileKernelINS2_10policy_hubIiyN4cuda3std3__44plusIiEEE10Policy1000EPiSC_iS9_iiNS7_10__identityEEEvT0_T1_T2_T3_T4_T6__param_0];
	ld.param.u64 	%rd17, [_ZN3cub18CUB_300001_SM_10006detail6reduce28DeviceReduceSingleTileKernelINS2_10policy_hubIiyN4cuda3std3__44plusIiEEE10Policy1000EPiSC_iS9_iiNS7_10__identityEEEvT0_T1_T2_T3_T4_T6__param_1];
	ld.param.u32 	%r120, [_ZN3cub18CUB_300001_SM_10006detail6reduce28DeviceReduceSingleTileKernelINS2_10policy_hubIiyN4cuda3std3__44plusIiEEE10Policy1000EPiSC_iS9_iiNS7_10__identityEEEvT0_T1_T2_T3_T4_T6__param_2];
	ld.param.u32 	%r121, [_ZN3cub18CUB_300001_SM_10006detail6reduce28DeviceReduceSingleTileKernelINS2_10policy_hubIiyN4cuda3std3__44plusIiEEE10Policy1000EPiSC_iS9_iiNS7_10__identityEEEvT0_T1_T2_T3_T4_T6__param_4];
	cvta.to.global.u64 	%rd1, %rd17;
	setp.ne.s32 	%p1, %r120, 0;
	@%p1 bra 	$L__BB7_3;
	mov.u32 	%r633, %tid.x;
	setp.ne.s32 	%p96, %r633, 0;
	@%p96 bra 	$L__BB7_74;
	st.global.u32 	[%rd1], %r121;
	bra.uni 	$L__BB7_74;
$L__BB7_3:
	and.b64  	%rd18, %rd16, 15;
	setp.ne.s64 	%p2, %rd18, 0;
	@%p2 bra 	$L__BB7_38;
	setp.gt.s32 	%p49, %r120, 4095;
	@%p49 bra 	$L__BB7_22;
	mov.u32 	%r1, %tid.x;
	setp.ge.s32 	%p66, %r1, %r120;
	mov.b32 	%r644, 0;
	mov.u32 	%r639, %r1;
	@%p66 bra 	$L__BB7_7;
	mul.wide.u32 	%rd113, %r1, 4;
	add.s64 	%rd112, %rd16, %rd113;
	// begin inline asm
	ld.global.nc.u32 %r644, [%rd112];
	// end inline asm
	add.s32 	%r639, %r1, 256;
$L__BB7_7:
	setp.ge.s32 	%p67, %r639, %r120;
	@%p67 bra 	$L__BB7_13;
	not.b32 	%r507, %r639;
	add.s32 	%r6, %r120, %r507;
	and.b32  	%r508, %r6, 768;
	setp.eq.s32 	%p68, %r508, 768;
	@%p68 bra 	$L__BB7_11;
	mul.wide.u32 	%rd114, %r639, 4;
	add.s64 	%rd121, %rd16, %rd114;
	shr.u32 	%r509, %r6, 8;
	add.s32 	%r510, %r509, 1;
	and.b32  	%r511, %r510, 3;
	neg.s32 	%r636, %r511;
$L__BB7_10:
	.pragma "nounroll";
	// begin inline asm
	ld.global.nc.u32 %r512, [%rd121];
	// end inline asm
	add.s32 	%r644, %r512, %r644;
	add.s32 	%r639, %r639, 256;
	add.s64 	%rd121, %rd121, 1024;
	add.s32 	%r636, %r636, 1;
	setp.ne.s32 	%p69, %r636, 0;
	@%p69 bra 	$L__BB7_10;
$L__BB7_11:
	setp.lt.u32 	%p70, %r6, 768;
	@%p70 bra 	$L__BB7_13;
$L__BB7_12:
	mul.wide.s32 	%rd120, %r639, 4;
	add.s64 	%rd116, %rd16, %rd120;
	// begin inline asm
	ld.global.nc.u32 %r513, [%rd116];
	// end inline asm
	add.s32 	%r517, %r513, %r644;
	add.s64 	%rd117, %rd116, 1024;
	// begin inline asm
	ld.global.nc.u32 %r514, [%rd117];
	// end inline asm
	add.s32 	%r518, %r514, %r517;
	add.s64 	%rd118, %rd116, 2048;
	// begin inline asm
	ld.global.nc.u32 %r515, [%rd118];
	// end inline asm
	add.s32 	%r519, %r515, %r518;
	add.s64 	%rd119, %rd116, 3072;
	// begin inline asm
	ld.global.nc.u32 %r516, [%rd119];
	// end inline asm
	add.s32 	%r644, %r516, %r519;
	add.s32 	%r639, %r639, 1024;
	setp.lt.s32 	%p71, %r639, %r120;
	@%p71 bra 	$L__BB7_12;
$L__BB7_13:
	setp.lt.s32 	%p72, %r120, 256;
	@%p72 bra 	$L__BB7_18;
	// begin inline asm
	mov.u32 %r583, %laneid;
	// end inline asm
	mov.b32 	%r586, 1;
	mov.b32 	%r607, 31;
	mov.b32 	%r608, -1;
	// begin inline asm
	shfl.sync.down.b32 %r584, %r644, %r586, %r607, %r608;
	// end inline asm
	setp.gt.s32 	%p88, %r583, 30;
	selp.b32 	%r609, 0, %r584, %p88;
	add.s32 	%r590, %r609, %r644;
	mov.b32 	%r591, 2;
	// begin inline asm
	shfl.sync.down.b32 %r589, %r590, %r591, %r607, %r608;
	// end inline asm
	setp.gt.s32 	%p89, %r583, 29;
	selp.b32 	%r610, 0, %r589, %p89;
	add.s32 	%r595, %r590, %r610;
	mov.b32 	%r596, 4;
	// begin inline asm
	shfl.sync.down.b32 %r594, %r595, %r596, %r607, %r608;
	// end inline asm
	setp.gt.s32 	%p90, %r583, 27;
	selp.b32 	%r611, 0, %r594, %p90;
	add.s32 	%r600, %r595, %r611;
	mov.b32 	%r601, 8;
	// begin inline asm
	shfl.sync.down.b32 %r599, %r600, %r601, %r607, %r608;
	// end inline asm
	setp.gt.s32 	%p91, %r583, 23;
	selp.b32 	%r612, 0, %r599, %p91;
	add.s32 	%r605, %r600, %r612;
	mov.b32 	%r606, 16;
	// begin inline asm
	shfl.sync.down.b32 %r604, %r605, %r606, %r607, %r608;
	// end inline asm
	setp.gt.s32 	%p92, %r583, 15;
	selp.b32 	%r613, 0, %r604, %p92;
	add.s32 	%r686, %r605, %r613;
	setp.ne.s32 	%p93, %r583, 0;
	@%p93 bra 	$L__BB7_16;
	shr.u32 	%r614, %r1, 3;
	and.b32  	%r615, %r614, 124;
	mov.u32 	%r616, _ZZN3cub18CUB_300001_SM_10006detail6reduce28DeviceReduceSingleTileKernelINS2_10policy_hubIiyN4cuda3std3__44plusIiEEE10Policy1000EPiSC_iS9_iiNS7_10__identityEEEvT0_T1_T2_T3_T4_T6_E12temp_storage;
	add.s32 	%r617, %r616, %r615;
	st.shared.u32 	[%r617+8], %r686;
$L__BB7_16:
	bar.sync 	0;
	setp.ne.s32 	%p94, %r1, 0;
	@%p94 bra 	$L__BB7_72;
	ld.shared.u32 	%r618, [_ZZN3cub18CUB_300001_SM_10006detail6reduce28DeviceReduceSingleTileKernelINS2_10policy_hubIiyN4cuda3std3__44plusIiEEE10Policy1000EPiSC_iS9_iiNS7_10__identityEEEvT0_T1_T2_T3_T4_T6_E12temp_storage+12];
	add.s32 	%r619, %r618, %r686;
	ld.shared.u32 	%r620, [_ZZN3cub18CUB_300001_SM_10006detail6reduce28DeviceReduceSingleTileKernelINS2_10policy_hubIiyN4cuda3std3__44plusIiEEE10Policy1000EPiSC_iS9_iiNS7_10__identityEEEvT0_T1_T2_T3_T4_T6_E12temp_storage+16];
	add.s32 	%r621, %r619, %r620;
	ld.shared.u32 	%r622, [_ZZN3cub18CUB_300001_SM_10006detail6reduce28DeviceReduceSingleTileKernelINS2_10policy_hubIiyN4cuda3std3__44plusIiEEE10Policy1000EPiSC_iS9_iiNS7_10__identityEEEvT0_T1_T2_T3_T4_T6_E12temp_storage+20];
	add.s32 	%r623, %r621, %r622;
	ld.shared.u32 	%r624, [_ZZN3cub18CUB_300001_SM_10006detail6reduce28DeviceReduceSingleTileKernelINS2_10policy_hubIiyN4cuda3std3__44plusIiEEE10Policy1000EPiSC_iS9_iiNS7_10__identityEEEvT0_T1_T2_T3_T4_T6_E12temp_storage+24];
	add.s32 	%r625, %r623, %r624;
	ld.shared.u32 	%r626, [_ZZN3cub18CUB_300001_SM_10006detail6reduce28DeviceReduceSingleTileKernelINS2_10policy_hubIiyN4cuda3std3__44plusIiEEE10Policy1000EPiSC_iS9_iiNS7_10__identityEEEvT0_T1_T2_T3_T4_T6_E12temp_storage+28];
	add.s32 	%r627, %r625, %r626;
	ld.shared.u32 	%r628, [_ZZN3cub18CUB_300001_SM_10006detail6reduce28DeviceReduceSingleTileKernelINS2_10policy_hubIiyN4cuda3std3__44plusIiEEE10Policy1000EPiSC_iS9_iiNS7_10__identityEEEvT0_T1_T2_T3_T4_T6_E12temp_storage+32];
	add.s32 	%r629, %r627, %r628;
	ld.shared.u32 	%r630, [_ZZN3cub18CUB_300001_SM_10006detail6reduce28DeviceReduceSingleTileKernelINS2_10policy_hubIiyN4cuda3std3__44plusIiEEE10Policy1000EPiSC_iS9_iiNS7_10__identityEEEvT0_T1_T2_T3_T4_T6_E12temp_storage+36];
	add.s32 	%r686, %r629, %r630;
	bra.uni 	$L__BB7_72;
$L__BB7_18:
	// begin inline asm
	mov.u32 %r520, %laneid;
	// end inline asm
	and.b32  	%r546, %r1, 992;
	add.s32 	%r547, %r546, 32;
	setp.gt.s32 	%p73, %r547, %r120;
	not.b32 	%r548, %r546;
	add.s32 	%r549, %r120, %r548;
	selp.b32 	%r544, %r549, 31, %p73;
	mov.b32 	%r523, 1;
	mov.b32 	%r545, -1;
	// begin inline asm
	shfl.sync.down.b32 %r521, %r644, %r523, %r544, %r545;
	// end inline asm
	setp.lt.s32 	%p74, %r520, %r544;
	selp.b32 	%r550, %r521, 0, %p74;
	add.s32 	%r527, %r550, %r644;
	mov.b32 	%r528, 2;
	// begin inline asm
	shfl.sync.down.b32 %r526, %r527, %r528, %r544, %r545;
	// end inline asm
	add.s32 	%r551, %r520, 2;
	setp.gt.s32 	%p75, %r551, %r544;
	selp.b32 	%r552, 0, %r526, %p75;
	add.s32 	%r532, %r527, %r552;
	mov.b32 	%r533, 4;
	// begin inline asm
	shfl.sync.down.b32 %r531, %r532, %r533, %r544, %r545;
	// end inline asm
	add.s32 	%r553, %r520, 4;
	setp.gt.s32 	%p76, %r553, %r544;
	selp.b32 	%r554, 0, %r531, %p76;
	add.s32 	%r537, %r532, %r554;
	mov.b32 	%r538, 8;
	// begin inline asm
	shfl.sync.down.b32 %r536, %r537, %r538, %r544, %r545;
	// end inline asm
	add.s32 	%r555, %r520, 8;
	setp.gt.s32 	%p77, %r555, %r544;
	selp.b32 	%r556, 0, %r536, %p77;
	add.s32 	%r542, %r537, %r556;
	mov.b32 	%r543, 16;
	// begin inline asm
	shfl.sync.down.b32 %r541, %r542, %r543, %r544, %r545;
	// end inline asm
	add.s32 	%r557, %r520, 16;
	setp.gt.s32 	%p78, %r557, %r544;
	selp.b32 	%r558, 0, %r541, %p78;
	add.s32 	%r686, %r542, %r558;
	setp.ne.s32 	%p79, %r520, 0;
	@%p79 bra 	$L__BB7_20;
	shr.u32 	%r559, %r1, 3;
	and.b32  	%r560, %r559, 124;
	mov.u32 	%r561, _ZZN3cub18CUB_300001_SM_10006detail6reduce28DeviceReduceSingleTileKernelINS2_10policy_hubIiyN4cuda3std3__44plusIiEEE10Policy1000EPiSC_iS9_iiNS7_10__identityEEEvT0_T1_T2_T3_T4_T6_E12temp_storage;
	add.s32 	%r562, %r561, %r560;
	st.shared.u32 	[%r562+8], %r686;
$L__BB7_20:
	bar.sync 	0;
	setp.ne.s32 	%p80, %r1, 0;
	@%p80 bra 	$L__BB7_72;
	setp.gt.s32 	%p81, %r120, 32;
	ld.shared.u32 	%r563, [_ZZN3cub18CUB_300001_SM_10006detail6reduce28DeviceReduceSingleTileKernelINS2_10policy_hubIiyN4cuda3std3__44plusIiEEE10Policy1000EPiSC_iS9_iiNS7_10__identityEEEvT0_T1_T2_T3_T4_T6_E12temp_storage+12];
	selp.b32 	%r564, %r563, 0, %p81;
	add.s32 	%r565, %r564, %r686;
	setp.gt.s32 	%p82, %r120, 64;
	ld.shared.u32 	%r566, [_ZZN3cub18CUB_300001_SM_10006detail6reduce28DeviceReduceSingleTileKernelINS2_10policy_hubIiyN4cuda3std3__44plusIiEEE10Policy1000EPiSC_iS9_iiNS7_10__identityEEEvT0_T1_T2_T3_T4_T6_E12temp_storage+16];
	selp.b32 	%r567, %r566, 0, %p82;
	add.s32 	%r568, %r565, %r567;
	setp.gt.s32 	%p83, %r120, 96;
	ld.shared.u32 	%r569, [_ZZN3cub18CUB_300001_SM_10006detail6reduce28DeviceReduceSingleTileKernelINS2_10policy_hubIiyN4cuda3std3__44plusIiEEE10Policy1000EPiSC_iS9_iiNS7_10__identityEEEvT0_T1_T2_T3_T4_T6_E12temp_storage+20];
	selp.b32 	%r570, %r569, 0, %p83;
	add.s32 	%r571, %r568, %r570;
	setp.gt.s32 	%p84, %r120, 128;
	ld.shared.u32 	%r572, [_ZZN3cub18CUB_300001_SM_10006detail6reduce28DeviceReduceSingleTileKernelINS2_10policy_hubIiyN4cuda3std3__44plusIiEEE10Policy1000EPiSC_iS9_iiNS7_10__identityEEEvT0_T1_T2_T3_T4_T6_E12temp_storage+24];
	selp.b32 	%r573, %r572, 0, %p84;
	add.s32 	%r574, %r571, %r573;
	setp.gt.s32 	%p85, %r120, 160;
	ld.shared.u32 	%r575, [_ZZN3cub18CUB_300001_SM_10006detail6reduce28DeviceReduceSingleTileKernelINS2_10policy_hubIiyN4cuda3std3__44plusIiEEE10Policy1000EPiSC_iS9_iiNS7_10__identityEEEvT0_T1_T2_T3_T4_T6_E12temp_storage+28];
	selp.b32 	%r576, %r575, 0, %p85;
	add.s32 	%r577, %r574, %r576;
	setp.gt.s32 	%p86, %r120, 192;
	ld.shared.u32 	%r578, [_ZZN3cub18CUB_300001_SM_10006detail6reduce28DeviceReduceSingleTileKernelINS2_10policy_hubIiyN4cuda3std3__44plusIiEEE10Policy1000EPiSC_iS9_iiNS7_10__identityEEEvT0_T1_T2_T3_T4_T6_E12temp_storage+32];
	selp.b32 	%r579, %r578, 0, %p86;
	add.s32 	%r580, %r577, %r579;
	setp.gt.s32 	%p87, %r120, 224;
	ld.shared.u32 	%r581, [_ZZN3cub18CUB_300001_SM_10006detail6reduce28DeviceReduceSingleTileKernelINS2_10policy_hubIiyN4cuda3std3__44plusIiEEE10Policy1000EPiSC_iS9_iiNS7_10__identityEEEvT0_T1_T2_T3_T4_T6_E12temp_storage+36];
	selp.b32 	%r582, %r581, 0, %p87;
	add.s32 	%r686, %r580, %r582;
	bra.uni 	$L__BB7_72;
$L__BB7_22:
	mov.u32 	%r26, %tid.x;
	shl.b32 	%r377, %r26, 2;
	mul.wide.u32 	%rd86, %r377, 4;
	add.s64 	%rd76, %rd16, %rd86;
	// begin inline asm
	ld.global.nc.v2.u64 {%rd74, %rd75}, [%rd76];
	// end inline asm
	mov.b64 	{%r378, %r379}, %rd75;
	mov.b64 	{%r380, %r381}, %rd74;
	add.s64 	%rd79, %rd76, 4096;
	// begin inline asm
	ld.global.nc.v2.u64 {%rd77, %rd78}, [%rd79];
	// end inline asm
	mov.b64 	{%r382, %r383}, %rd78;
	mov.b64 	{%r384, %r385}, %rd77;
	add.s64 	%rd82, %rd76, 8192;
	// begin inline asm
	ld.global.nc.v2.u64 {%rd80, %rd81}, [%rd82];
	// end inline asm
	mov.b64 	{%r386, %r387}, %rd81;
	mov.b64 	{%r388, %r389}, %rd80;
	add.s64 	%rd85, %rd76, 12288;
	// begin inline asm
	ld.global.nc.v2.u64 {%rd83, %rd84}, [%rd85];
	// end inline asm
	mov.b64 	{%r390, %r391}, %rd84;
	mov.b64 	{%r392, %r393}, %rd83;
	add.s32 	%r394, %r381, %r380;
	add.s32 	%r395, %r378, %r394;
	add.s32 	%r396, %r379, %r395;
	add.s32 	%r397, %r384, %r396;
	add.s32 	%r398, %r385, %r397;
	add.s32 	%r399, %r382, %r398;
	add.s32 	%r400, %r383, %r399;
	add.s32 	%r401, %r388, %r400;
	add.s32 	%r402, %r389, %r401;
	add.s32 	%r403, %r386, %r402;
	add.s32 	%r404, %r387, %r403;
	add.s32 	%r405, %r392, %r404;
	add.s32 	%r406, %r393, %r405;
	add.s32 	%r407, %r390, %r406;
	add.s32 	%r659, %r391, %r407;
	setp.lt.u32 	%p50, %r120, 8192;
	mov.b32 	%r648, 4096;
	@%p50 bra 	$L__BB7_26;
	add.s32 	%r28, %r120, -4096;
	mov.b32 	%r648, 4096;
$L__BB7_24:
	mul.wide.s32 	%rd99, %r648, 4;
	add.s64 	%rd89, %rd76, %rd99;
	// begin inline asm
	ld.global.nc.v2.u64 {%rd87, %rd88}, [%rd89];
	// end inline asm
	mov.b64 	{%r409, %r410}, %rd88;
	mov.b64 	{%r411, %r412}, %rd87;
	add.s64 	%rd92, %rd89, 4096;
	// begin inline asm
	ld.global.nc.v2.u64 {%rd90, %rd91}, [%rd92];
	// end inline asm
	mov.b64 	{%r413, %r414}, %rd91;
	mov.b64 	{%r415, %r416}, %rd90;
	add.s64 	%rd95, %rd89, 8192;
	// begin inline asm
	ld.global.nc.v2.u64 {%rd93, %rd94}, [%rd95];
	// end inline asm
	mov.b64 	{%r417, %r418}, %rd94;
	mov.b64 	{%r419, %r420}, %rd93;
	add.s64 	%rd98, %rd89, 12288;
	// begin inline asm
	ld.global.nc.v2.u64 {%rd96, %rd97}, [%rd98];
	// end inline asm
	mov.b64 	{%r421, %r422}, %rd97;
	mov.b64 	{%r423, %r424}, %rd96;
	add.s32 	%r425, %r411, %r659;
	add.s32 	%r426, %r412, %r425;
	add.s32 	%r427, %r409, %r426;
	add.s32 	%r428, %r410, %r427;
	add.s32 	%r429, %r415, %r428;
	add.s32 	%r430, %r416, %r429;
	add.s32 	%r431, %r413, %r430;
	add.s32 	%r432, %r414, %r431;
	add.s32 	%r433, %r419, %r432;
	add.s32 	%r434, %r420, %r433;
	add.s32 	%r435, %r417, %r434;
	add.s32 	%r436, %r418, %r435;
	add.s32 	%r437, %r423, %r436;
	add.s32 	%r438, %r424, %r437;
	add.s32 	%r439, %r421, %r438;
	add.s32 	%r659, %r422, %r439;
	sub.s32 	%r440, %r120, %r648;
	setp.lt.s32 	%p51, %r440, 4096;
	@%p51 bra 	$L__BB7_34;
	add.s32 	%r648, %r648, 4096;
	setp.le.s32 	%p52, %r648, %r28;
	@%p52 bra 	$L__BB7_24;
$L__BB7_26:
	setp.le.s32 	%p53, %r120, %r648;
	@%p53 bra 	$L__BB7_34;
	sub.s32 	%r35, %r120, %r648;
	setp.ge.s32 	%p54, %r26, %r35;
	@%p54 bra 	$L__BB7_34;
	not.b32 	%r442, %r26;
	add.s32 	%r443, %r120, %r442;
	sub.s32 	%r36, %r443, %r648;
	and.b32  	%r444, %r36, 768;
	setp.eq.s32 	%p55, %r444, 768;
	mov.u32 	%r653, %r26;
	@%p55 bra 	$L__BB7_31;
	add.s32 	%r650, %r26, %r648;
	shr.u32 	%r445, %r36, 8;
	add.s32 	%r446, %r445, 1;
	and.b32  	%r447, %r446, 3;
	neg.s32 	%r649, %r447;
	mov.u32 	%r653, %r26;
$L__BB7_30:
	.pragma "nounroll";
	mul.wide.u32 	%rd101, %r650, 4;
	add.s64 	%rd100, %rd16, %rd101;
	// begin inline asm
	ld.global.nc.u32 %r448, [%rd100];
	// end inline asm
	add.s32 	%r659, %r448, %r659;
	add.s32 	%r653, %r653, 256;
	add.s32 	%r650, %r650, 256;
	add.s32 	%r649, %r649, 1;
	setp.ne.s32 	%p56, %r649, 0;
	@%p56 bra 	$L__BB7_30;
$L__BB7_31:
	setp.lt.u32 	%p57, %r36, 768;
	@%p57 bra 	$L__BB7_34;
	cvt.u64.u32 	%rd102, %r653;
	cvt.u64.u32 	%rd103, %r648;
	add.s64 	%rd104, %rd102, %rd103;
	shl.b64 	%rd105, %rd104, 2;
	add.s64 	%rd106, %rd105, %rd16;
	add.s64 	%rd122, %rd106, 2048;
	add.s32 	%r656, %r653, %r648;
$L__BB7_33:
	mul.wide.u32 	%rd111, %r656, 4;
	add.s64 	%rd107, %rd16, %rd111;
	// begin inline asm
	ld.global.nc.u32 %r449, [%rd107];
	// end inline asm
	add.s32 	%r453, %r449, %r659;
	add.s64 	%rd108, %rd122, -1024;
	// begin inline asm
	ld.global.nc.u32 %r450, [%rd108];
	// end inline asm
	add.s32 	%r454, %r450, %r453;
	// begin inline asm
	ld.global.nc.u32 %r451, [%rd122];
	// end inline asm
	add.s32 	%r455, %r451, %r454;
	add.s64 	%rd110, %rd122, 1024;
	// begin inline asm
	ld.global.nc.u32 %r452, [%rd110];
	// end inline asm
	add.s32 	%r659, %r452, %r455;
	add.s32 	%r653, %r653, 1024;
	add.s64 	%rd122, %rd122, 4096;
	add.s32 	%r656, %r656, 1024;
	setp.lt.s32 	%p58, %r653, %r35;
	@%p58 bra 	$L__BB7_33;
$L__BB7_34:
	// begin inline asm
	mov.u32 %r456, %laneid;
	// end inline asm
	mov.b32 	%r459, 1;
	mov.b32 	%r480, 31;
	mov.b32 	%r481, -1;
	// begin inline asm
	shfl.sync.down.b32 %r457, %r659, %r459, %r480, %r481;
	// end inline asm
	setp.gt.s32 	%p59, %r456, 30;
	selp.b32 	%r482, 0, %r457, %p59;
	add.s32 	%r463, %r482, %r659;
	mov.b32 	%r464, 2;
	// begin inline asm
	shfl.sync.down.b32 %r462, %r463, %r464, %r480, %r481;
	// end inline asm
	setp.gt.s32 	%p60, %r456, 29;
	selp.b32 	%r483, 0, %r462, %p60;
	add.s32 	%r468, %r463, %r483;
	mov.b32 	%r469, 4;
	// begin inline asm
	shfl.sync.down.b32 %r467, %r468, %r469, %r480, %r481;
	// end inline asm
	setp.gt.s32 	%p61, %r456, 27;
	selp.b32 	%r484, 0, %r467, %p61;
	add.s32 	%r473, %r468, %r484;
	mov.b32 	%r474, 8;
	// begin inline asm
	shfl.sync.down.b32 %r472, %r473, %r474, %r480, %r481;
	// end inline asm
	setp.gt.s32 	%p62, %r456, 23;
	selp.b32 	%r485, 0, %r472, %p62;
	add.s32 	%r478, %r473, %r485;
	mov.b32 	%r479, 16;
	// begin inline asm
	shfl.sync.down.b32 %r477, %r478, %r479, %r480, %r481;
	// end inline asm
	setp.gt.s32 	%p63, %r456, 15;
	selp.b32 	%r486, 0, %r477, %p63;
	add.s32 	%r686, %r478, %r486;
	setp.ne.s32 	%p64, %r456, 0;
	@%p64 bra 	$L__BB7_36;
	shr.u32 	%r487, %r26, 3;
	and.b32  	%r488, %r487, 124;
	mov.u32 	%r489, _ZZN3cub18CUB_300001_SM_10006detail6reduce28DeviceReduceSingleTileKernelINS2_10policy_hubIiyN4cuda3std3__44plusIiEEE10Policy1000EPiSC_iS9_iiNS7_10__identityEEEvT0_T1_T2_T3_T4_T6_E12temp_storage;
	add.s32 	%r490, %r489, %r488;
	st.shared.u32 	[%r490+8], %r686;
$L__BB7_36:
	bar.sync 	0;
	setp.ne.s32 	%p65, %r26, 0;
	@%p65 bra 	$L__BB7_72;
	ld.shared.u32 	%r491, [_ZZN3cub18CUB_300001_SM_10006detail6reduce28DeviceReduceSingleTileKernelINS2_10policy_hubIiyN4cuda3std3__44plusIiEEE10Policy1000EPiSC_iS9_iiNS7_10__identityEEEvT0_T1_T2_T3_T4_T6_E12temp_storage+12];
	add.s32 	%r492, %r491, %r686;
	ld.shared.u32 	%r493, [_ZZN3cub18CUB_300001_SM_10006detail6reduce28DeviceReduceSingleTileKernelINS2_10policy_hubIiyN4cuda3std3__44plusIiEEE10Policy1000EPiSC_iS9_iiNS7_10__identityEEEvT0_T1_T2_T3_T4_T6_E12temp_storage+16];
	add.s32 	%r494, %r492, %r493;
	ld.shared.u32 	%r495, [_ZZN3cub18CUB_300001_SM_10006detail6reduce28DeviceReduceSingleTileKernelINS2_10policy_hubIiyN4cuda3std3__44plusIiEEE10Policy1000EPiSC_iS9_iiNS7_10__identityEEEvT0_T1_T2_T3_T4_T6_E12temp_storage+20];
	add.s32 	%r496, %r494, %r495;
	ld.shared.u32 	%r497, [_ZZN3cub18CUB_300001_SM_10006detail6reduce28DeviceReduceSingleTileKernelINS2_10policy_hubIiyN4cuda3std3__44plusIiEEE10Policy1000EPiSC_iS9_iiNS7_10__identityEEEvT0_T1_T2_T3_T4_T6_E12temp_storage+24];
	add.s32 	%r498, %r496, %r497;
	ld.shared.u32 	%r499, [_ZZN3cub18CUB_300001_SM_10006detail6reduce28DeviceReduceSingleTileKernelINS2_10policy_hubIiyN4cuda3std3__44plusIiEEE10Policy1000EPiSC_iS9_iiNS7_10__identityEEEvT0_T1_T2_T3_T4_T6_E12temp_storage+28];
	add.s32 	%r500, %r498, %r499;
	ld.shared.u32 	%r501, [_ZZN3cub18CUB_300001_SM_10006detail6reduce28DeviceReduceSingleTileKernelINS2_10policy_hubIiyN4cuda3std3__44plusIiEEE10Policy1000EPiSC_iS9_iiNS7_10__identityEEEvT0_T1_T2_T3_T4_T6_E12temp_storage+32];
	add.s32 	%r502, %r500, %r501;
	ld.shared.u32 	%r503, [_ZZN3cub18CUB_300001_SM_10006detail6reduce28DeviceReduceSingleTileKernelINS2_10policy_hubIiyN4cuda3std3__44plusIiEEE10Policy1000EPiSC_iS9_iiNS7_10__identityEEEvT0_T1_T2_T3_T4_T6_E12temp_storage+36];
	add.s32 	%r686, %r502, %r503;
	bra.uni 	$L__BB7_72;
$L__BB7_38:
	setp.gt.s32 	%p3, %r120, 4095;
	@%p3 bra 	$L__BB7_56;
	mov.u32 	%r60, %tid.x;
	setp.ge.s32 	%p20, %r60, %r120;
	mov.b32 	%r670, 0;
	mov.u32 	%r665, %r60;
	@%p20 bra 	$L__BB7_41;
	mul.wide.u32 	%rd66, %r60, 4;
	add.s64 	%rd65, %rd16, %rd66;
	// begin inline asm
	ld.global.nc.u32 %r670, [%rd65];
	// end inline asm
	add.s32 	%r665, %r60, 256;
$L__BB7_41:
	setp.ge.s32 	%p21, %r665, %r120;
	@%p21 bra 	$L__BB7_47;
	not.b32 	%r252, %r665;
	add.s32 	%r65, %r120, %r252;
	and.b32  	%r253, %r65, 768;
	setp.eq.s32 	%p22, %r253, 768;
	@%p22 bra 	$L__BB7_45;
	mul.wide.u32 	%rd67, %r665, 4;
	add.s64 	%rd123, %rd16, %rd67;
	shr.u32 	%r254, %r65, 8;
	add.s32 	%r255, %r254, 1;
	and.b32  	%r256, %r255, 3;
	neg.s32 	%r662, %r256;
$L__BB7_44:
	.pragma "nounroll";
	// begin inline asm
	ld.global.nc.u32 %r257, [%rd123];
	// end inline asm
	add.s32 	%r670, %r257, %r670;
	add.s32 	%r665, %r665, 256;
	add.s64 	%rd123, %rd123, 1024;
	add.s32 	%r662, %r662, 1;
	setp.ne.s32 	%p23, %r662, 0;
	@%p23 bra 	$L__BB7_44;
$L__BB7_45:
	setp.lt.u32 	%p24, %r65, 768;
	@%p24 bra 	$L__BB7_47;
$L__BB7_46:
	mul.wide.s32 	%rd73, %r665, 4;
	add.s64 	%rd69, %rd16, %rd73;
	// begin inline asm
	ld.global.nc.u32 %r258, [%rd69];
	// end inline asm
	add.s32 	%r262, %r258, %r670;
	add.s64 	%rd70, %rd69, 1024;
	// begin inline asm
	ld.global.nc.u32 %r259, [%rd70];
	// end inline asm
	add.s32 	%r263, %r259, %r262;
	add.s64 	%rd71, %rd69, 2048;
	// begin inline asm
	ld.global.nc.u32 %r260, [%rd71];
	// end inline asm
	add.s32 	%r264, %r260, %r263;
	add.s64 	%rd72, %rd69, 3072;
	// begin inline asm
	ld.global.nc.u32 %r261, [%rd72];
	// end inline asm
	add.s32 	%r670, %r261, %r264;
	add.s32 	%r665, %r665, 1024;
	setp.lt.s32 	%p25, %r665, %r120;
	@%p25 bra 	$L__BB7_46;
$L__BB7_47:
	setp.lt.s32 	%p26, %r120, 256;
	@%p26 bra 	$L__BB7_52;
	// begin inline asm
	mov.u32 %r328, %laneid;
	// end inline asm
	mov.b32 	%r331, 1;
	mov.b32 	%r352, 31;
	mov.b32 	%r353, -1;
	// begin inline asm
	shfl.sync.down.b32 %r329, %r670, %r331, %r352, %r353;
	// end inline asm
	setp.gt.s32 	%p42, %r328, 30;
	selp.b32 	%r354, 0, %r329, %p42;
	add.s32 	%r335, %r354, %r670;
	mov.b32 	%r336, 2;
	// begin inline asm
	shfl.sync.down.b32 %r334, %r335, %r336, %r352, %r353;
	// end inline asm
	setp.gt.s32 	%p43, %r328, 29;
	selp.b32 	%r355, 0, %r334, %p43;
	add.s32 	%r340, %r335, %r355;
	mov.b32 	%r341, 4;
	// begin inline asm
	shfl.sync.down.b32 %r339, %r340, %r341, %r352, %r353;
	// end inline asm
	setp.gt.s32 	%p44, %r328, 27;
	selp.b32 	%r356, 0, %r339, %p44;
	add.s32 	%r345, %r340, %r356;
	mov.b32 	%r346, 8;
	// begin inline asm
	shfl.sync.down.b32 %r344, %r345, %r346, %r352, %r353;
	// end inline asm
	setp.gt.s32 	%p45, %r328, 23;
	selp.b32 	%r357, 0, %r344, %p45;
	add.s32 	%r350, %r345, %r357;
	mov.b32 	%r351, 16;
	// begin inline asm
	shfl.sync.down.b32 %r349, %r350, %r351, %r352, %r353;
	// end inline asm
	setp.gt.s32 	%p46, %r328, 15;
	selp.b32 	%r358, 0, %r349, %p46;
	add.s32 	%r686, %r350, %r358;
	setp.ne.s32 	%p47, %r328, 0;
	@%p47 bra 	$L__BB7_50;
	shr.u32 	%r359, %r60, 3;
	and.b32  	%r360, %r359, 124;
	mov.u32 	%r361, _ZZN3cub18CUB_300001_SM_10006detail6reduce28DeviceReduceSingleTileKernelINS2_10policy_hubIiyN4cuda3std3__44plusIiEEE10Policy1000EPiSC_iS9_iiNS7_10__identityEEEvT0_T1_T2_T3_T4_T6_E12temp_storage;
	add.s32 	%r362, %r361, %r360;
	st.shared.u32 	[%r362+8], %r686;
$L__BB7_50:
	bar.sync 	0;
	setp.ne.s32 	%p48, %r60, 0;
	@%p48 bra 	$L__BB7_72;
	ld.shared.u32 	%r363, [_ZZN3cub18CUB_300001_SM_10006detail6reduce28DeviceReduceSingleTileKernelINS2_10policy_hubIiyN4cuda3std3__44plusIiEEE10Policy1000EPiSC_iS9_iiNS7_10__identityEEEvT0_T1_T2_T3_T4_T6_E12temp_storage+12];
	add.s32 	%r364, %r363, %r686;
	ld.shared.u32 	%r365, [_ZZN3cub18CUB_300001_SM_10006detail6reduce28DeviceReduceSingleTileKernelINS2_10policy_hubIiyN4cuda3std3__44plusIiEEE10Policy1000EPiSC_iS9_iiNS7_10__identityEEEvT0_T1_T2_T3_T4_T6_E12temp_storage+16];
	add.s32 	%r366, %r364, %r365;
	ld.shared.u32 	%r367, [_ZZN3cub18CUB_300001_SM_10006detail6reduce28DeviceReduceSingleTileKernelINS2_10policy_hubIiyN4cuda3std3__44plusIiEEE10Policy1000EPiSC_iS9_iiNS7_10__identityEEEvT0_T1_T2_T3_T4_T6_E12temp_storage+20];
	add.s32 	%r368, %r366, %r367;
	ld.shared.u32 	%r369, [_ZZN3cub18CUB_300001_SM_10006detail6reduce28DeviceReduceSingleTileKernelINS2_10policy_hubIiyN4cuda3std3__44plusIiEEE10Policy1000EPiSC_iS9_iiNS7_10__identityEEEvT0_T1_T2_T3_T4_T6_E12temp_storage+24];
	add.s32 	%r370, %r368, %r369;
	ld.shared.u32 	%r371, [_ZZN3cub18CUB_300001_SM_10006detail6reduce28DeviceReduceSingleTileKernelINS2_10policy_hubIiyN4cuda3std3__44plusIiEEE10Policy1000EPiSC_iS9_iiNS7_10__identityEEEvT0_T1_T2_T3_T4_T6_E12temp_storage+28];
	add.s32 	%r372, %r370, %r371;
	ld.shared.u32 	%r373, [_ZZN3cub18CUB_300001_SM_10006detail6reduce28DeviceReduceSingleTileKernelINS2_10policy_hubIiyN4cuda3std3__44plusIiEEE10Policy1000EPiSC_iS9_iiNS7_10__identityEEEvT0_T1_T2_T3_T4_T6_E12temp_storage+32];
	add.s32 	%r374, %r372, %r373;
	ld.shared.u32 	%r375, [_ZZN3cub18CUB_300001_SM_10006detail6reduce28DeviceReduceSingleTileKernelINS2_10policy_hubIiyN4cuda3std3__44plusIiEEE10Policy1000EPiSC_iS9_iiNS7_10__identityEEEvT0_T1_T2_T3_T4_T6_E12temp_storage+36];
	add.s32 	%r686, %r374, %r375;
	bra.uni 	$L__BB7_72;
$L__BB7_52:
	// begin inline asm
	mov.u32 %r265, %laneid;
	// end inline asm
	and.b32  	%r291, %r60, 992;
	add.s32 	%r292, %r291, 32;
	setp.gt.s32 	%p27, %r292, %r120;
	not.b32 	%r293, %r291;
	add.s32 	%r294, %r120, %r293;
	selp.b32 	%r289, %r294, 31, %p27;
	mov.b32 	%r268, 1;
	mov.b32 	%r290, -1;
	// begin inline asm
	shfl.sync.down.b32 %r266, %r670, %r268, %r289, %r290;
	// end inline asm
	setp.lt.s32 	%p28, %r265, %r289;
	selp.b32 	%r295, %r266, 0, %p28;
	add.s32 	%r272, %r295, %r670;
	mov.b32 	%r273, 2;
	// begin inline asm
	shfl.sync.down.b32 %r271, %r272, %r273, %r289, %r290;
	// end inline asm
	add.s32 	%r296, %r265, 2;
	setp.gt.s32 	%p29, %r296, %r289;
	selp.b32 	%r297, 0, %r271, %p29;
	add.s32 	%r277, %r272, %r297;
	mov.b32 	%r278, 4;
	// begin inline asm
	shfl.sync.down.b32 %r276, %r277, %r278, %r289, %r290;
	// end inline asm
	add.s32 	%r298, %r265, 4;
	setp.gt.s32 	%p30, %r298, %r289;
	selp.b32 	%r299, 0, %r276, %p30;
	add.s32 	%r282, %r277, %r299;
	mov.b32 	%r283, 8;
	// begin inline asm
	shfl.sync.down.b32 %r281, %r282, %r283, %r289, %r290;
	// end inline asm
	add.s32 	%r300, %r265, 8;
	setp.gt.s32 	%p31, %r300, %r289;
	selp.b32 	%r301, 0, %r281, %p31;
	add.s32 	%r287, %r282, %r301;
	mov.b32 	%r288, 16;
	// begin inline asm
	shfl.sync.down.b32 %r286, %r287, %r288, %r289, %r290;
	// end inline asm
	add.s32 	%r302, %r265, 16;
	setp.gt.s32 	%p32, %r302, %r289;
	selp.b32 	%r303, 0, %r286, %p32;
	add.s32 	%r686, %r287, %r303;
	setp.ne.s32 	%p33, %r265, 0;
	@%p33 bra 	$L__BB7_54;
	shr.u32 	%r304, %r60, 3;
	and.b32  	%r305, %r304, 124;
	mov.u32 	%r306, _ZZN3cub18CUB_300001_SM_10006detail6reduce28DeviceReduceSingleTileKernelINS2_10policy_hubIiyN4cuda3std3__44plusIiEEE10Policy1000EPiSC_iS9_iiNS7_10__identityEEEvT0_T1_T2_T3_T4_T6_E12temp_storage;
	add.s32 	%r307, %r306, %r305;
	st.shared.u32 	[%r307+8], %r686;
$L__BB7_54:
	bar.sync 	0;
	setp.ne.s32 	%p34, %r60, 0;
	@%p34 bra 	$L__BB7_72;
	setp.gt.s32 	%p35, %r120, 32;
	ld.shared.u32 	%r308, [_ZZN3cub18CUB_300001_SM_10006detail6reduce28DeviceReduceSingleTileKernelINS2_10policy_hubIiyN4cuda3std3__44plusIiEEE10Policy1000EPiSC_iS9_iiNS7_10__identityEEEvT0_T1_T2_T3_T4_T6_E12temp_storage+12];
	selp.b32 	%r309, %r308, 0, %p35;
	add.s32 	%r310, %r309, %r686;
	setp.gt.s32 	%p36, %r120, 64;
	ld.shared.u32 	%r311, [_ZZN3cub18CUB_300001_SM_10006detail6reduce28DeviceReduceSingleTileKernelINS2_10policy_hubIiyN4cuda3std3__44plusIiEEE10Policy1000EPiSC_iS9_iiNS7_10__identityEEEvT0_T1_T2_T3_T4_T6_E12temp_storage+16];
	selp.b32 	%r312, %r311, 0, %p36;
	add.s32 	%r313, %r310, %r312;
	setp.gt.s32 	%p37, %r120, 96;
	ld.shared.u32 	%r314, [_ZZN3cub18CUB_300001_SM_10006detail6reduce28DeviceReduceSingleTileKernelINS2_10policy_hubIiyN4cuda3std3__44plusIiEEE10Policy1000EPiSC_iS9_iiNS7_10__identityEEEvT0_T1_T2_T3_T4_T6_E12temp_storage+20];
	selp.b32 	%r315, %r314, 0, %p37;
	add.s32 	%r316, %r313, %r315;
	setp.gt.s32 	%p38, %r120, 128;
	ld.shared.u32 	%r317, [_ZZN3cub18CUB_300001_SM_10006detail6reduce28DeviceReduceSingleTileKernelINS2_10policy_hubIiyN4cuda3std3__44plusIiEEE10Policy1000EPiSC_iS9_iiNS7_10__identityEEEvT0_T1_T2_T3_T4_T6_E12temp_storage+24];
	selp.b32 	%r318, %r317, 0, %p38;
	add.s32 	%r319, %r316, %r318;
	setp.gt.s32 	%p39, %r120, 160;
	ld.shared.u32 	%r320, [_ZZN3cub18CUB_300001_SM_10006detail6reduce28DeviceReduceSingleTileKernelINS2_10policy_hubIiyN4cuda3std3__44plusIiEEE10Policy1000EPiSC_iS9_iiNS7_10__identityEEEvT0_T1_T2_T3_T4_T6_E12temp_storage+28];
	selp.b32 	%r321, %r320, 0, %p39;
	add.s32 	%r322, %r319, %r321;
	setp.gt.s32 	%p40, %r120, 192;
	ld.shared.u32 	%r323, [_ZZN3cub18CUB_300001_SM_10006detail6reduce28DeviceReduceSingleTileKernelINS2_10policy_hubIiyN4cuda3std3__44plusIiEEE10Policy1000EPiSC_iS9_iiNS7_10__identityEEEvT0_T1_T2_T3_T4_T6_E12temp_storage+32];
	selp.b32 	%r324, %r323, 0, %p40;
	add.s32 	%r325, %r322, %r324;
	setp.gt.s32 	%p41, %r120, 224;
	ld.shared.u32 	%r326, [_ZZN3cub18CUB_300001_SM_10006detail6reduce28DeviceReduceSingleTileKernelINS2_10policy_hubIiyN4cuda3std3__44plusIiEEE10Policy1000EPiSC_iS9_iiNS7_10__identityEEEvT0_T1_T2_T3_T4_T6_E12temp_storage+36];
	selp.b32 	%r327, %r326, 0, %p41;
	add.s32 	%r686, %r325, %r327;
	bra.uni 	$L__BB7_72;
$L__BB7_56:
	mov.u32 	%r85, %tid.x;
	mul.wide.u32 	%rd35, %r85, 4;
	add.s64 	%rd19, %rd16, %rd35;
	// begin inline asm
	ld.global.nc.u32 %r122, [%rd19];
	// end inline asm
	add.s64 	%rd20, %rd19, 1024;
	// begin inline asm
	ld.global.nc.u32 %r123, [%rd20];
	// end inline asm
	add.s64 	%rd21, %rd19, 2048;
	// begin inline asm
	ld.global.nc.u32 %r124, [%rd21];
	// end inline asm
	add.s64 	%rd22, %rd19, 3072;
	// begin inline asm
	ld.global.nc.u32 %r125, [%rd22];
	// end inline asm
	add.s64 	%rd23, %rd19, 4096;
	// begin inline asm
	ld.global.nc.u32 %r126, [%rd23];
	// end inline asm
	add.s64 	%rd24, %rd19, 5120;
	// begin inline asm
	ld.global.nc.u32 %r127, [%rd24];
	// end inline asm
	add.s64 	%rd25, %rd19, 6144;
	// begin inline asm
	ld.global.nc.u32 %r128, [%rd25];
	// end inline asm
	add.s64 	%rd26, %rd19, 7168;
	// begin inline asm
	ld.global.nc.u32 %r129, [%rd26];
	// end inline asm
	add.s64 	%rd27, %rd19, 8192;
	// begin inline asm
	ld.global.nc.u32 %r130, [%rd27];
	// end inline asm
	add.s64 	%rd28, %rd19, 9216;
	// begin inline asm
	ld.global.nc.u32 %r131, [%rd28];
	// end inline asm
	add.s64 	%rd29, %rd19, 10240;
	// begin inline asm
	ld.global.nc.u32 %r132, [%rd29];
	// end inline asm
	add.s64 	%rd30, %rd19, 11264;
	// begin inline asm
	ld.global.nc.u32 %r133, [%rd30];
	// end inline asm
	add.s64 	%rd31, %rd19, 12288;
	// begin inline asm
	ld.global.nc.u32 %r134, [%rd31];
	// end inline asm
	add.s64 	%rd32, %rd19, 13312;
	// begin inline asm
	ld.global.nc.u32 %r135, [%rd32];
	// end inline asm
	add.s64 	%rd33, %rd19, 14336;
	// begin inline asm
	ld.global.nc.u32 %r136, [%rd33];
	// end inline asm
	add.s64 	%rd34, %rd19, 15360;
	// begin inline asm
	ld.global.nc.u32 %r137, [%rd34];
	// end inline asm
	add.s32 	%r139, %r123, %r122;
	add.s32 	%r140, %r124, %r139;
	add.s32 	%r141, %r125, %r140;
	add.s32 	%r142, %r126, %r141;
	add.s32 	%r143, %r127, %r142;
	add.s32 	%r144, %r128, %r143;
	add.s32 	%r145, %r129, %r144;
	add.s32 	%r146, %r130, %r145;
	add.s32 	%r147, %r131, %r146;
	add.s32 	%r148, %r132, %r147;
	add.s32 	%r149, %r133, %r148;
	add.s32 	%r150, %r134, %r149;
	add.s32 	%r151, %r135, %r150;
	add.s32 	%r152, %r136, %r151;
	add.s32 	%r685, %r137, %r152;
	setp.lt.u32 	%p4, %r120, 8192;
	mov.b32 	%r674, 4096;
	@%p4 bra 	$L__BB7_60;
	add.s32 	%r87, %r120, -4096;
	mov.b32 	%r674, 4096;
$L__BB7_58:
	mul.wide.s32 	%rd52, %r674, 4;
	add.s64 	%rd36, %rd19, %rd52;
	// begin inline asm
	ld.global.nc.u32 %r154, [%rd36];
	// end inline asm
	add.s64 	%rd37, %rd36, 1024;
	// begin inline asm
	ld.global.nc.u32 %r155, [%rd37];
	// end inline asm
	add.s64 	%rd38, %rd36, 2048;
	// begin inline asm
	ld.global.nc.u32 %r156, [%rd38];
	// end inline asm
	add.s64 	%rd39, %rd36, 3072;
	// begin inline asm
	ld.global.nc.u32 %r157, [%rd39];
	// end inline asm
	add.s64 	%rd40, %rd36, 4096;
	// begin inline asm
	ld.global.nc.u32 %r158, [%rd40];
	// end inline asm
	add.s64 	%rd41, %rd36, 5120;
	// begin inline asm
	ld.global.nc.u32 %r159, [%rd41];
	// end inline asm
	add.s64 	%rd42, %rd36, 6144;
	// begin inline asm
	ld.global.nc.u32 %r160, [%rd42];
	// end inline asm
	add.s64 	%rd43, %rd36, 7168;
	// begin inline asm
	ld.global.nc.u32 %r161, [%rd43];
	// end inline asm
	add.s64 	%rd44, %rd36, 8192;
	// begin inline asm
	ld.global.nc.u32 %r162, [%rd44];
	// end inline asm
	add.s64 	%rd45, %rd36, 9216;
	// begin inline asm
	ld.global.nc.u32 %r163, [%rd45];
	// end inline asm
	add.s64 	%rd46, %rd36, 10240;
	// begin inline asm
	ld.global.nc.u32 %r164, [%rd46];
	// end inline asm
	add.s64 	%rd47, %rd36, 11264;
	// begin inline asm
	ld.global.nc.u32 %r165, [%rd47];
	// end inline asm
	add.s64 	%rd48, %rd36, 12288;
	// begin inline asm
	ld.global.nc.u32 %r166, [%rd48];
	// end inline asm
	add.s64 	%rd49, %rd36, 13312;
	// begin inline asm
	ld.global.nc.u32 %r167, [%rd49];
	// end inline asm
	add.s64 	%rd50, %rd36, 14336;
	// begin inline asm
	ld.global.nc.u32 %r168, [%rd50];
	// end inline asm
	add.s64 	%rd51, %rd36, 15360;
	// begin inline asm
	ld.global.nc.u32 %r169, [%rd51];
	// end inline asm
	add.s32 	%r170, %r154, %r685;
	add.s32 	%r171, %r155, %r170;
	add.s32 	%r172, %r156, %r171;
	add.s32 	%r173, %r157, %r172;
	add.s32 	%r174, %r158, %r173;
	add.s32 	%r175, %r159, %r174;
	add.s32 	%r176, %r160, %r175;
	add.s32 	%r177, %r161, %r176;
	add.s32 	%r178, %r162, %r177;
	add.s32 	%r179, %r163, %r178;
	add.s32 	%r180, %r164, %r179;
	add.s32 	%r181, %r165, %r180;
	add.s32 	%r182, %r166, %r181;
	add.s32 	%r183, %r167, %r182;
	add.s32 	%r184, %r168, %r183;
	add.s32 	%r685, %r169, %r184;
	sub.s32 	%r185, %r120, %r674;
	setp.lt.s32 	%p5, %r185, 4096;
	@%p5 bra 	$L__BB7_68;
	add.s32 	%r674, %r674, 4096;
	setp.le.s32 	%p6, %r674, %r87;
	@%p6 bra 	$L__BB7_58;
$L__BB7_60:
	setp.le.s32 	%p7, %r120, %r674;
	@%p7 bra 	$L__BB7_68;
	sub.s32 	%r94, %r120, %r674;
	setp.ge.s32 	%p8, %r85, %r94;
	@%p8 bra 	$L__BB7_68;
	not.b32 	%r187, %r85;
	add.s32 	%r188, %r120, %r187;
	sub.s32 	%r95, %r188, %r674;
	and.b32  	%r189, %r95, 768;
	setp.eq.s32 	%p9, %r189, 768;
	mov.u32 	%r679, %r85;
	@%p9 bra 	$L__BB7_65;
	add.s32 	%r676, %r85, %r674;
	shr.u32 	%r190, %r95, 8;
	add.s32 	%r191, %r190, 1;
	and.b32  	%r192, %r191, 3;
	neg.s32 	%r675, %r192;
	mov.u32 	%r679, %r85;
$L__BB7_64:
	.pragma "nounroll";
	mul.wide.u32 	%rd54, %r676, 4;
	add.s64 	%rd53, %rd16, %rd54;
	// begin inline asm
	ld.global.nc.u32 %r193, [%rd53];
	// end inline asm
	add.s32 	%r685, %r193, %r685;
	add.s32 	%r679, %r679, 256;
	add.s32 	%r676, %r676, 256;
	add.s32 	%r675, %r675, 1;
	setp.ne.s32 	%p10, %r675, 0;
	@%p10 bra 	$L__BB7_64;
$L__BB7_65:
	setp.lt.u32 	%p11, %r95, 768;
	@%p11 bra 	$L__BB7_68;
	cvt.u64.u32 	%rd55, %r679;
	cvt.u64.u32 	%rd56, %r674;
	add.s64 	%rd57, %rd55, %rd56;
	shl.b64 	%rd58, %rd57, 2;
	add.s64 	%rd59, %rd58, %rd16;
	add.s64 	%rd124, %rd59, 2048;
	add.s32 	%r682, %r679, %r674;
$L__BB7_67:
	mul.wide.u32 	%rd64, %r682, 4;
	add.s64 	%rd60, %rd16, %rd64;
	// begin inline asm
	ld.global.nc.u32 %r194, [%rd60];
	// end inline asm
	add.s32 	%r198, %r194, %r685;
	add.s64 	%rd61, %rd124, -1024;
	// begin inline asm
	ld.global.nc.u32 %r195, [%rd61];
	// end inline asm
	add.s32 	%r199, %r195, %r198;
	// begin inline asm
	ld.global.nc.u32 %r196, [%rd124];
	// end inline asm
	add.s32 	%r200, %r196, %r199;
	add.s64 	%rd63, %rd124, 1024;
	// begin inline asm
	ld.global.nc.u32 %r197, [%rd63];
	// end inline asm
	add.s32 	%r685, %r197, %r200;
	add.s32 	%r679, %r679, 1024;
	add.s64 	%rd124, %rd124, 4096;
	add.s32 	%r682, %r682, 1024;
	setp.lt.s32 	%p12, %r679, %r94;
	@%p12 bra 	$L__BB7_67;
$L__BB7_68:
	// begin inline asm
	mov.u32 %r201, %laneid;
	// end inline asm
	mov.b32 	%r204, 1;
	mov.b32 	%r225, 31;
	mov.b32 	%r226, -1;
	// begin inline asm
	shfl.sync.down.b32 %r202, %r685, %r204, %r225, %r226;
	// end inline asm
	setp.gt.s32 	%p13, %r201, 30;
	selp.b32 	%r227, 0, %r202, %p13;
	add.s32 	%r208, %r227, %r685;
	mov.b32 	%r209, 2;
	// begin inline asm
	shfl.sync.down.b32 %r207, %r208, %r209, %r225, %r226;
	// end inline asm
	setp.gt.s32 	%p14, %r201, 29;
	selp.b32 	%r228, 0, %r207, %p14;
	add.s32 	%r213, %r208, %r228;
	mov.b32 	%r214, 4;
	// begin inline asm
	shfl.sync.down.b32 %r212, %r213, %r214, %r225, %r226;
	// end inline asm
	setp.gt.s32 	%p15, %r201, 27;
	selp.b32 	%r229, 0, %r212, %p15;
	add.s32 	%r218, %r213, %r229;
	mov.b32 	%r219, 8;
	// begin inline asm
	shfl.sync.down.b32 %r217, %r218, %r219, %r225, %r226;
	// end inline asm
	setp.gt.s32 	%p16, %r201, 23;
	selp.b32 	%r230, 0, %r217, %p16;
	add.s32 	%r223, %r218, %r230;
	mov.b32 	%r224, 16;
	// begin inline asm
	shfl.sync.down.b32 %r222, %r223, %r224, %r225, %r226;
	// end inline asm
	setp.gt.s32 	%p17, %r201, 15;
	selp.b32 	%r231, 0, %r222, %p17;
	add.s32 	%r686, %r223, %r231;
	setp.ne.s32 	%p18, %r201, 0;
	@%p18 bra 	$L__BB7_70;
	shr.u32 	%r232, %r85, 3;
	and.b32  	%r233, %r232, 124;
	mov.u32 	%r234, _ZZN3cub18CUB_300001_SM_10006detail6reduce28DeviceReduceSingleTileKernelINS2_10policy_hubIiyN4cuda3std3__44plusIiEEE10Policy1000EPiSC_iS9_iiNS7_10__identityEEEvT0_T1_T2_T3_T4_T6_E12temp_storage;
	add.s32 	%r235, %r234, %r233;
	st.shared.u32 	[%r235+8], %r686;
$L__BB7_70:
	bar.sync 	0;
	setp.ne.s32 	%p19, %r85, 0;
	@%p19 bra 	$L__BB7_72;
	ld.shared.u32 	%r236, [_ZZN3cub18CUB_300001_SM_10006detail6reduce28DeviceReduceSingleTileKernelINS2_10policy_hubIiyN4cuda3std3__44plusIiEEE10Policy1000EPiSC_iS9_iiNS7_10__identityEEEvT0_T1_T2_T3_T4_T6_E12temp_storage+12];
	add.s32 	%r237, %r236, %r686;
	ld.shared.u32 	%r238, [_ZZN3cub18CUB_300001_SM_10006detail6reduce28DeviceReduceSingleTileKernelINS2_10policy_hubIiyN4cuda3std3__44plusIiEEE10Policy1000EPiSC_iS9_iiNS7_10__identityEEEvT0_T1_T2_T3_T4_T6_E12temp_storage+16];
	add.s32 	%r239, %r237, %r238;
	ld.shared.u32 	%r240, [_ZZN3cub18CUB_300001_SM_10006detail6reduce28DeviceReduceSingleTileKernelINS2_10policy_hubIiyN4cuda3std3__44plusIiEEE10Policy1000EPiSC_iS9_iiNS7_10__identityEEEvT0_T1_T2_T3_T4_T6_E12temp_storage+20];
	add.s32 	%r241, %r239, %r240;
	ld.shared.u32 	%r242, [_ZZN3cub18CUB_300001_SM_10006detail6reduce28DeviceReduceSingleTileKernelINS2_10policy_hubIiyN4cuda3std3__44plusIiEEE10Policy1000EPiSC_iS9_iiNS7_10__identityEEEvT0_T1_T2_T3_T4_T6_E12temp_storage+24];
	add.s32 	%r243, %r241, %r242;
	ld.shared.u32 	%r244, [_ZZN3cub18CUB_300001_SM_10006detail6reduce28DeviceReduceSingleTileKernelINS2_10policy_hubIiyN4cuda3std3__44plusIiEEE10Policy1000EPiSC_iS9_iiNS7_10__identityEEEvT0_T1_T2_T3_T4_T6_E12temp_storage+28];
	add.s32 	%r245, %r243, %r244;
	ld.shared.u32 	%r246, [_ZZN3cub18CUB_300001_SM_10006detail6reduce28DeviceReduceSingleTileKernelINS2_10policy_hubIiyN4cuda3std3__44plusIiEEE10Policy1000EPiSC_iS9_iiNS7_10__identityEEEvT0_T1_T2_T3_T4_T6_E12temp_storage+32];
	add.s32 	%r247, %r245, %r246;
	ld.shared.u32 	%r248, [_ZZN3cub18CUB_300001_SM_10006detail6reduce28DeviceReduceSingleTileKernelINS2_10policy_hubIiyN4cuda3std3__44plusIiEEE10Policy1000EPiSC_iS9_iiNS7_10__identityEEEvT0_T1_T2_T3_T4_T6_E12temp_storage+36];
	add.s32 	%r686, %r247, %r248;
$L__BB7_72:
	mov.u32 	%r631, %tid.x;
	setp.ne.s32 	%p95, %r631, 0;
	@%p95 bra 	$L__BB7_74;
	add.s32 	%r632, %r686, %r121;
	st.global.u32 	[%rd1], %r632;
$L__BB7_74:
	ret;

}
	// .globl	_ZN3cub18CUB_300001_SM_10006detail8for_each13static_kernelINS2_12policy_hub_t12policy_500_tEmN6thrust24THRUST_300001_SM_1000_NS8cuda_cub20__uninitialized_fill7functorINS7_10device_ptrIiEEiEEEEvT0_T1_
.visible .entry _ZN3cub18CUB_300001_SM_10006detail8for_each13static_kernelINS2_12policy_hub_t12policy_500_tEmN6thrust24THRUST_300001_SM_1000_NS8cuda_cub20__uninitialized_fill7functorINS7_10device_ptrIiEEiEEEEvT0_T1_(
	.param .u64 _ZN3cub18CUB_300001_SM_10006detail8for_each13static_kernelINS2_12policy_hub_t12policy_500_tEmN6thrust24THRUST_300001_SM_1000_NS8cuda_cub20__uninitialized_fill7functorINS7_10device_ptrIiEEiEEEEvT0_T1__param_0,
	.param .align 8 .b8 _ZN3cub18CUB_300001_SM_10006detail8for_each13static_kernelINS2_12policy_hub_t12policy_500_tEmN6thrust24THRUST_300001_SM_1000_NS8cuda_cub20__uninitialized_fill7functorINS7_10device_ptrIiEEiEEEEvT0_T1__param_1[16]
)
.maxntid 256
{
	.reg .pred 	%p<4>;
	.reg .b16 	%rs<5>;
	.reg .b32 	%r<12>;
	.reg .b64 	%rd<16>;

	ld.param.u32 	%r3, [_ZN3cub18CUB_300001_SM_10006detail8for_each13static_kernelINS2_12policy_hub_t12policy_500_tEmN6thrust24THRUST_300001_SM_1000_NS8cuda_cub20__uninitialized_fill7functorINS7_10device_ptrIiEEiEEEEvT0_T1__param_1+8];
	ld.param.u64 	%rd4, [_ZN3cub18CUB_300001_SM_10006detail8for_each13static_kernelINS2_12policy_hub_t12policy_500_tEmN6thrust24THRUST_300001_SM_1000_NS8cuda_cub20__uninitialized_fill7functorINS7_10device_ptrIiEEiEEEEvT0_T1__param_1];
	ld.param.u64 	%rd5, [_ZN3cub18CUB_300001_SM_10006detail8for_each13static_kernelINS2_12policy_hub_t12policy_500_tEmN6thrust24THRUST_300001_SM_1000_NS8cuda_cub20__uninitialized_fill7functorINS7_10device_ptrIiEEiEEEEvT0_T1__param_0];
	mov.u32 	%r9, %ctaid.x;
	mul.wide.u32 	%rd1, %r9, 512;
	sub.s64 	%rd2, %rd5, %rd1;
	setp.lt.u64 	%p1, %rd2, 512;
	@%p1 bra 	$L__BB8_2;
	mov.u32 	%r11, %tid.x;
	cvta.to.global.u64 	%rd11, %rd4;
	cvt.u64.u32 	%rd12, %r11;
	add.s64 	%rd13, %rd1, %rd12;
	shl.b64 	%rd14, %rd13, 2;
	add.s64 	%rd15, %rd11, %rd14;
	st.global.u32 	[%rd15], %r3;
	st.global.u32 	[%rd15+1024], %r3;
	bra.uni 	$L__BB8_6;
$L__BB8_2:
	cvta.to.global.u64 	%rd6, %rd4;
	mov.u32 	%r2, %tid.x;
	cvt.u64.u32 	%rd7, %r2;
	setp.le.u64 	%p2, %rd2, %rd7;
	add.s64 	%rd8, %rd1, %rd7;
	shl.b64 	%rd9, %rd8, 2;
	add.s64 	%rd3, %rd6, %rd9;
	@%p2 bra 	$L__BB8_4;
	st.global.u32 	[%rd3], %r3;
$L__BB8_4:
	add.s32 	%r10, %r2, 256;
	cvt.u64.u32 	%rd10, %r10;
	setp.le.u64 	%p3, %rd2, %rd10;
	@%p3 bra 	$L__BB8_6;
	st.global.u32 	[%rd3+1024], %r3;
$L__BB8_6:
	ret;

}


// ===== COMPILED SASS (sm_100) =====

	.target	sm_100

	.elftype	@"ET_EXEC"


//--------------------- .note.nv.tkinfo           --------------------------
	.section	.note.nv.tkinfo,"",@"SHT_NOTE"
	.sectionflags	@"SHF_NOTE_NV_TKINFO"
	.tkinfo
        /*0018*/ 	.word	0x00000002
        /*0030*/ 	.string	""
        /*0030*/ 	.string	"ptxas"
        /*0030*/ 	.string	"Cuda compilation tools, release 13.0, V13.0.88"
        /*0030*/ 	.string	"Build cuda_13.0.r13.0/compiler.36424714_0"
        /*0030*/ 	.string	"-arch sm_100 -m 64 "



//--------------------- .note.nv.cuinfo           --------------------------
	.section	.note.nv.cuinfo,"",@"SHT_NOTE"
	.sectionflags	@"SHF_NOTE_NV_CUINFO"
        /*0018*/ 	.short	0x0002
        /*001a*/ 	.short	0x0064
        /*001c*/ 	.short	0x0082
	.zero		2


//--------------------- .nv.info                  --------------------------
	.section	.nv.info,"",@"SHT_CUDA_INFO"
	.align	4


	//----- nvinfo : EIATTR_REGCOUNT
	.align		4
        /*0000*/ 	.byte	0x04, 0x2f
        /*0002*/ 	.short	(.L_44 - .L_43)
	.align		4
.L_43:
        /*0004*/ 	.word	index@(_Z10fillKernelPii)
        /*0008*/ 	.word	0x00000008


	//----- nvinfo : EIATTR_FRAME_SIZE
	.align		4
.L_44:
        /*000c*/ 	.byte	0x04, 0x11
        /*000e*/ 	.short	(.L_46 - .L_45)
	.align		4
.L_45:
        /*0010*/ 	.word	index@(_Z10fillKernelPii)
        /*0014*/ 	.word	0x00000000


	//----- nvinfo : EIATTR_REGCOUNT
	.align		4
.L_46:
        /*0018*/ 	.byte	0x04, 0x2f
        /*001a*/ 	.short	(.L_48 - .L_47)
	.align		4
.L_47:
        /*001c*/ 	.word	index@(_ZN3cub18CUB_300001_SM_10006detail11EmptyKernelIvEEvv)
        /*0020*/ 	.word	0x00000004


	//----- nvinfo : EIATTR_FRAME_SIZE
	.align		4
.L_48:
        /*0024*/ 	.byte	0x04, 0x11
        /*0026*/ 	.short	(.L_50 - .L_49)
	.align		4
.L_49:
        /*0028*/ 	.word	index@(_ZN3cub18CUB_300001_SM_10006detail11EmptyKernelIvEEvv)
        /*002c*/ 	.word	0x00000000


	//----- nvinfo : EIATTR_REGCOUNT
	.align		4
.L_50:
        /*0030*/ 	.byte	0x04, 0x2f
        /*0032*/ 	.short	(.L_52 - .L_51)
	.align		4
.L_51:
        /*0034*/ 	.word	index@(_ZN3cub18CUB_300001_SM_10006detail6reduce28DeviceReduceSingleTileKernelINS2_10policy_hubIijN4cuda3std3__44plusIiEEE10Policy1000EN6thrust24THRUST_300001_SM_1000_NS6detail15normal_iteratorINSD_10device_ptrIiEEEEPijS9_iiNS7_10__identityEEEvT0_T1_T2_T3_T4_T6_)
        /*0038*/ 	.word	0x00000020


	//----- nvinfo : EIATTR_FRAME_SIZE
	.align		4
.L_52:
        /*003c*/ 	.byte	0x04, 0x11
        /*003e*/ 	.short	(.L_54 - .L_53)
	.align		4
.L_53:
        /*0040*/ 	.word	index@(_ZN3cub18CUB_300001_SM_10006detail6reduce28DeviceReduceSingleTileKernelINS2_10policy_hubIijN4cuda3std3__44plusIiEEE10Policy1000EN6thrust24THRUST_300001_SM_1000_NS6detail15normal_iteratorINSD_10device_ptrIiEEEEPijS9_iiNS7_10__identityEEEvT0_T1_T2_T3_T4_T6_)
        /*0044*/ 	.word	0x00000000


	//----- nvinfo : EIATTR_REGCOUNT
	.align		4
.L_54:
        /*0048*/ 	.byte	0x04, 0x2f
        /*004a*/ 	.short	(.L_56 - .L_55)
	.align		4
.L_55:
        /*004c*/ 	.word	index@(_ZN3cub18CUB_300001_SM_10006detail6reduce18DeviceReduceKernelINS2_10policy_hubIijN4cuda3std3__44plusIiEEE10Policy1000EN6thrust24THRUST_300001_SM_1000_NS6detail15normal_iteratorINSD_10device_ptrIiEEEEjS9_iNS7_10__identityEEEvT0_PT3_T1_NS0_13GridEvenShareISN_EET2_T4_)
        /*0050*/ 	.word	0x00000020


	//----- nvinfo : EIATTR_FRAME_SIZE
	.align		4
.L_56:
        /*0054*/ 	.byte	0x04, 0x11
        /*0056*/ 	.short	(.L_58 - .L_57)
	.align		4
.L_57:
        /*0058*/ 	.word	index@(_ZN3cub18CUB_300001_SM_10006detail6reduce18DeviceReduceKernelINS2_10policy_hubIijN4cuda3std3__44plusIiEEE10Policy1000EN6thrust24THRUST_300001_SM_1000_NS6detail15normal_iteratorINSD_10device_ptrIiEEEEjS9_iNS7_10__identityEEEvT0_PT3_T1_NS0_13GridEvenShareISN_EET2_T4_)
        /*005c*/ 	.word	0x00000000


	//----- nvinfo : EIATTR_REGCOUNT
	.align		4
.L_58:
        /*0060*/ 	.byte	0x04, 0x2f
        /*0062*/ 	.short	(.L_60 - .L_59)
	.align		4
.L_59:
        /*0064*/ 	.word	index@(_ZN3cub18CUB_300001_SM_10006detail6reduce28DeviceReduceSingleTileKernelINS2_10policy_hubIijN4cuda3std3__44plusIiEEE10Policy1000EPiSC_iS9_iiNS7_10__identityEEEvT0_T1_T2_T3_T4_T6_)
        /*0068*/ 	.word	0x00000020


	//----- nvinfo : EIATTR_FRAME_SIZE
	.align		4
.L_60:
        /*006c*/ 	.byte	0x04, 0x11
        /*006e*/ 	.short	(.L_62 - .L_61)
	.align		4
.L_61:
        /*0070*/ 	.word	index@(_ZN3cub18CUB_300001_SM_10006detail6reduce28DeviceReduceSingleTileKernelINS2_10policy_hubIijN4cuda3std3__44plusIiEEE10Policy1000EPiSC_iS9_iiNS7_10__identityEEEvT0_T1_T2_T3_T4_T6_)
        /*0074*/ 	.word	0x00000000


	//----- nvinfo : EIATTR_REGCOUNT
	.align		4
.L_62:
        /*0078*/ 	.byte	0x04, 0x2f
        /*007a*/ 	.short	(.L_64 - .L_63)
	.align		4
.L_63:
        /*007c*/ 	.word	index@(_ZN3cub18CUB_300001_SM_10006detail6reduce28DeviceReduceSingleTileKernelINS2_10policy_hubIiyN4cuda3std3__44plusIiEEE10Policy1000EN6thrust24THRUST_300001_SM_1000_NS6detail15normal_iteratorINSD_10device_ptrIiEEEEPiyS9_iiNS7_10__identityEEEvT0_T1_T2_T3_T4_T6_)
        /*0080*/ 	.word	0x0000001f


	//----- nvinfo : EIATTR_FRAME_SIZE
	.align		4
.L_64:
        /*0084*/ 	.byte	0x04, 0x11
        /*0086*/ 	.short	(.L_66 - .L_65)
	.align		4
.L_65:
        /*0088*/ 	.word	index@(_ZN3cub18CUB_300001_SM_10006detail6reduce28DeviceReduceSingleTileKernelINS2_10policy_hubIiyN4cuda3std3__44plusIiEEE10Policy1000EN6thrust24THRUST_300001_SM_1000_NS6detail15normal_iteratorINSD_10device_ptrIiEEEEPiyS9_iiNS7_10__identityEEEvT0_T1_T2_T3_T4_T6_)
        /*008c*/ 	.word	0x00000000


	//----- nvinfo : EIATTR_REGCOUNT
	.align		4
.L_66:
        /*0090*/ 	.byte	0x04, 0x2f
        /*0092*/ 	.short	(.L_68 - .L_67)
	.align		4
.L_67:
        /*0094*/ 	.word	index@(_ZN3cub18CUB_300001_SM_10006detail6reduce18DeviceReduceKernelINS2_10policy_hubIiyN4cuda3std3__44plusIiEEE10Policy1000EN6thrust24THRUST_300001_SM_1000_NS6detail15normal_iteratorINSD_10device_ptrIiEEEEyS9_iNS7_10__identityEEEvT0_PT3_T1_NS0_13GridEvenShareISN_EET2_T4_)
        /*0098*/ 	.word	0x0000001e


	//----- nvinfo : EIATTR_FRAME_SIZE
	.align		4
.L_68:
        /*009c*/ 	.byte	0x04, 0x11
        /*009e*/ 	.short	(.L_70 - .L_69)
	.align		4
.L_69:
        /*00a0*/ 	.word	index@(_ZN3cub18CUB_300001_SM_10006detail6reduce18DeviceReduceKernelINS2_10policy_hubIiyN4cuda3std3__44plusIiEEE10Policy1000EN6thrust24THRUST_300001_SM_1000_NS6detail15normal_iteratorINSD_10device_ptrIiEEEEyS9_iNS7_10__identityEEEvT0_PT3_T1_NS0_13GridEvenShareISN_EET2_T4_)
        /*00a4*/ 	.word	0x00000000


	//----- nvinfo : EIATTR_REGCOUNT
	.align		4
.L_70:
        /*00a8*/ 	.byte	0x04, 0x2f
        /*00aa*/ 	.short	(.L_72 - .L_71)
	.align		4
.L_71:
        /*00ac*/ 	.word	index@(_ZN3cub18CUB_300001_SM_10006detail6reduce28DeviceReduceSingleTileKernelINS2_10policy_hubIiyN4cuda3std3__44plusIiEEE10Policy1000EPiSC_iS9_iiNS7_10__identityEEEvT0_T1_T2_T3_T4_T6_)
        /*00b0*/ 	.word	0x00000020


	//----- nvinfo : EIATTR_FRAME_SIZE
	.align		4
.L_72:
        /*00b4*/ 	.byte	0x04, 0x11
        /*00b6*/ 	.short	(.L_74 - .L_73)
	.align		4
.L_73:
        /*00b8*/ 	.word	index@(_ZN3cub18CUB_300001_SM_10006detail6reduce28DeviceReduceSingleTileKernelINS2_10policy_hubIiyN4cuda3std3__44plusIiEEE10Policy1000EPiSC_iS9_iiNS7_10__identityEEEvT0_T1_T2_T3_T4_T6_)
        /*00bc*/ 	.word	0x00000000


	//----- nvinfo : EIATTR_REGCOUNT
	.align		4
.L_74:
        /*00c0*/ 	.byte	0x04, 0x2f
        /*00c2*/ 	.short	(.L_76 - .L_75)
	.align		4
.L_75:
        /*00c4*/ 	.word	index@(_ZN3cub18CUB_300001_SM_10006detail8for_each13static_kernelINS2_12policy_hub_t12policy_500_tEmN6thrust24THRUST_300001_SM_1000_NS8cuda_cub20__uninitialized_fill7functorINS7_10device_ptrIiEEiEEEEvT0_T1_)
        /*00c8*/ 	.word	0x00000008


	//----- nvinfo : EIATTR_FRAME_SIZE
	.align		4
.L_76:
        /*00cc*/ 	.byte	0x04, 0x11
        /*00ce*/ 	.short	(.L_78 - .L_77)
	.align		4
.L_77:
        /*00d0*/ 	.word	index@(_ZN3cub18CUB_300001_SM_10006detail8for_each13static_kernelINS2_12policy_hub_t12policy_500_tEmN6thrust24THRUST_300001_SM_1000_NS8cuda_cub20__uninitialized_fill7functorINS7_10device_ptrIiEEiEEEEvT0_T1_)
        /*00d4*/ 	.word	0x00000000


	//----- nvinfo : EIATTR_MIN_STACK_SIZE
	.align		4
.L_78:
        /*00d8*/ 	.byte	0x04, 0x12
        /*00da*/ 	.short	(.L_80 - .L_79)
	.align		4
.L_79:
        /*00dc*/ 	.word	index@(_ZN3cub18CUB_300001_SM_10006detail8for_each13static_kernelINS2_12policy_hub_t12policy_500_tEmN6thrust24THRUST_300001_SM_1000_NS8cuda_cub20__uninitialized_fill7functorINS7_10device_ptrIiEEiEEEEvT0_T1_)
        /*00e0*/ 	.word	0x00000000


	//----- nvinfo : EIATTR_MIN_STACK_SIZE
	.align		4
.L_80:
        /*00e4*/ 	.byte	0x04, 0x12
        /*00e6*/ 	.short	(.L_82 - .L_81)
	.align		4
.L_81:
        /*00e8*/ 	.word	index@(_ZN3cub18CUB_300001_SM_10006detail6reduce28DeviceReduceSingleTileKernelINS2_10policy_hubIiyN4cuda3std3__44plusIiEEE10Policy1000EPiSC_iS9_iiNS7_10__identityEEEvT0_T1_T2_T3_T4_T6_)
        /*00ec*/ 	.word	0x00000000


	//----- nvinfo : EIATTR_MIN_STACK_SIZE
	.align		4
.L_82:
        /*00f0*/ 	.byte	0x04, 0x12
        /*00f2*/ 	.short	(.L_84 - .L_83)
	.align		4
.L_83:
        /*00f4*/ 	.word	index@(_ZN3cub18CUB_300001_SM_10006detail6reduce18DeviceReduceKernelINS2_10policy_hubIiyN4cuda3std3__44plusIiEEE10Policy1000EN6thrust24THRUST_300001_SM_1000_NS6detail15normal_iteratorINSD_10device_ptrIiEEEEyS9_iNS7_10__identityEEEvT0_PT3_T1_NS0_13GridEvenShareISN_EET2_T4_)
        /*00f8*/ 	.word	0x00000000


	//----- nvinfo : EIATTR_MIN_STACK_SIZE
	.align		4
.L_84:
        /*00fc*/ 	.byte	0x04, 0x12
        /*00fe*/ 	.short	(.L_86 - .L_85)
	.align		4
.L_85:
        /*0100*/ 	.word	index@(_ZN3cub18CUB_300001_SM_10006detail6reduce28DeviceReduceSingleTileKernelINS2_10policy_hubIiyN4cuda3std3__44plusIiEEE10Policy1000EN6thrust24THRUST_300001_SM_1000_NS6detail15normal_iteratorINSD_10device_ptrIiEEEEPiyS9_iiNS7_10__identityEEEvT0_T1_T2_T3_T4_T6_)
        /*0104*/ 	.word	0x00000000


	//----- nvinfo : EIATTR_MIN_STACK_SIZE
	.align		4
.L_86:
        /*0108*/ 	.byte	0x04, 0x12
        /*010a*/ 	.short	(.L_88 - .L_87)
	.align		4
.L_87:
        /*010c*/ 	.word	index@(_ZN3cub18CUB_300001_SM_10006detail6reduce28DeviceReduceSingleTileKernelINS2_10policy_hubIijN4cuda3std3__44plusIiEEE10Policy1000EPiSC_iS9_iiNS7_10__identityEEEvT0_T1_T2_T3_T4_T6_)
        /*0110*/ 	.word	0x00000000


	//----- nvinfo : EIATTR_MIN_STACK_SIZE
	.align		4
.L_88:
        /*0114*/ 	.byte	0x04, 0x12
        /*0116*/ 	.short	(.L_90 - .L_89)
	.align		4
.L_89:
        /*0118*/ 	.word	index@(_ZN3cub18CUB_300001_SM_10006detail6reduce18DeviceReduceKernelINS2_10policy_hubIijN4cuda3std3__44plusIiEEE10Policy1000EN6thrust24THRUST_300001_SM_1000_NS6detail15normal_iteratorINSD_10device_ptrIiEEEEjS9_iNS7_10__identityEEEvT0_PT3_T1_NS0_13GridEvenShareISN_EET2_T4_)
        /*011c*/ 	.word	0x00000000


	//----- nvinfo : EIATTR_MIN_STACK_SIZE
	.align		4
.L_90:
        /*0120*/ 	.byte	0x04, 0x12
        /*0122*/ 	.short	(.L_92 - .L_91)
	.align		4
.L_91:
        /*0124*/ 	.word	index@(_ZN3cub18CUB_300001_SM_10006detail6reduce28DeviceReduceSingleTileKernelINS2_10policy_hubIijN4cuda3std3__44plusIiEEE10Policy1000EN6thrust24THRUST_300001_SM_1000_NS6detail15normal_iteratorINSD_10device_ptrIiEEEEPijS9_iiNS7_10__identityEEEvT0_T1_T2_T3_T4_T6_)
        /*0128*/ 	.word	0x00000000


	//----- nvinfo : EIATTR_MIN_STACK_SIZE
	.align		4
.L_92:
        /*012c*/ 	.byte	0x04, 0x12
        /*012e*/ 	.short	(.L_94 - .L_93)
	.align		4
.L_93:
        /*0130*/ 	.word	index@(_ZN3cub18CUB_300001_SM_10006detail11EmptyKernelIvEEvv)
        /*0134*/ 	.word	0x00000000


	//----- nvinfo : EIATTR_MIN_STACK_SIZE
	.align		4
.L_94:
        /*0138*/ 	.byte	0x04, 0x12
        /*013a*/ 	.short	(.L_96 - .L_95)
	.align		4
.L_95:
        /*013c*/ 	.word	index@(_Z10fillKernelPii)
        /*0140*/ 	.word	0x00000000
.L_96:


//--------------------- .nv.compat                --------------------------
	.section	.nv.compat,"",@"SHT_CUDA_COMPAT_INFO"
	.align	4
        /*0000*/ 	.byte	0x02, 0x09, 0x00, 0x00, 0x02, 0x02, 0x01, 0x00, 0x02, 0x05, 0x05, 0x00, 0x03, 0x07, 0x01, 0x01
        /*0010*/ 	.byte	0x02, 0x03, 0x00, 0x00, 0x02, 0x06, 0x01, 0x00, 0x04, 0x0b, 0x08, 0x00, 0x09, 0x00, 0x00, 0x00
        /*0020*/ 	.byte	0x00, 0x00, 0x00, 0x00


//--------------------- .nv.info._ZN3cub18CUB_300001_SM_10006detail8for_each13static_kernelINS2_12policy_hub_t12policy_500_tEmN6thrust24THRUST_300001_SM_1000_NS8cuda_cub20__uninitialized_fill7functorINS7_10device_ptrIiEEiEEEEvT0_T1_ --------------------------
	.section	.nv.info._ZN3cub18CUB_300001_SM_10006detail8for_each13static_kernelINS2_12policy_hub_t12policy_500_tEmN6thrust24THRUST_300001_SM_1000_NS8cuda_cub20__uninitialized_fill7functorINS7_10device_ptrIiEEiEEEEvT0_T1_,"",@"SHT_CUDA_INFO"
	.sectionflags	@""
	.align	4


	//----- nvinfo : EIATTR_CUDA_API_VERSION
	.align		4
        /*0000*/ 	.byte	0x04, 0x37
        /*0002*/ 	.short	(.L_98 - .L_97)
.L_97:
        /*0004*/ 	.word	0x00000082


	//----- nvinfo : EIATTR_KPARAM_INFO
	.align		4
.L_98:
        /*0008*/ 	.byte	0x04, 0x17
        /*000a*/ 	.short	(.L_100 - .L_99)
.L_99:
        /*000c*/ 	.word	0x00000000
        /*0010*/ 	.short	0x0001
        /*0012*/ 	.short	0x0008
        /*0014*/ 	.byte	0x00, 0xf0, 0x41, 0x00


	//----- nvinfo : EIATTR_KPARAM_INFO
	.align		4
.L_100:
        /*0018*/ 	.byte	0x04, 0x17
        /*001a*/ 	.short	(.L_102 - .L_101)
.L_101:
        /*001c*/ 	.word	0x00000000
        /*0020*/ 	.short	0x0000
        /*0022*/ 	.short	0x0000
        /*0024*/ 	.byte	0x00, 0xf0, 0x21, 0x00


	//----- nvinfo : EIATTR_SPARSE_MMA_MASK
	.align		4
.L_102:
        /*0028*/ 	.byte	0x03, 0x50
        /*002a*/ 	.short	0x0000


	//----- nvinfo : EIATTR_MAXREG_COUNT
	.align		4
        /*002c*/ 	.byte	0x03, 0x1b
        /*002e*/ 	.short	0x00ff


	//----- nvinfo : EIATTR_MERCURY_ISA_VERSION
	.align		4
        /*0030*/ 	.byte	0x03, 0x5f
        /*0032*/ 	.short	0x0101


	//----- nvinfo : EIATTR_VRC_CTA_INIT_COUNT
	.align		4
        /*0034*/ 	.byte	0x02, 0x4a
	.zero		1
	.zero		1


	//----- nvinfo : EIATTR_EXIT_INSTR_OFFSETS
	.align		4
        /*0038*/ 	.byte	0x04, 0x1c
        /*003a*/ 	.short	(.L_104 - .L_103)


	//   ....[0]....
.L_103:
        /*003c*/ 	.word	0x00000130


	//   ....[1]....
        /*0040*/ 	.word	0x00000230


	//   ....[2]....
        /*0044*/ 	.word	0x00000260


	//----- nvinfo : EIATTR_MAX_THREADS
	.align		4
.L_104:
        /*0048*/ 	.byte	0x04, 0x05
        /*004a*/ 	.short	(.L_106 - .L_105)
.L_105:
        /*004c*/ 	.word	0x00000100
        /*0050*/ 	.word	0x00000001
        /*0054*/ 	.word	0x00000001


	//----- nvinfo : EIATTR_CBANK_PARAM_SIZE
	.align		4
.L_106:
        /*0058*/ 	.byte	0x03, 0x19
        /*005a*/ 	.short	0x0018


	//----- nvinfo : EIATTR_PARAM_CBANK
	.align		4
        /*005c*/ 	.byte	0x04, 0x0a
        /*005e*/ 	.short	(.L_108 - .L_107)
	.align		4
.L_107:
        /*0060*/ 	.word	index@(.nv.constant0._ZN3cub18CUB_300001_SM_10006detail8for_each13static_kernelINS2_12policy_hub_t12policy_500_tEmN6thrust24THRUST_300001_SM_1000_NS8cuda_cub20__uninitialized_fill7functorINS7_10device_ptrIiEEiEEEEvT0_T1_)
        /*0064*/ 	.short	0x0380
        /*0066*/ 	.short	0x0018


	//----- nvinfo : EIATTR_SW_WAR
	.align		4
.L_108:
        /*0068*/ 	.byte	0x04, 0x36
        /*006a*/ 	.short	(.L_110 - .L_109)
.L_109:
        /*006c*/ 	.word	0x00000008
.L_110:


//--------------------- .nv.info._ZN3cub18CUB_300001_SM_10006detail6reduce28DeviceReduceSingleTileKernelINS2_10policy_hubIiyN4cuda3std3__44plusIiEEE10Policy1000EPiSC_iS9_iiNS7_10__identityEEEvT0_T1_T2_T3_T4_T6_ --------------------------
	.section	.nv.info._ZN3cub18CUB_300001_SM_10006detail6reduce28DeviceReduceSingleTileKernelINS2_10policy_hubIiyN4cuda3std3__44plusIiEEE10Policy1000EPiSC_iS9_iiNS7_10__identityEEEvT0_T1_T2_T3_T4_T6_,"",@"SHT_CUDA_INFO"
	.sectionflags	@""
	.align	4


	//----- nvinfo : EIATTR_CUDA_API_VERSION
	.align		4
        /*0000*/ 	.byte	0x04, 0x37
        /*0002*/ 	.short	(.L_112 - .L_111)
.L_111:
        /*0004*/ 	.word	0x00000082


	//----- nvinfo : EIATTR_KPARAM_INFO
	.align		4
.L_112:
        /*0008*/ 	.byte	0x04, 0x17
        /*000a*/ 	.short	(.L_114 - .L_113)
.L_113:
        /*000c*/ 	.word	0x00000000
        /*0010*/ 	.short	0x0005
        /*0012*/ 	.short	0x001c
        /*0014*/ 	.byte	0x00, 0xf0, 0x05, 0x00


	//----- nvinfo : EIATTR_KPARAM_INFO
	.align		4
.L_114:
        /*0018*/ 	.byte	0x04, 0x17
        /*001a*/ 	.short	(.L_116 - .L_115)
.L_115:
        /*001c*/ 	.word	0x00000000
        /*0020*/ 	.short	0x0004
        /*0022*/ 	.short	0x0018
        /*0024*/ 	.byte	0x00, 0xf0, 0x11, 0x00


	//----- nvinfo : EIATTR_KPARAM_INFO
	.align		4
.L_116:
        /*0028*/ 	.byte	0x04, 0x17
        /*002a*/ 	.short	(.L_118 - .L_117)
.L_117:
        /*002c*/ 	.word	0x00000000
        /*0030*/ 	.short	0x0003
        /*0032*/ 	.short	0x0014
        /*0034*/ 	.byte	0x00, 0xf0, 0x05, 0x00


	//----- nvinfo : EIATTR_KPARAM_INFO
	.align		4
.L_118:
        /*0038*/ 	.byte	0x04, 0x17
        /*003a*/ 	.short	(.L_120 - .L_119)
.L_119:
        /*003c*/ 	.word	0x00000000
        /*0040*/ 	.short	0x0002
        /*0042*/ 	.short	0x0010
        /*0044*/ 	.byte	0x00, 0xf0, 0x11, 0x00


	//----- nvinfo : EIATTR_KPARAM_INFO
	.align		4
.L_120:
        /*0048*/ 	.byte	0x04, 0x17
        /*004a*/ 	.short	(.L_122 - .L_121)
.L_121:
        /*004c*/ 	.word	0x00000000
        /*0050*/ 	.short	0x0001
        /*0052*/ 	.short	0x0008
        /*0054*/ 	.byte	0x00, 0xf5, 0x21, 0x00


	//----- nvinfo : EIATTR_KPARAM_INFO
	.align		4
.L_122:
        /*0058*/ 	.byte	0x04, 0x17
        /*005a*/ 	.short	(.L_124 - .L_123)
.L_123:
        /*005c*/ 	.word	0x00000000
        /*0060*/ 	.short	0x0000
        /*0062*/ 	.short	0x0000
        /*0064*/ 	.byte	0x00, 0xf5, 0x21, 0x00


	//----- nvinfo : EIATTR_SPARSE_MMA_MASK
	.align		4
.L_124:
        /*0068*/ 	.byte	0x03, 0x50
        /*006a*/ 	.short	0x0000


	//----- nvinfo : EIATTR_MAXREG_COUNT
	.align		4
        /*006c*/ 	.byte	0x03, 0x1b
        /*006e*/ 	.short	0x00ff


	//----- nvinfo : EIATTR_NUM_BARRIERS
	.align		4
        /*0070*/ 	.byte	0x02, 0x4c
        /*0072*/ 	.byte	0x01
	.zero		1


	//----- nvinfo : EIATTR_MERCURY_ISA_VERSION
	.align		4
        /*0074*/ 	.byte	0x03, 0x5f
        /*0076*/ 	.short	0x0101


	//----- nvinfo : EIATTR_COOP_GROUP_MASK_REGIDS
	.align		4
        /*0078*/ 	.byte	0x04, 0x29
        /*007a*/ 	.short	(.L_126 - .L_125)


	//   ....[0]....
.L_125:
        /*007c*/ 	.word	0xffffffff


	//   ....[1]....
        /*0080*/ 	.word	0xffffffff


	//   ....[2]....
        /*0084*/ 	.word	0xffffffff


	//   ....[3]....
        /*0088*/ 	.word	0xffffffff


	//   ....[4]....
        /*008c*/ 	.word	0xffffffff


	//   ....[5]....
        /*0090*/ 	.word	0xffffffff


	//   ....[6]....
        /*0094*/ 	.word	0xffffffff


	//   ....[7]....
        /*0098*/ 	.word	0xffffffff


	//   ....[8]....
        /*009c*/ 	.word	0xffffffff


	//   ....[9]....
        /*00a0*/ 	.word	0xffffffff


	//   ....[10]....
        /*00a4*/ 	.word	0xffffffff


	//   ....[11]....
        /*00a8*/ 	.word	0xffffffff


	//   ....[12]....
        /*00ac*/ 	.word	0xffffffff


	//   ....[13]....
        /*00b0*/ 	.word	0xffffffff


	//   ....[14]....
        /*00b4*/ 	.word	0xffffffff


	//   ....[15]....
        /*00b8*/ 	.word	0xffffffff


	//   ....[16]....
        /*00bc*/ 	.word	0xffffffff


	//   ....[17]....
        /*00c0*/ 	.word	0xffffffff


	//   ....[18]....
        /*00c4*/ 	.word	0xffffffff


	//   ....[19]....
        /*00c8*/ 	.word	0xffffffff


	//   ....[20]....
        /*00cc*/ 	.word	0xffffffff


	//   ....[21]....
        /*00d0*/ 	.word	0xffffffff


	//   ....[22]....
        /*00d4*/ 	.word	0xffffffff


	//   ....[23]....
        /*00d8*/ 	.word	0xffffffff


	//   ....[24]....
        /*00dc*/ 	.word	0xffffffff


	//   ....[25]....
        /*00e0*/ 	.word	0xffffffff


	//   ....[26]....
        /*00e4*/ 	.word	0xffffffff


	//   ....[27]....
        /*00e8*/ 	.word	0xffffffff


	//   ....[28]....
        /*00ec*/ 	.word	0xffffffff


	//   ....[29]....
        /*00f0*/ 	.word	0xffffffff


	//----- nvinfo : EIATTR_COOP_GROUP_INSTR_OFFSETS
	.align		4
.L_126:
        /*00f4*/ 	.byte	0x04, 0x28
        /*00f6*/ 	.short	(.L_128 - .L_127)


	//   ....[0]....
.L_127:
        /*00f8*/ 	.word	0x00000890


	//   ....[1]....
        /*00fc*/ 	.word	0x000008f0


	//   ....[2]....
        /*0100*/ 	.word	0x00000940


	//   ....[3]....
        /*0104*/ 	.word	0x000009b0


	//   ....[4]....
        /*0108*/ 	.word	0x00000a10


	//   ....[5]....
        /*010c*/ 	.word	0x00000ba0


	//   ....[6]....
        /*0110*/ 	.word	0x00000c40


	//   ....[7]....
        /*0114*/ 	.word	0x00000cc0


	//   ....[8]....
        /*0118*/ 	.word	0x00000d20


	//   ....[9]....
        /*011c*/ 	.word	0x00000d60


	//   ....[10]....
        /*0120*/ 	.word	0x000019d0


	//   ....[11]....
        /*0124*/ 	.word	0x00001a30


	//   ....[12]....
        /*0128*/ 	.word	0x00001a90


	//   ....[13]....
        /*012c*/ 	.word	0x00001af0


	//   ....[14]....
        /*0130*/ 	.word	0x00001b50


	//   ....[15]....
        /*0134*/ 	.word	0x000023f0


	//   ....[16]....
        /*0138*/ 	.word	0x00002450


	//   ....[17]....
        /*013c*/ 	.word	0x000024a0


	//   ....[18]....
        /*0140*/ 	.word	0x00002510


	//   ....[19]....
        /*0144*/ 	.word	0x00002570


	//   ....[20]....
        /*0148*/ 	.word	0x00002700


	//   ....[21]....
        /*014c*/ 	.word	0x00002790


	//   ....[22]....
        /*0150*/ 	.word	0x000027e0


	//   ....[23]....
        /*0154*/ 	.word	0x00002850


	//   ....[24]....
        /*0158*/ 	.word	0x000028c0


	//   ....[25]....
        /*015c*/ 	.word	0x000036a0


	//   ....[26]....
        /*0160*/ 	.word	0x00003700


	//   ....[27]....
        /*0164*/ 	.word	0x00003760


	//   ....[28]....
        /*0168*/ 	.word	0x000037c0


	//   ....[29]....
        /*016c*/ 	.word	0x00003820


	//----- nvinfo : EIATTR_VRC_CTA_INIT_COUNT
	.align		4
.L_128:
        /*0170*/ 	.byte	0x02, 0x4a
	.zero		1
	.zero		1


	//----- nvinfo : EIATTR_EXIT_INSTR_OFFSETS
	.align		4
        /*0174*/ 	.byte	0x04, 0x1c
        /*0176*/ 	.short	(.L_130 - .L_129)


	//   ....[0]....
.L_129:
        /*0178*/ 	.word	0x00000080


	//   ....[1]....
        /*017c*/ 	.word	0x000000c0


	//   ....[2]....
        /*0180*/ 	.word	0x00003940


	//   ....[3]....
        /*0184*/ 	.word	0x00003990


	//----- nvinfo : EIATTR_MAX_THREADS
	.align		4
.L_130:
        /*0188*/ 	.byte	0x04, 0x05
        /*018a*/ 	.short	(.L_132 - .L_131)
.L_131:
        /*018c*/ 	.word	0x00000100
        /*0190*/ 	.word	0x00000001
        /*0194*/ 	.word	0x00000001


	//----- nvinfo : EIATTR_CRS_STACK_SIZE
	.align		4
.L_132:
        /*0198*/ 	.byte	0x04, 0x1e
        /*019a*/ 	.short	(.L_134 - .L_133)
.L_133:
        /*019c*/ 	.word	0x00000000


	//----- nvinfo : EIATTR_CBANK_PARAM_SIZE
	.align		4
.L_134:
        /*01a0*/ 	.byte	0x03, 0x19
        /*01a2*/ 	.short	0x001d


	//----- nvinfo : EIATTR_PARAM_CBANK
	.align		4
        /*01a4*/ 	.byte	0x04, 0x0a
        /*01a6*/ 	.short	(.L_136 - .L_135)
	.align		4
.L_135:
        /*01a8*/ 	.word	index@(.nv.constant0._ZN3cub18CUB_300001_SM_10006detail6reduce28DeviceReduceSingleTileKernelINS2_10policy_hubIiyN4cuda3std3__44plusIiEEE10Policy1000EPiSC_iS9_iiNS7_10__identityEEEvT0_T1_T2_T3_T4_T6_)
        /*01ac*/ 	.short	0x0380
        /*01ae*/ 	.short	0x001d


	//----- nvinfo : EIATTR_SW_WAR
	.align		4
.L_136:
        /*01b0*/ 	.byte	0x04, 0x36
        /*01b2*/ 	.short	(.L_138 - .L_137)
.L_137:
        /*01b4*/ 	.word	0x00000008
.L_138:


//--------------------- .nv.info._ZN3cub18CUB_300001_SM_10006detail6reduce18DeviceReduceKernelINS2_10policy_hubIiyN4cuda3std3__44plusIiEEE10Policy1000EN6thrust24THRUST_300001_SM_1000_NS6detail15normal_iteratorINSD_10device_ptrIiEEEEyS9_iNS7_10__identityEEEvT0_PT3_T1_NS0_13GridEvenShareISN_EET2_T4_ --------------------------
	.section	.nv.info._ZN3cub18CUB_300001_SM_10006detail6reduce18DeviceReduceKernelINS2_10policy_hubIiyN4cuda3std3__44plusIiEEE10Policy1000EN6thrust24THRUST_300001_SM_1000_NS6detail15normal_iteratorINSD_10device_ptrIiEEEEyS9_iNS7_10__identityEEEvT0_PT3_T1_NS0_13GridEvenShareISN_EET2_T4_,"",@"SHT_CUDA_INFO"
	.sectionflags	@""
	.align	4


	//----- nvinfo : EIATTR_CUDA_API_VERSION
	.align		4
        /*0000*/ 	.byte	0x04, 0x37
        /*0002*/ 	.short	(.L_140 - .L_139)
.L_139:
        /*0004*/ 	.word	0x00000082


	//----- nvinfo : EIATTR_KPARAM_INFO
	.align		4
.L_140:
        /*0008*/ 	.byte	0x04, 0x17
        /*000a*/ 	.short	(.L_142 - .L_141)
.L_141:
        /*000c*/ 	.word	0x00000000
        /*0010*/ 	.short	0x0005
        /*0012*/ 	.short	0x0061
        /*0014*/ 	.byte	0x00, 0xf0, 0x05, 0x00


	//----- nvinfo : EIATTR_KPARAM_INFO
	.align		4
.L_142:
        /*0018*/ 	.byte	0x04, 0x17
        /*001a*/ 	.short	(.L_144 - .L_143)
.L_143:
        /*001c*/ 	.word	0x00000000
        /*0020*/ 	.short	0x0004
        /*0022*/ 	.short	0x0060
        /*0024*/ 	.byte	0x00, 0xf0, 0x05, 0x00


	//----- nvinfo : EIATTR_KPARAM_INFO
	.align		4
.L_144:
        /*0028*/ 	.byte	0x04, 0x17
        /*002a*/ 	.short	(.L_146 - .L_145)
.L_145:
        /*002c*/ 	.word	0x00000000
        /*0030*/ 	.short	0x0003
        /*0032*/ 	.short	0x0018
        /*0034*/ 	.byte	0x00, 0xf0, 0x21, 0x01


	//----- nvinfo : EIATTR_KPARAM_INFO
	.align		4
.L_146:
        /*0038*/ 	.byte	0x04, 0x17
        /*003a*/ 	.short	(.L_148 - .L_147)
.L_147:
        /*003c*/ 	.word	0x00000000
        /*0040*/ 	.short	0x0002
        /*0042*/ 	.short	0x0010
        /*0044*/ 	.byte	0x00, 0xf0, 0x21, 0x00


	//----- nvinfo : EIATTR_KPARAM_INFO
	.align		4
.L_148:
        /*0048*/ 	.byte	0x04, 0x17
        /*004a*/ 	.short	(.L_150 - .L_149)
.L_149:
        /*004c*/ 	.word	0x00000000
        /*0050*/ 	.short	0x0001
        /*0052*/ 	.short	0x0008
        /*0054*/ 	.byte	0x00, 0xf5, 0x21, 0x00


	//----- nvinfo : EIATTR_KPARAM_INFO
	.align		4
.L_150:
        /*0058*/ 	.byte	0x04, 0x17
        /*005a*/ 	.short	(.L_152 - .L_151)
.L_151:
        /*005c*/ 	.word	0x00000000
        /*0060*/ 	.short	0x0000
        /*0062*/ 	.short	0x0000
        /*0064*/ 	.byte	0x00, 0xf0, 0x21, 0x00


	//----- nvinfo : EIATTR_SPARSE_MMA_MASK
	.align		4
.L_152:
        /*0068*/ 	.byte	0x03, 0x50
        /*006a*/ 	.short	0x0000


	//----- nvinfo : EIATTR_MAXREG_COUNT
	.align		4
        /*006c*/ 	.byte	0x03, 0x1b
        /*006e*/ 	.short	0x00ff


	//----- nvinfo : EIATTR_NUM_BARRIERS
	.align		4
        /*0070*/ 	.byte	0x02, 0x4c
        /*0072*/ 	.byte	0x01
	.zero		1


	//----- nvinfo : EIATTR_MERCURY_ISA_VERSION
	.align		4
        /*0074*/ 	.byte	0x03, 0x5f
        /*0076*/ 	.short	0x0101


	//----- nvinfo : EIATTR_COOP_GROUP_MASK_REGIDS
	.align		4
        /*0078*/ 	.byte	0x04, 0x29
        /*007a*/ 	.short	(.L_154 - .L_153)


	//   ....[0]....
.L_153:
        /*007c*/ 	.word	0xffffffff


	//   ....[1]....
        /*0080*/ 	.word	0xffffffff


	//   ....[2]....
        /*0084*/ 	.word	0xffffffff


	//   ....[3]....
        /*0088*/ 	.word	0xffffffff


	//   ....[4]....
        /*008c*/ 	.word	0xffffffff


	//   ....[5]....
        /*0090*/ 	.word	0xffffffff


	//   ....[6]....
        /*0094*/ 	.word	0xffffffff


	//   ....[7]....
        /*0098*/ 	.word	0xffffffff


	//   ....[8]....
        /*009c*/ 	.word	0xffffffff


	//   ....[9]....
        /*00a0*/ 	.word	0xffffffff


	//   ....[10]....
        /*00a4*/ 	.word	0xffffffff


	//   ....[11]....
        /*00a8*/ 	.word	0xffffffff


	//   ....[12]....
        /*00ac*/ 	.word	0xffffffff


	//   ....[13]....
        /*00b0*/ 	.word	0xffffffff


	//   ....[14]....
        /*00b4*/ 	.word	0xffffffff


	//----- nvinfo : EIATTR_COOP_GROUP_INSTR_OFFSETS
	.align		4
.L_154:
        /*00b8*/ 	.byte	0x04, 0x28
        /*00ba*/ 	.short	(.L_156 - .L_155)


	//   ....[0]....
.L_155:
        /*00bc*/ 	.word	0x000008e0


	//   ....[1]....
        /*00c0*/ 	.word	0x00000940


	//   ....[2]....
        /*00c4*/ 	.word	0x000009a0


	//   ....[3]....
        /*00c8*/ 	.word	0x00000a00


	//   ....[4]....
        /*00cc*/ 	.word	0x00000a60


	//   ....[5]....
        /*00d0*/ 	.word	0x00000bf0


	//   ....[6]....
        /*00d4*/ 	.word	0x00000c90


	//   ....[7]....
        /*00d8*/ 	.word	0x00000d10


	//   ....[8]....
        /*00dc*/ 	.word	0x00000d70


	//   ....[9]....
        /*00e0*/ 	.word	0x00000db0


	//   ....[10]....
        /*00e4*/ 	.word	0x00001db0


	//   ....[11]....
        /*00e8*/ 	.word	0x00001e10


	//   ....[12]....
        /*00ec*/ 	.word	0x00001e70


	//   ....[13]....
        /*00f0*/ 	.word	0x00001ed0


	//   ....[14]....
        /*00f4*/ 	.word	0x00001f30


	//----- nvinfo : EIATTR_VRC_CTA_INIT_COUNT
	.align		4
.L_156:
        /*00f8*/ 	.byte	0x02, 0x4a
	.zero		1
	.zero		1


	//----- nvinfo : EIATTR_EXIT_INSTR_OFFSETS
	.align		4
        /*00fc*/ 	.byte	0x04, 0x1c
        /*00fe*/ 	.short	(.L_158 - .L_157)


	//   ....[0]....
.L_157:
        /*0100*/ 	.word	0x00002050


	//   ....[1]....
        /*0104*/ 	.word	0x000020b0


	//----- nvinfo : EIATTR_MAX_THREADS
	.align		4
.L_158:
        /*0108*/ 	.byte	0x04, 0x05
        /*010a*/ 	.short	(.L_160 - .L_159)
.L_159:
        /*010c*/ 	.word	0x00000100
        /*0110*/ 	.word	0x00000001
        /*0114*/ 	.word	0x00000001


	//----- nvinfo : EIATTR_CRS_STACK_SIZE
	.align		4
.L_160:
        /*0118*/ 	.byte	0x04, 0x1e
        /*011a*/ 	.short	(.L_162 - .L_161)
.L_161:
        /*011c*/ 	.word	0x00000000


	//----- nvinfo : EIATTR_CBANK_PARAM_SIZE
	.align		4
.L_162:
        /*0120*/ 	.byte	0x03, 0x19
        /*0122*/ 	.short	0x0062


	//----- nvinfo : EIATTR_PARAM_CBANK
	.align		4
        /*0124*/ 	.byte	0x04, 0x0a
        /*0126*/ 	.short	(.L_164 - .L_163)
	.align		4
.L_163:
        /*0128*/ 	.word	index@(.nv.constant0._ZN3cub18CUB_300001_SM_10006detail6reduce18DeviceReduceKernelINS2_10policy_hubIiyN4cuda3std3__44plusIiEEE10Policy1000EN6thrust24THRUST_300001_SM_1000_NS6detail15normal_iteratorINSD_10device_ptrIiEEEEyS9_iNS7_10__identityEEEvT0_PT3_T1_NS0_13GridEvenShareISN_EET2_T4_)
        /*012c*/ 	.short	0x0380
        /*012e*/ 	.short	0x0062


	//----- nvinfo : EIATTR_SW_WAR
	.align		4
.L_164:
        /*0130*/ 	.byte	0x04, 0x36
        /*0132*/ 	.short	(.L_166 - .L_165)
.L_165:
        /*0134*/ 	.word	0x00000008
.L_166:


//--------------------- .nv.info._ZN3cub18CUB_300001_SM_10006detail6reduce28DeviceReduceSingleTileKernelINS2_10policy_hubIiyN4cuda3std3__44plusIiEEE10Policy1000EN6thrust24THRUST_300001_SM_1000_NS6detail15normal_iteratorINSD_10device_ptrIiEEEEPiyS9_iiNS7_10__identityEEEvT0_T1_T2_T3_T4_T6_ --------------------------
	.section	.nv.info._ZN3cub18CUB_300001_SM_10006detail6reduce28DeviceReduceSingleTileKernelINS2_10policy_hubIiyN4cuda3std3__44plusIiEEE10Policy1000EN6thrust24THRUST_300001_SM_1000_NS6detail15normal_iteratorINSD_10device_ptrIiEEEEPiyS9_iiNS7_10__identityEEEvT0_T1_T2_T3_T4_T6_,"",@"SHT_CUDA_INFO"
	.sectionflags	@""
	.align	4


	//----- nvinfo : EIATTR_CUDA_API_VERSION
	.align		4
        /*0000*/ 	.byte	0x04, 0x37
        /*0002*/ 	.short	(.L_168 - .L_167)
.L_167:
        /*0004*/ 	.word	0x00000082


	//----- nvinfo : EIATTR_KPARAM_INFO
	.align		4
.L_168:
        /*0008*/ 	.byte	0x04, 0x17
        /*000a*/ 	.short	(.L_170 - .L_169)
.L_169:
        /*000c*/ 	.word	0x00000000
        /*0010*/ 	.short	0x0005
        /*0012*/ 	.short	0x0020
        /*0014*/ 	.byte	0x00, 0xf0, 0x05, 0x00


	//----- nvinfo : EIATTR_KPARAM_INFO
	.align		4
.L_170:
        /*0018*/ 	.byte	0x04, 0x17
        /*001a*/ 	.short	(.L_172 - .L_171)
.L_171:
        /*001c*/ 	.word	0x00000000
        /*0020*/ 	.short	0x0004
        /*0022*/ 	.short	0x001c
        /*0024*/ 	.byte	0x00, 0xf0, 0x11, 0x00


	//----- nvinfo : EIATTR_KPARAM_INFO
	.align		4
.L_172:
        /*0028*/ 	.byte	0x04, 0x17
        /*002a*/ 	.short	(.L_174 - .L_173)
.L_173:
        /*002c*/ 	.word	0x00000000
        /*0030*/ 	.short	0x0003
        /*0032*/ 	.short	0x0018
        /*0034*/ 	.byte	0x00, 0xf0, 0x05, 0x00


	//----- nvinfo : EIATTR_KPARAM_INFO
	.align		4
.L_174:
        /*0038*/ 	.byte	0x04, 0x17
        /*003a*/ 	.short	(.L_176 - .L_175)
.L_175:
        /*003c*/ 	.word	0x00000000
        /*0040*/ 	.short	0x0002
        /*0042*/ 	.short	0x0010
        /*0044*/ 	.byte	0x00, 0xf0, 0x21, 0x00


	//----- nvinfo : EIATTR_KPARAM_INFO
	.align		4
.L_176:
        /*0048*/ 	.byte	0x04, 0x17
        /*004a*/ 	.short	(.L_178 - .L_177)
.L_177:
        /*004c*/ 	.word	0x00000000
        /*0050*/ 	.short	0x0001
        /*0052*/ 	.short	0x0008
        /*0054*/ 	.byte	0x00, 0xf5, 0x21, 0x00


	//----- nvinfo : EIATTR_KPARAM_INFO
	.align		4
.L_178:
        /*0058*/ 	.byte	0x04, 0x17
        /*005a*/ 	.short	(.L_180 - .L_179)
.L_179:
        /*005c*/ 	.word	0x00000000
        /*0060*/ 	.short	0x0000
        /*0062*/ 	.short	0x0000
        /*0064*/ 	.byte	0x00, 0xf0, 0x21, 0x00


	//----- nvinfo : EIATTR_SPARSE_MMA_MASK
	.align		4
.L_180:
        /*0068*/ 	.byte	0x03, 0x50
        /*006a*/ 	.short	0x0000


	//----- nvinfo : EIATTR_MAXREG_COUNT
	.align		4
        /*006c*/ 	.byte	0x03, 0x1b
        /*006e*/ 	.short	0x00ff


	//----- nvinfo : EIATTR_NUM_BARRIERS
	.align		4
        /*0070*/ 	.byte	0x02, 0x4c
        /*0072*/ 	.byte	0x01
	.zero		1


	//----- nvinfo : EIATTR_MERCURY_ISA_VERSION
	.align		4
        /*0074*/ 	.byte	0x03, 0x5f
        /*0076*/ 	.short	0x0101


	//----- nvinfo : EIATTR_COOP_GROUP_MASK_REGIDS
	.align		4
        /*0078*/ 	.byte	0x04, 0x29
        /*007a*/ 	.short	(.L_182 - .L_181)


	//   ....[0]....
.L_181:
        /*007c*/ 	.word	0xffffffff


	//   ....[1]....
        /*0080*/ 	.word	0xffffffff


	//   ....[2]....
        /*0084*/ 	.word	0xffffffff


	//   ....[3]....
        /*0088*/ 	.word	0xffffffff


	//   ....[4]....
        /*008c*/ 	.word	0xffffffff


	//   ....[5]....
        /*0090*/ 	.word	0xffffffff


	//   ....[6]....
        /*0094*/ 	.word	0xffffffff


	//   ....[7]....
        /*0098*/ 	.word	0xffffffff


	//   ....[8]....
        /*009c*/ 	.word	0xffffffff


	//   ....[9]....
        /*00a0*/ 	.word	0xffffffff


	//   ....[10]....
        /*00a4*/ 	.word	0xffffffff


	//   ....[11]....
        /*00a8*/ 	.word	0xffffffff


	//   ....[12]....
        /*00ac*/ 	.word	0xffffffff


	//   ....[13]....
        /*00b0*/ 	.word	0xffffffff


	//   ....[14]....
        /*00b4*/ 	.word	0xffffffff


	//----- nvinfo : EIATTR_COOP_GROUP_INSTR_OFFSETS
	.align		4
.L_182:
        /*00b8*/ 	.byte	0x04, 0x28
        /*00ba*/ 	.short	(.L_184 - .L_183)


	//   ....[0]....
.L_183:
        /*00bc*/ 	.word	0x00000850


	//   ....[1]....
        /*00c0*/ 	.word	0x000008b0


	//   ....[2]....
        /*00c4*/ 	.word	0x00000910


	//   ....[3]....
        /*00c8*/ 	.word	0x00000970


	//   ....[4]....
        /*00cc*/ 	.word	0x000009d0


	//   ....[5]....
        /*00d0*/ 	.word	0x00000b60


	//   ....[6]....
        /*00d4*/ 	.word	0x00000c00


	//   ....[7]....
        /*00d8*/ 	.word	0x00000c80


	//   ....[8]....
        /*00dc*/ 	.word	0x00000ce0


	//   ....[9]....
        /*00e0*/ 	.word	0x00000d20


	//   ....[10]....
        /*00e4*/ 	.word	0x00001b90


	//   ....[11]....
        /*00e8*/ 	.word	0x00001bf0


	//   ....[12]....
        /*00ec*/ 	.word	0x00001c50


	//   ....[13]....
        /*00f0*/ 	.word	0x00001cb0


	//   ....[14]....
        /*00f4*/ 	.word	0x00001d10


	//----- nvinfo : EIATTR_VRC_CTA_INIT_COUNT
	.align		4
.L_184:
        /*00f8*/ 	.byte	0x02, 0x4a
	.zero		1
	.zero		1


	//----- nvinfo : EIATTR_EXIT_INSTR_OFFSETS
	.align		4
        /*00fc*/ 	.byte	0x04, 0x1c
        /*00fe*/ 	.short	(.L_186 - .L_185)


	//   ....[0]....
.L_185:
        /*0100*/ 	.word	0x000000a0


	//   ....[1]....
        /*0104*/ 	.word	0x000000e0


	//   ....[2]....
        /*0108*/ 	.word	0x00001e20


	//   ....[3]....
        /*010c*/ 	.word	0x00001e70


	//----- nvinfo : EIATTR_MAX_THREADS
	.align		4
.L_186:
        /*0110*/ 	.byte	0x04, 0x05
        /*0112*/ 	.short	(.L_188 - .L_187)
.L_187:
        /*0114*/ 	.word	0x00000100
        /*0118*/ 	.word	0x00000001
        /*011c*/ 	.word	0x00000001


	//----- nvinfo : EIATTR_CRS_STACK_SIZE
	.align		4
.L_188:
        /*0120*/ 	.byte	0x04, 0x1e
        /*0122*/ 	.short	(.L_190 - .L_189)
.L_189:
        /*0124*/ 	.word	0x00000000


	//----- nvinfo : EIATTR_CBANK_PARAM_SIZE
	.align		4
.L_190:
        /*0128*/ 	.byte	0x03, 0x19
        /*012a*/ 	.short	0x0021


	//----- nvinfo : EIATTR_PARAM_CBANK
	.align		4
        /*012c*/ 	.byte	0x04, 0x0a
        /*012e*/ 	.short	(.L_192 - .L_191)
	.align		4
.L_191:
        /*0130*/ 	.word	index@(.nv.constant0._ZN3cub18CUB_300001_SM_10006detail6reduce28DeviceReduceSingleTileKernelINS2_10policy_hubIiyN4cuda3std3__44plusIiEEE10Policy1000EN6thrust24THRUST_300001_SM_1000_NS6detail15normal_iteratorINSD_10device_ptrIiEEEEPiyS9_iiNS7_10__identityEEEvT0_T1_T2_T3_T4_T6_)
        /*0134*/ 	.short	0x0380
        /*0136*/ 	.short	0x0021


	//----- nvinfo : EIATTR_SW_WAR
	.align		4
.L_192:
        /*0138*/ 	.byte	0x04, 0x36
        /*013a*/ 	.short	(.L_194 - .L_193)
.L_193:
        /*013c*/ 	.word	0x00000008
.L_194:


//--------------------- .nv.info._ZN3cub18CUB_300001_SM_10006detail6reduce28DeviceReduceSingleTileKernelINS2_10policy_hubIijN4cuda3std3__44plusIiEEE10Policy1000EPiSC_iS9_iiNS7_10__identityEEEvT0_T1_T2_T3_T4_T6_ --------------------------
	.section	.nv.info._ZN3cub18CUB_300001_SM_10006detail6reduce28DeviceReduceSingleTileKernelINS2_10policy_hubIijN4cuda3std3__44plusIiEEE10Policy1000EPiSC_iS9_iiNS7_10__identityEEEvT0_T1_T2_T3_T4_T6_,"",@"SHT_CUDA_INFO"
	.sectionflags	@""
	.align	4


	//----- nvinfo : EIATTR_CUDA_API_VERSION
	.align		4
        /*0000*/ 	.byte	0x04, 0x37
        /*0002*/ 	.short	(.L_196 - .L_195)
.L_195:
        /*0004*/ 	.word	0x00000082


	//----- nvinfo : EIATTR_KPARAM_INFO
	.align		4
.L_196:
        /*0008*/ 	.byte	0x04, 0x17
        /*000a*/ 	.short	(.L_198 - .L_197)
.L_197:
        /*000c*/ 	.word	0x00000000
        /*0010*/ 	.short	0x0005
        /*0012*/ 	.short	0x001c
        /*0014*/ 	.byte	0x00, 0xf0, 0x05, 0x00


	//----- nvinfo : EIATTR_KPARAM_INFO
	.align		4
.L_198:
        /*0018*/ 	.byte	0x04, 0x17
        /*001a*/ 	.short	(.L_200 - .L_199)
.L_199:
        /*001c*/ 	.word	0x00000000
        /*0020*/ 	.short	0x0004
        /*0022*/ 	.short	0x0018
        /*0024*/ 	.byte	0x00, 0xf0, 0x11, 0x00


	//----- nvinfo : EIATTR_KPARAM_INFO
	.align		4
.L_200:
        /*0028*/ 	.byte	0x04, 0x17
        /*002a*/ 	.short	(.L_202 - .L_201)
.L_201:
        /*002c*/ 	.word	0x00000000
        /*0030*/ 	.short	0x0003
        /*0032*/ 	.short	0x0014
        /*0034*/ 	.byte	0x00, 0xf0, 0x05, 0x00


	//----- nvinfo : EIATTR_KPARAM_INFO
	.align		4
.L_202:
        /*0038*/ 	.byte	0x04, 0x17
        /*003a*/ 	.short	(.L_204 - .L_203)
.L_203:
        /*003c*/ 	.word	0x00000000
        /*0040*/ 	.short	0x0002
        /*0042*/ 	.short	0x0010
        /*0044*/ 	.byte	0x00, 0xf0, 0x11, 0x00


	//----- nvinfo : EIATTR_KPARAM_INFO
	.align		4
.L_204:
        /*0048*/ 	.byte	0x04, 0x17
        /*004a*/ 	.short	(.L_206 - .L_205)
.L_205:
        /*004c*/ 	.word	0x00000000
        /*0050*/ 	.short	0x0001
        /*0052*/ 	.short	0x0008
        /*0054*/ 	.byte	0x00, 0xf5, 0x21, 0x00


	//----- nvinfo : EIATTR_KPARAM_INFO
	.align		4
.L_206:
        /*0058*/ 	.byte	0x04, 0x17
        /*005a*/ 	.short	(.L_208 - .L_207)
.L_207:
        /*005c*/ 	.word	0x00000000
        /*0060*/ 	.short	0x0000
        /*0062*/ 	.short	0x0000
        /*0064*/ 	.byte	0x00, 0xf5, 0x21, 0x00


	//----- nvinfo : EIATTR_SPARSE_MMA_MASK
	.align		4
.L_208:
        /*0068*/ 	.byte	0x03, 0x50
        /*006a*/ 	.short	0x0000


	//----- nvinfo : EIATTR_MAXREG_COUNT
	.align		4
        /*006c*/ 	.byte	0x03, 0x1b
        /*006e*/ 	.short	0x00ff


	//----- nvinfo : EIATTR_NUM_BARRIERS
	.align		4
        /*0070*/ 	.byte	0x02, 0x4c
        /*0072*/ 	.byte	0x01
	.zero		1


	//----- nvinfo : EIATTR_MERCURY_ISA_VERSION
	.align		4
        /*0074*/ 	.byte	0x03, 0x5f
        /*0076*/ 	.short	0x0101


	//----- nvinfo : EIATTR_COOP_GROUP_MASK_REGIDS
	.align		4
        /*0078*/ 	.byte	0x04, 0x29
        /*007a*/ 	.short	(.L_210 - .L_209)


	//   ....[0]....
.L_209:
        /*007c*/ 	.word	0xffffffff


	//   ....[1]....
        /*0080*/ 	.word	0xffffffff


	//   ....[2]....
        /*0084*/ 	.word	0xffffffff


	//   ....[3]....
        /*0088*/ 	.word	0xffffffff


	//   ....[4]....
        /*008c*/ 	.word	0xffffffff


	//   ....[5]....
        /*0090*/ 	.word	0xffffffff


	//   ....[6]....
        /*0094*/ 	.word	0xffffffff


	//   ....[7]....
        /*0098*/ 	.word	0xffffffff


	//   ....[8]....
        /*009c*/ 	.word	0xffffffff


	//   ....[9]....
        /*00a0*/ 	.word	0xffffffff


	//   ....[10]....
        /*00a4*/ 	.word	0xffffffff


	//   ....[11]....
        /*00a8*/ 	.word	0xffffffff


	//   ....[12]....
        /*00ac*/ 	.word	0xffffffff


	//   ....[13]....
        /*00b0*/ 	.word	0xffffffff


	//   ....[14]....
        /*00b4*/ 	.word	0xffffffff


	//   ....[15]....
        /*00b8*/ 	.word	0xffffffff


	//   ....[16]....
        /*00bc*/ 	.word	0xffffffff


	//   ....[17]....
        /*00c0*/ 	.word	0xffffffff


	//   ....[18]....
        /*00c4*/ 	.word	0xffffffff


	//   ....[19]....
        /*00c8*/ 	.word	0xffffffff


	//   ....[20]....
        /*00cc*/ 	.word	0xffffffff


	//   ....[21]....
        /*00d0*/ 	.word	0xffffffff


	//   ....[22]....
        /*00d4*/ 	.word	0xffffffff


	//   ....[23]....
        /*00d8*/ 	.word	0xffffffff


	//   ....[24]....
        /*00dc*/ 	.word	0xffffffff


	//   ....[25]....
        /*00e0*/ 	.word	0xffffffff


	//   ....[26]....
        /*00e4*/ 	.word	0xffffffff


	//   ....[27]....
        /*00e8*/ 	.word	0xffffffff


	//   ....[28]....
        /*00ec*/ 	.word	0xffffffff


	//   ....[29]....
        /*00f0*/ 	.word	0xffffffff


	//----- nvinfo : EIATTR_COOP_GROUP_INSTR_OFFSETS
	.align		4
.L_210:
        /*00f4*/ 	.byte	0x04, 0x28
        /*00f6*/ 	.short	(.L_212 - .L_211)


	//   ....[0]....
.L_211:
        /*00f8*/ 	.word	0x00000890


	//   ....[1]....
        /*00fc*/ 	.word	0x000008f0


	//   ....[2]....
        /*0100*/ 	.word	0x00000940


	//   ....[3]....
        /*0104*/ 	.word	0x000009b0


	//   ....[4]....
        /*0108*/ 	.word	0x00000a10


	//   ....[5]....
        /*010c*/ 	.word	0x00000ba0


	//   ....[6]....
        /*0110*/ 	.word	0x00000c40


	//   ....[7]....
        /*0114*/ 	.word	0x00000cc0


	//   ....[8]....
        /*0118*/ 	.word	0x00000d20


	//   ....[9]....
        /*011c*/ 	.word	0x00000d60


	//   ....[10]....
        /*0120*/ 	.word	0x000019d0


	//   ....[11]....
        /*0124*/ 	.word	0x00001a30


	//   ....[12]....
        /*0128*/ 	.word	0x00001a90


	//   ....[13]....
        /*012c*/ 	.word	0x00001af0


	//   ....[14]....
        /*0130*/ 	.word	0x00001b50


	//   ....[15]....
        /*0134*/ 	.word	0x000023f0


	//   ....[16]....
        /*0138*/ 	.word	0x00002450


	//   ....[17]....
        /*013c*/ 	.word	0x000024a0


	//   ....[18]....
        /*0140*/ 	.word	0x00002510


	//   ....[19]....
        /*0144*/ 	.word	0x00002570


	//   ....[20]....
        /*0148*/ 	.word	0x00002700


	//   ....[21]....
        /*014c*/ 	.word	0x00002790


	//   ....[22]....
        /*0150*/ 	.word	0x000027e0


	//   ....[23]....
        /*0154*/ 	.word	0x00002850


	//   ....[24]....
        /*0158*/ 	.word	0x000028c0


	//   ....[25]....
        /*015c*/ 	.word	0x000036a0


	//   ....[26]....
        /*0160*/ 	.word	0x00003700


	//   ....[27]....
        /*0164*/ 	.word	0x00003760


	//   ....[28]....
        /*0168*/ 	.word	0x000037c0


	//   ....[29]....
        /*016c*/ 	.word	0x00003820


	//----- nvinfo : EIATTR_VRC_CTA_INIT_COUNT
	.align		4
.L_212:
        /*0170*/ 	.byte	0x02, 0x4a
	.zero		1
	.zero		1


	//----- nvinfo : EIATTR_EXIT_INSTR_OFFSETS
	.align		4
        /*0174*/ 	.byte	0x04, 0x1c
        /*0176*/ 	.short	(.L_214 - .L_213)


	//   ....[0]....
.L_213:
        /*0178*/ 	.word	0x00000080


	//   ....[1]....
        /*017c*/ 	.word	0x000000c0


	//   ....[2]....
        /*0180*/ 	.word	0x00003940


	//   ....[3]....
        /*0184*/ 	.word	0x00003990


	//----- nvinfo : EIATTR_MAX_THREADS
	.align		4
.L_214:
        /*0188*/ 	.byte	0x04, 0x05
        /*018a*/ 	.short	(.L_216 - .L_215)
.L_215:
        /*018c*/ 	.word	0x00000100
        /*0190*/ 	.word	0x00000001
        /*0194*/ 	.word	0x00000001


	//----- nvinfo : EIATTR_CRS_STACK_SIZE
	.align		4
.L_216:
        /*0198*/ 	.byte	0x04, 0x1e
        /*019a*/ 	.short	(.L_218 - .L_217)
.L_217:
        /*019c*/ 	.word	0x00000000


	//----- nvinfo : EIATTR_CBANK_PARAM_SIZE
	.align		4
.L_218:
        /*01a0*/ 	.byte	0x03, 0x19
        /*01a2*/ 	.short	0x001d


	//----- nvinfo : EIATTR_PARAM_CBANK
	.align		4
        /*01a4*/ 	.byte	0x04, 0x0a
        /*01a6*/ 	.short	(.L_220 - .L_219)
	.align		4
.L_219:
        /*01a8*/ 	.word	index@(.nv.constant0._ZN3cub18CUB_300001_SM_10006detail6reduce28DeviceReduceSingleTileKernelINS2_10policy_hubIijN4cuda3std3__44plusIiEEE10Policy1000EPiSC_iS9_iiNS7_10__identityEEEvT0_T1_T2_T3_T4_T6_)
        /*01ac*/ 	.short	0x0380
        /*01ae*/ 	.short	0x001d


	//----- nvinfo : EIATTR_SW_WAR
	.align		4
.L_220:
        /*01b0*/ 	.byte	0x04, 0x36
        /*01b2*/ 	.short	(.L_222 - .L_221)
.L_221:
        /*01b4*/ 	.word	0x00000008
.L_222:


//--------------------- .nv.info._ZN3cub18CUB_300001_SM_10006detail6reduce18DeviceReduceKernelINS2_10policy_hubIijN4cuda3std3__44plusIiEEE10Policy1000EN6thrust24THRUST_300001_SM_1000_NS6detail15normal_iteratorINSD_10device_ptrIiEEEEjS9_iNS7_10__identityEEEvT0_PT3_T1_NS0_13GridEvenShareISN_EET2_T4_ --------------------------
	.section	.nv.info._ZN3cub18CUB_300001_SM_10006detail6reduce18DeviceReduceKernelINS2_10policy_hubIijN4cuda3std3__44plusIiEEE10Policy1000EN6thrust24THRUST_300001_SM_1000_NS6detail15normal_iteratorINSD_10device_ptrIiEEEEjS9_iNS7_10__identityEEEvT0_PT3_T1_NS0_13GridEvenShareISN_EET2_T4_,"",@"SHT_CUDA_INFO"
	.sectionflags	@""
	.align	4


	//----- nvinfo : EIATTR_CUDA_API_VERSION
	.align		4
        /*0000*/ 	.byte	0x04, 0x37
        /*0002*/ 	.short	(.L_224 - .L_223)
.L_223:
        /*0004*/ 	.word	0x00000082


	//----- nvinfo : EIATTR_KPARAM_INFO
	.align		4
.L_224:
        /*0008*/ 	.byte	0x04, 0x17
        /*000a*/ 	.short	(.L_226 - .L_225)
.L_225:
        /*000c*/ 	.word	0x00000000
        /*0010*/ 	.short	0x0005
        /*0012*/ 	.short	0x003d
        /*0014*/ 	.byte	0x00, 0xf0, 0x05, 0x00


	//----- nvinfo : EIATTR_KPARAM_INFO
	.align		4
.L_226:
        /*0018*/ 	.byte	0x04, 0x17
        /*001a*/ 	.short	(.L_228 - .L_227)
.L_227:
        /*001c*/ 	.word	0x00000000
        /*0020*/ 	.short	0x0004
        /*0022*/ 	.short	0x003c
        /*0024*/ 	.byte	0x00, 0xf0, 0x05, 0x00


	//----- nvinfo : EIATTR_KPARAM_INFO
	.align		4
.L_228:
        /*0028*/ 	.byte	0x04, 0x17
        /*002a*/ 	.short	(.L_230 - .L_229)
.L_229:
        /*002c*/ 	.word	0x00000000
        /*0030*/ 	.short	0x0003
        /*0032*/ 	.short	0x0014
        /*0034*/ 	.byte	0x00, 0xf0, 0xa1, 0x00


	//----- nvinfo : EIATTR_KPARAM_INFO
	.align		4
.L_230:
        /*0038*/ 	.byte	0x04, 0x17
        /*003a*/ 	.short	(.L_232 - .L_231)
.L_231:
        /*003c*/ 	.word	0x00000000
        /*0040*/ 	.short	0x0002
        /*0042*/ 	.short	0x0010
        /*0044*/ 	.byte	0x00, 0xf0, 0x11, 0x00


	//----- nvinfo : EIATTR_KPARAM_INFO
	.align		4
.L_232:
        /*0048*/ 	.byte	0x04, 0x17
        /*004a*/ 	.short	(.L_234 - .L_233)
.L_233:
        /*004c*/ 	.word	0x00000000
        /*0050*/ 	.short	0x0001
        /*0052*/ 	.short	0x0008
        /*0054*/ 	.byte	0x00, 0xf5, 0x21, 0x00


	//----- nvinfo : EIATTR_KPARAM_INFO
	.align		4
.L_234:
        /*0058*/ 	.byte	0x04, 0x17
        /*005a*/ 	.short	(.L_236 - .L_235)
.L_235:
        /*005c*/ 	.word	0x00000000
        /*0060*/ 	.short	0x0000
        /*0062*/ 	.short	0x0000
        /*0064*/ 	.byte	0x00, 0xf0, 0x21, 0x00


	//----- nvinfo : EIATTR_SPARSE_MMA_MASK
	.align		4
.L_236:
        /*0068*/ 	.byte	0x03, 0x50
        /*006a*/ 	.short	0x0000


	//----- nvinfo : EIATTR_MAXREG_COUNT
	.align		4
        /*006c*/ 	.byte	0x03, 0x1b
        /*006e*/ 	.short	0x00ff


	//----- nvinfo : EIATTR_NUM_BARRIERS
	.align		4
        /*0070*/ 	.byte	0x02, 0x4c
        /*0072*/ 	.byte	0x01
	.zero		1


	//----- nvinfo : EIATTR_MERCURY_ISA_VERSION
	.align		4
        /*0074*/ 	.byte	0x03, 0x5f
        /*0076*/ 	.short	0x0101


	//----- nvinfo : EIATTR_COOP_GROUP_MASK_REGIDS
	.align		4
        /*0078*/ 	.byte	0x04, 0x29
        /*007a*/ 	.short	(.L_238 - .L_237)


	//   ....[0]....
.L_237:
        /*007c*/ 	.word	0xffffffff


	//   ....[1]....
        /*0080*/ 	.word	0xffffffff


	//   ....[2]....
        /*0084*/ 	.word	0xffffffff


	//   ....[3]....
        /*0088*/ 	.word	0xffffffff


	//   ....[4]....
        /*008c*/ 	.word	0xffffffff


	//   ....[5]....
        /*0090*/ 	.word	0xffffffff


	//   ....[6]....
        /*0094*/ 	.word	0xffffffff


	//   ....[7]....
        /*0098*/ 	.word	0xffffffff


	//   ....[8]....
        /*009c*/ 	.word	0xffffffff


	//   ....[9]....
        /*00a0*/ 	.word	0xffffffff


	//   ....[10]....
        /*00a4*/ 	.word	0xffffffff


	//   ....[11]....
        /*00a8*/ 	.word	0xffffffff


	//   ....[12]....
        /*00ac*/ 	.word	0xffffffff


	//   ....[13]....
        /*00b0*/ 	.word	0xffffffff


	//   ....[14]....
        /*00b4*/ 	.word	0xffffffff


	//----- nvinfo : EIATTR_COOP_GROUP_INSTR_OFFSETS
	.align		4
.L_238:
        /*00b8*/ 	.byte	0x04, 0x28
        /*00ba*/ 	.short	(.L_240 - .L_239)


	//   ....[0]....
.L_239:
        /*00bc*/ 	.word	0x00000b10


	//   ....[1]....
        /*00c0*/ 	.word	0x00000b70


	//   ....[2]....
        /*00c4*/ 	.word	0x00000bd0


	//   ....[3]....
        /*00c8*/ 	.word	0x00000c30


	//   ....[4]....
        /*00cc*/ 	.word	0x00000c90


	//   ....[5]....
        /*00d0*/ 	.word	0x00000e20


	//   ....[6]....
        /*00d4*/ 	.word	0x00000ec0


	//   ....[7]....
        /*00d8*/ 	.word	0x00000f20


	//   ....[8]....
        /*00dc*/ 	.word	0x00000f80


	//   ....[9]....
        /*00e0*/ 	.word	0x00000fe0


	//   ....[10]....
        /*00e4*/ 	.word	0x00002100


	//   ....[11]....
        /*00e8*/ 	.word	0x00002170


	//   ....[12]....
        /*00ec*/ 	.word	0x000021c0


	//   ....[13]....
        /*00f0*/ 	.word	0x00002210


	//   ....[14]....
        /*00f4*/ 	.word	0x00002280


	//----- nvinfo : EIATTR_VRC_CTA_INIT_COUNT
	.align		4
.L_240:
        /*00f8*/ 	.byte	0x02, 0x4a
	.zero		1
	.zero		1


	//----- nvinfo : EIATTR_EXIT_INSTR_OFFSETS
	.align		4
        /*00fc*/ 	.byte	0x04, 0x1c
        /*00fe*/ 	.short	(.L_242 - .L_241)


	//   ....[0]....
.L_241:
        /*0100*/ 	.word	0x000023b0


	//   ....[1]....
        /*0104*/ 	.word	0x000023f0


	//----- nvinfo : EIATTR_MAX_THREADS
	.align		4
.L_242:
        /*0108*/ 	.byte	0x04, 0x05
        /*010a*/ 	.short	(.L_244 - .L_243)
.L_243:
        /*010c*/ 	.word	0x00000100
        /*0110*/ 	.word	0x00000001
        /*0114*/ 	.word	0x00000001


	//----- nvinfo : EIATTR_CRS_STACK_SIZE
	.align		4
.L_244:
        /*0118*/ 	.byte	0x04, 0x1e
        /*011a*/ 	.short	(.L_246 - .L_245)
.L_245:
        /*011c*/ 	.word	0x00000000


	//----- nvinfo : EIATTR_CBANK_PARAM_SIZE
	.align		4
.L_246:
        /*0120*/ 	.byte	0x03, 0x19
        /*0122*/ 	.short	0x003e


	//----- nvinfo : EIATTR_PARAM_CBANK
	.align		4
        /*0124*/ 	.byte	0x04, 0x0a
        /*0126*/ 	.short	(.L_248 - .L_247)
	.align		4
.L_247:
        /*0128*/ 	.word	index@(.nv.constant0._ZN3cub18CUB_300001_SM_10006detail6reduce18DeviceReduceKernelINS2_10policy_hubIijN4cuda3std3__44plusIiEEE10Policy1000EN6thrust24THRUST_300001_SM_1000_NS6detail15normal_iteratorINSD_10device_ptrIiEEEEjS9_iNS7_10__identityEEEvT0_PT3_T1_NS0_13GridEvenShareISN_EET2_T4_)
        /*012c*/ 	.short	0x0380
        /*012e*/ 	.short	0x003e


	//----- nvinfo : EIATTR_SW_WAR
	.align		4
.L_248:
        /*0130*/ 	.byte	0x04, 0x36
        /*0132*/ 	.short	(.L_250 - .L_249)
.L_249:
        /*0134*/ 	.word	0x00000008
.L_250:


//--------------------- .nv.info._ZN3cub18CUB_300001_SM_10006detail6reduce28DeviceReduceSingleTileKernelINS2_10policy_hubIijN4cuda3std3__44plusIiEEE10Policy1000EN6thrust24THRUST_300001_SM_1000_NS6detail15normal_iteratorINSD_10device_ptrIiEEEEPijS9_iiNS7_10__identityEEEvT0_T1_T2_T3_T4_T6_ --------------------------
	.section	.nv.info._ZN3cub18CUB_300001_SM_10006detail6reduce28DeviceReduceSingleTileKernelINS2_10policy_hubIijN4cuda3std3__44plusIiEEE10Policy1000EN6thrust24THRUST_300001_SM_1000_NS6detail15normal_iteratorINSD_10device_ptrIiEEEEPijS9_iiNS7_10__identityEEEvT0_T1_T2_T3_T4_T6_,"",@"SHT_CUDA_INFO"
	.sectionflags	@""
	.align	4


	//----- nvinfo : EIATTR_CUDA_API_VERSION
	.align		4
        /*0000*/ 	.byte	0x04, 0x37
        /*0002*/ 	.short	(.L_252 - .L_251)
.L_251:
        /*0004*/ 	.word	0x00000082


	//----- nvinfo : EIATTR_KPARAM_INFO
	.align		4
.L_252:
        /*0008*/ 	.byte	0x04, 0x17
        /*000a*/ 	.short	(.L_254 - .L_253)
.L_253:
        /*000c*/ 	.word	0x00000000
        /*0010*/ 	.short	0x0005
        /*0012*/ 	.short	0x001c
        /*0014*/ 	.byte	0x00, 0xf0, 0x05, 0x00


	//----- nvinfo : EIATTR_KPARAM_INFO
	.align		4
.L_254:
        /*0018*/ 	.byte	0x04, 0x17
        /*001a*/ 	.short	(.L_256 - .L_255)
.L_255:
        /*001c*/ 	.word	0x00000000
        /*0020*/ 	.short	0x0004
        /*0022*/ 	.short	0x0018
        /*0024*/ 	.byte	0x00, 0xf0, 0x11, 0x00


	//----- nvinfo : EIATTR_KPARAM_INFO
	.align		4
.L_256:
        /*0028*/ 	.byte	0x04, 0x17
        /*002a*/ 	.short	(.L_258 - .L_257)
.L_257:
        /*002c*/ 	.word	0x00000000
        /*0030*/ 	.short	0x0003
        /*0032*/ 	.short	0x0014
        /*0034*/ 	.byte	0x00, 0xf0, 0x05, 0x00


	//----- nvinfo : EIATTR_KPARAM_INFO
	.align		4
.L_258:
        /*0038*/ 	.byte	0x04, 0x17
        /*003a*/ 	.short	(.L_260 - .L_259)
.L_259:
        /*003c*/ 	.word	0x00000000
        /*0040*/ 	.short	0x0002
        /*0042*/ 	.short	0x0010
        /*0044*/ 	.byte	0x00, 0xf0, 0x11, 0x00


	//----- nvinfo : EIATTR_KPARAM_INFO
	.align		4
.L_260:
        /*0048*/ 	.byte	0x04, 0x17
        /*004a*/ 	.short	(.L_262 - .L_261)
.L_261:
        /*004c*/ 	.word	0x00000000
        /*0050*/ 	.short	0x0001
        /*0052*/ 	.short	0x0008
        /*0054*/ 	.byte	0x00, 0xf5, 0x21, 0x00


	//----- nvinfo : EIATTR_KPARAM_INFO
	.align		4
.L_262:
        /*0058*/ 	.byte	0x04, 0x17
        /*005a*/ 	.short	(.L_264 - .L_263)
.L_263:
        /*005c*/ 	.word	0x00000000
        /*0060*/ 	.short	0x0000
        /*0062*/ 	.short	0x0000
        /*0064*/ 	.byte	0x00, 0xf0, 0x21, 0x00


	//----- nvinfo : EIATTR_SPARSE_MMA_MASK
	.align		4
.L_264:
        /*0068*/ 	.byte	0x03, 0x50
        /*006a*/ 	.short	0x0000


	//----- nvinfo : EIATTR_MAXREG_COUNT
	.align		4
        /*006c*/ 	.byte	0x03, 0x1b
        /*006e*/ 	.short	0x00ff


	//----- nvinfo : EIATTR_NUM_BARRIERS
	.align		4
        /*0070*/ 	.byte	0x02, 0x4c
        /*0072*/ 	.byte	0x01
	.zero		1


	//----- nvinfo : EIATTR_MERCURY_ISA_VERSION
	.align		4
        /*0074*/ 	.byte	0x03, 0x5f
        /*0076*/ 	.short	0x0101


	//----- nvinfo : EIATTR_COOP_GROUP_MASK_REGIDS
	.align		4
        /*0078*/ 	.byte	0x04, 0x29
        /*007a*/ 	.short	(.L_266 - .L_265)


	//   ....[0]....
.L_265:
        /*007c*/ 	.word	0xffffffff


	//   ....[1]....
        /*0080*/ 	.word	0xffffffff


	//   ....[2]....
        /*0084*/ 	.word	0xffffffff


	//   ....[3]....
        /*0088*/ 	.word	0xffffffff


	//   ....[4]....
        /*008c*/ 	.word	0xffffffff


	//   ....[5]....
        /*0090*/ 	.word	0xffffffff


	//   ....[6]....
        /*0094*/ 	.word	0xffffffff


	//   ....[7]....
        /*0098*/ 	.word	0xffffffff


	//   ....[8]....
        /*009c*/ 	.word	0xffffffff


	//   ....[9]....
        /*00a0*/ 	.word	0xffffffff


	//   ....[10]....
        /*00a4*/ 	.word	0xffffffff


	//   ....[11]....
        /*00a8*/ 	.word	0xffffffff


	//   ....[12]....
        /*00ac*/ 	.word	0xffffffff


	//   ....[13]....
        /*00b0*/ 	.word	0xffffffff


	//   ....[14]....
        /*00b4*/ 	.word	0xffffffff


	//----- nvinfo : EIATTR_COOP_GROUP_INSTR_OFFSETS
	.align		4
.L_266:
        /*00b8*/ 	.byte	0x04, 0x28
        /*00ba*/ 	.short	(.L_268 - .L_267)


	//   ....[0]....
.L_267:
        /*00bc*/ 	.word	0x00000830


	//   ....[1]....
        /*00c0*/ 	.word	0x00000890


	//   ....[2]....
        /*00c4*/ 	.word	0x000008f0


	//   ....[3]....
        /*00c8*/ 	.word	0x00000950


	//   ....[4]....
        /*00cc*/ 	.word	0x000009b0


	//   ....[5]....
        /*00d0*/ 	.word	0x00000b40


	//   ....[6]....
        /*00d4*/ 	.word	0x00000be0


	//   ....[7]....
        /*00d8*/ 	.word	0x00000c60


	//   ....[8]....
        /*00dc*/ 	.word	0x00000cc0


	//   ....[9]....
        /*00e0*/ 	.word	0x00000d00


	//   ....[10]....
        /*00e4*/ 	.word	0x00001cc0


	//   ....[11]....
        /*00e8*/ 	.word	0x00001d20


	//   ....[12]....
        /*00ec*/ 	.word	0x00001d80


	//   ....[13]....
        /*00f0*/ 	.word	0x00001de0


	//   ....[14]....
        /*00f4*/ 	.word	0x00001e40


	//----- nvinfo : EIATTR_VRC_CTA_INIT_COUNT
	.align		4
.L_268:
        /*00f8*/ 	.byte	0x02, 0x4a
	.zero		1
	.zero		1


	//----- nvinfo : EIATTR_EXIT_INSTR_OFFSETS
	.align		4
        /*00fc*/ 	.byte	0x04, 0x1c
        /*00fe*/ 	.short	(.L_270 - .L_269)


	//   ....[0]....
.L_269:
        /*0100*/ 	.word	0x00000080


	//   ....[1]....
        /*0104*/ 	.word	0x000000c0


	//   ....[2]....
        /*0108*/ 	.word	0x00001f60


	//   ....[3]....
        /*010c*/ 	.word	0x00001fb0


	//----- nvinfo : EIATTR_MAX_THREADS
	.align		4
.L_270:
        /*0110*/ 	.byte	0x04, 0x05
        /*0112*/ 	.short	(.L_272 - .L_271)
.L_271:
        /*0114*/ 	.word	0x00000100
        /*0118*/ 	.word	0x00000001
        /*011c*/ 	.word	0x00000001


	//----- nvinfo : EIATTR_CRS_STACK_SIZE
	.align		4
.L_272:
        /*0120*/ 	.byte	0x04, 0x1e
        /*0122*/ 	.short	(.L_274 - .L_273)
.L_273:
        /*0124*/ 	.word	0x00000000


	//----- nvinfo : EIATTR_CBANK_PARAM_SIZE
	.align		4
.L_274:
        /*0128*/ 	.byte	0x03, 0x19
        /*012a*/ 	.short	0x001d


	//----- nvinfo : EIATTR_PARAM_CBANK
	.align		4
        /*012c*/ 	.byte	0x04, 0x0a
        /*012e*/ 	.short	(.L_276 - .L_275)
	.align		4
.L_275:
        /*0130*/ 	.word	index@(.nv.constant0._ZN3cub18CUB_300001_SM_10006detail6reduce28DeviceReduceSingleTileKernelINS2_10policy_hubIijN4cuda3std3__44plusIiEEE10Policy1000EN6thrust24THRUST_300001_SM_1000_NS6detail15normal_iteratorINSD_10device_ptrIiEEEEPijS9_iiNS7_10__identityEEEvT0_T1_T2_T3_T4_T6_)
        /*0134*/ 	.short	0x0380
        /*0136*/ 	.short	0x001d


	//----- nvinfo : EIATTR_SW_WAR
	.align		4
.L_276:
        /*0138*/ 	.byte	0x04, 0x36
        /*013a*/ 	.short	(.L_278 - .L_277)
.L_277:
        /*013c*/ 	.word	0x00000008
.L_278:


//--------------------- .nv.info._ZN3cub18CUB_300001_SM_10006detail11EmptyKernelIvEEvv --------------------------
	.section	.nv.info._ZN3cub18CUB_300001_SM_10006detail11EmptyKernelIvEEvv,"",@"SHT_CUDA_INFO"
	.sectionflags	@""
	.align	4


	//----- nvinfo : EIATTR_CUDA_API_VERSION
	.align		4
        /*0000*/ 	.byte	0x04, 0x37
        /*0002*/ 	.short	(.L_280 - .L_279)
.L_279:
        /*0004*/ 	.word	0x00000082


	//----- nvinfo : EIATTR_SPARSE_MMA_MASK
	.align		4
.L_280:
        /*0008*/ 	.byte	0x03, 0x50
        /*000a*/ 	.short	0x0000


	//----- nvinfo : EIATTR_MAXREG_COUNT
	.align		4
        /*000c*/ 	.byte	0x03, 0x1b
        /*000e*/ 	.short	0x00ff


	//----- nvinfo : EIATTR_MERCURY_ISA_VERSION
	.align		4
        /*0010*/ 	.byte	0x03, 0x5f
        /*0012*/ 	.short	0x0101


	//----- nvinfo : EIATTR_VRC_CTA_INIT_COUNT
	.align		4
        /*0014*/ 	.byte	0x02, 0x4a
	.zero		1
	.zero		1


	//----- nvinfo : EIATTR_EXIT_INSTR_OFFSETS
	.align		4
        /*0018*/ 	.byte	0x04, 0x1c
        /*001a*/ 	.short	(.L_282 - .L_281)


	//   ....[0]....
.L_281:
        /*001c*/ 	.word	0x00000010


	//----- nvinfo : EIATTR_SW_WAR
	.align		4
.L_282:
        /*0020*/ 	.byte	0x04, 0x36
        /*0022*/ 	.short	(.L_284 - .L_283)
.L_283:
        /*0024*/ 	.word	0x00000008
.L_284:


//--------------------- .nv.info._Z10fillKernelPii --------------------------
	.section	.nv.info._Z10fillKernelPii,"",@"SHT_CUDA_INFO"
	.sectionflags	@""
	.align	4


	//----- nvinfo : EIATTR_CUDA_API_VERSION
	.align		4
        /*0000*/ 	.byte	0x04, 0x37
        /*0002*/ 	.short	(.L_286 - .L_285)
.L_285:
        /*0004*/ 	.word	0x00000082


	//----- nvinfo : EIATTR_KPARAM_INFO
	.align		4
.L_286:
        /*0008*/ 	.byte	0x04, 0x17
        /*000a*/ 	.short	(.L_288 - .L_287)
.L_287:
        /*000c*/ 	.word	0x00000000
        /*0010*/ 	.short	0x0001
        /*0012*/ 	.short	0x0008
        /*0014*/ 	.byte	0x00, 0xf0, 0x11, 0x00


	//----- nvinfo : EIATTR_KPARAM_INFO
	.align		4
.L_288:
        /*0018*/ 	.byte	0x04, 0x17
        /*001a*/ 	.short	(.L_290 - .L_289)
.L_289:
        /*001c*/ 	.word	0x00000000
        /*0020*/ 	.short	0x0000
        /*0022*/ 	.short	0x0000
        /*0024*/ 	.byte	0x00, 0xf5, 0x21, 0x00


	//----- nvinfo : EIATTR_SPARSE_MMA_MASK
	.align		4
.L_290:
        /*0028*/ 	.byte	0x03, 0x50
        /*002a*/ 	.short	0x0000


	//----- nvinfo : EIATTR_MAXREG_COUNT
	.align		4
        /*002c*/ 	.byte	0x03, 0x1b
        /*002e*/ 	.short	0x00ff


	//----- nvinfo : EIATTR_MERCURY_ISA_VERSION
	.align		4
        /*0030*/ 	.byte	0x03, 0x5f
        /*0032*/ 	.short	0x0101


	//----- nvinfo : EIATTR_VRC_CTA_INIT_COUNT
	.align		4
        /*0034*/ 	.byte	0x02, 0x4a
	.zero		1
	.zero		1


	//----- nvinfo : EIATTR_EXIT_INSTR_OFFSETS
	.align		4
        /*0038*/ 	.byte	0x04, 0x1c
        /*003a*/ 	.short	(.L_292 - .L_291)


	//   ....[0]....
.L_291:
        /*003c*/ 	.word	0x00000070


	//   ....[1]....
        /*0040*/ 	.word	0x000000c0


	//----- nvinfo : EIATTR_CBANK_PARAM_SIZE
	.align		4
.L_292:
        /*0044*/ 	.byte	0x03, 0x19
        /*0046*/ 	.short	0x000c


	//----- nvinfo : EIATTR_PARAM_CBANK
	.align		4
        /*0048*/ 	.byte	0x04, 0x0a
        /*004a*/ 	.short	(.L_294 - .L_293)
	.align		4
.L_293:
        /*004c*/ 	.word	index@(.nv.constant0._Z10fillKernelPii)
        /*0050*/ 	.short	0x0380
        /*0052*/ 	.short	0x000c


	//----- nvinfo : EIATTR_SW_WAR
	.align		4
.L_294:
        /*0054*/ 	.byte	0x04, 0x36
        /*0056*/ 	.short	(.L_296 - .L_295)
.L_295:
        /*0058*/ 	.word	0x00000008
.L_296:


//--------------------- .nv.callgraph             --------------------------
	.section	.nv.callgraph,"",@"SHT_CUDA_CALLGRAPH"
	.align	4
	.sectionentsize	8
	.align		4
        /*0000*/ 	.word	0x00000000
	.align		4
        /*0004*/ 	.word	0xffffffff
	.align		4
        /*0008*/ 	.word	0x00000000
	.align		4
        /*000c*/ 	.word	0xfffffffe
	.align		4
        /*0010*/ 	.word	0x00000000
	.align		4
        /*0014*/ 	.word	0xfffffffd
	.align		4
        /*0018*/ 	.word	0x00000000
	.align		4
        /*001c*/ 	.word	0xfffffffc


//--------------------- .nv.constant4             --------------------------
	.section	.nv.constant4,"a",@progbits
	.align	8
	.align		8
.nv.constant4:
        /*0000*/ 	.dword	_ZN34_INTERNAL_c98d40ca_4_k_cu_6ce8ca364cuda3std3__45__cpo5beginE
	.align		8
        /*0008*/ 	.dword	_ZN34_INTERNAL_c98d40ca_4_k_cu_6ce8ca364cuda3std3__45__cpo3endE
	.align		8
        /*0010*/ 	.dword	_ZN34_INTERNAL_c98d40ca_4_k_cu_6ce8ca364cuda3std3__45__cpo6cbeginE
	.align		8
        /*0018*/ 	.dword	_ZN34_INTERNAL_c98d40ca_4_k_cu_6ce8ca364cuda3std3__45__cpo4cendE
	.align		8
        /*0020*/ 	.dword	_ZN34_INTERNAL_c98d40ca_4_k_cu_6ce8ca364cuda3std3__45__cpo6rbeginE
	.align		8
        /*0028*/ 	.dword	_ZN34_INTERNAL_c98d40ca_4_k_cu_6ce8ca364cuda3std3__45__cpo4rendE
	.align		8
        /*0030*/ 	.dword	_ZN34_INTERNAL_c98d40ca_4_k_cu_6ce8ca364cuda3std3__45__cpo7crbeginE
	.align		8
        /*0038*/ 	.dword	_ZN34_INTERNAL_c98d40ca_4_k_cu_6ce8ca364cuda3std3__45__cpo5crendE
	.align		8
        /*0040*/ 	.dword	_ZN34_INTERNAL_c98d40ca_4_k_cu_6ce8ca364cuda3std3__436_GLOBAL__N__c98d40ca_4_k_cu_6ce8ca366ignoreE
	.align		8
        /*0048*/ 	.dword	_ZN34_INTERNAL_c98d40ca_4_k_cu_6ce8ca364cuda3std3__419piecewise_constructE
	.align		8
        /*0050*/ 	.dword	_ZN34_INTERNAL_c98d40ca_4_k_cu_6ce8ca364cuda3std3__48in_placeE
	.align		8
        /*0058*/ 	.dword	_ZN34_INTERNAL_c98d40ca_4_k_cu_6ce8ca364cuda3std3__420unreachable_sentinelE
	.align		8
        /*0060*/ 	.dword	_ZN34_INTERNAL_c98d40ca_4_k_cu_6ce8ca364cuda3std3__47nulloptE
	.align		8
        /*0068*/ 	.dword	_ZN34_INTERNAL_c98d40ca_4_k_cu_6ce8ca364cuda3std3__48unexpectE
	.align		8
        /*0070*/ 	.dword	_ZN34_INTERNAL_c98d40ca_4_k_cu_6ce8ca364cuda3std6ranges3__45__cpo4swapE
	.align		8
        /*0078*/ 	.dword	_ZN34_INTERNAL_c98d40ca_4_k_cu_6ce8ca364cuda3std6ranges3__45__cpo9iter_moveE
	.align		8
        /*0080*/ 	.dword	_ZN34_INTERNAL_c98d40ca_4_k_cu_6ce8ca364cuda3std6ranges3__45__cpo5beginE
	.align		8
        /*0088*/ 	.dword	_ZN34_INTERNAL_c98d40ca_4_k_cu_6ce8ca364cuda3std6ranges3__45__cpo3endE
	.align		8
        /*0090*/ 	.dword	_ZN34_INTERNAL_c98d40ca_4_k_cu_6ce8ca364cuda3std6ranges3__45__cpo6cbeginE
	.align		8
        /*0098*/ 	.dword	_ZN34_INTERNAL_c98d40ca_4_k_cu_6ce8ca364cuda3std6ranges3__45__cpo4cendE
	.align		8
        /*00a0*/ 	.dword	_ZN34_INTERNAL_c98d40ca_4_k_cu_6ce8ca364cuda3std6ranges3__45__cpo7advanceE
	.align		8
        /*00a8*/ 	.dword	_ZN34_INTERNAL_c98d40ca_4_k_cu_6ce8ca364cuda3std6ranges3__45__cpo9iter_swapE
	.align		8
        /*00b0*/ 	.dword	_ZN34_INTERNAL_c98d40ca_4_k_cu_6ce8ca364cuda3std6ranges3__45__cpo4nextE
	.align		8
        /*00b8*/ 	.dword	_ZN34_INTERNAL_c98d40ca_4_k_cu_6ce8ca364cuda3std6ranges3__45__cpo4prevE
	.align		8
        /*00c0*/ 	.dword	_ZN34_INTERNAL_c98d40ca_4_k_cu_6ce8ca364cuda3std6ranges3__45__cpo4dataE
	.align		8
        /*00c8*/ 	.dword	_ZN34_INTERNAL_c98d40ca_4_k_cu_6ce8ca364cuda3std6ranges3__45__cpo5cdataE
	.align		8
        /*00d0*/ 	.dword	_ZN34_INTERNAL_c98d40ca_4_k_cu_6ce8ca364cuda3std6ranges3__45__cpo4sizeE
	.align		8
        /*00d8*/ 	.dword	_ZN34_INTERNAL_c98d40ca_4_k_cu_6ce8ca364cuda3std6ranges3__45__cpo5ssizeE
	.align		8
        /*00e0*/ 	.dword	_ZN34_INTERNAL_c98d40ca_4_k_cu_6ce8ca364cuda3std6ranges3__45__cpo8distanceE
	.align		8
        /*00e8*/ 	.dword	_ZN34_INTERNAL_c98d40ca_4_k_cu_6ce8ca366thrust24THRUST_300001_SM_1000_NS8cuda_cub3parE
	.align		8
        /*00f0*/ 	.dword	_ZN34_INTERNAL_c98d40ca_4_k_cu_6ce8ca366thrust24THRUST_300001_SM_1000_NS8cuda_cub10par_nosyncE
	.align		8
        /*00f8*/ 	.dword	_ZN34_INTERNAL_c98d40ca_4_k_cu_6ce8ca366thrust24THRUST_300001_SM_1000_NS6system6detail10sequential3seqE
	.align		8
        /*0100*/ 	.dword	_ZN34_INTERNAL_c98d40ca_4_k_cu_6ce8ca366thrust24THRUST_300001_SM_1000_NS12placeholders2_1E
	.align		8
        /*0108*/ 	.dword	_ZN34_INTERNAL_c98d40ca_4_k_cu_6ce8ca366thrust24THRUST_300001_SM_1000_NS12placeholders2_2E
	.align		8
        /*0110*/ 	.dword	_ZN34_INTERNAL_c98d40ca_4_k_cu_6ce8ca366thrust24THRUST_300001_SM_1000_NS12placeholders2_3E
	.align		8
        /*0118*/ 	.dword	_ZN34_INTERNAL_c98d40ca_4_k_cu_6ce8ca366thrust24THRUST_300001_SM_1000_NS12placeholders2_4E
	.align		8
        /*0120*/ 	.dword	_ZN34_INTERNAL_c98d40ca_4_k_cu_6ce8ca366thrust24THRUST_300001_SM_1000_NS12placeholders2_5E
	.align		8
        /*0128*/ 	.dword	_ZN34_INTERNAL_c98d40ca_4_k_cu_6ce8ca366thrust24THRUST_300001_SM_1000_NS12placeholders2_6E
	.align		8
        /*0130*/ 	.dword	_ZN34_INTERNAL_c98d40ca_4_k_cu_6ce8ca366thrust24THRUST_300001_SM_1000_NS12placeholders2_7E
	.align		8
        /*0138*/ 	.dword	_ZN34_INTERNAL_c98d40ca_4_k_cu_6ce8ca366thrust24THRUST_300001_SM_1000_NS12placeholders2_8E
	.align		8
        /*0140*/ 	.dword	_ZN34_INTERNAL_c98d40ca_4_k_cu_6ce8ca366thrust24THRUST_300001_SM_1000_NS12placeholders2_9E
	.align		8
        /*0148*/ 	.dword	_ZN34_INTERNAL_c98d40ca_4_k_cu_6ce8ca366thrust24THRUST_300001_SM_1000_NS12placeholders3_10E
	.align		8
        /*0150*/ 	.dword	_ZN34_INTERNAL_c98d40ca_4_k_cu_6ce8ca366thrust24THRUST_300001_SM_1000_NS3seqE


//--------------------- .text._ZN3cub18CUB_300001_SM_10006detail8for_each13static_kernelINS2_12policy_hub_t12policy_500_tEmN6thrust24THRUST_300001_SM_1000_NS8cuda_cub20__uninitialized_fill7functorINS7_10device_ptrIiEEiEEEEvT0_T1_ --------------------------
	.section	.text._ZN3cub18CUB_300001_SM_10006detail8for_each13static_kernelINS2_12policy_hub_t12policy_500_tEmN6thrust24THRUST_300001_SM_1000_NS8cuda_cub20__uninitialized_fill7functorINS7_10device_ptrIiEEiEEEEvT0_T1_,"ax",@progbits
	.align	128
        .global         _ZN3cub18CUB_300001_SM_10006detail8for_each13static_kernelINS2_12policy_hub_t12policy_500_tEmN6thrust24THRUST_300001_SM_1000_NS8cuda_cub20__uninitialized_fill7functorINS7_10device_ptrIiEEiEEEEvT0_T1_
        .type           _ZN3cub18CUB_300001_SM_10006detail8for_each13static_kernelINS2_12policy_hub_t12policy_500_tEmN6thrust24THRUST_300001_SM_1000_NS8cuda_cub20__uninitialized_fill7functorINS7_10device_ptrIiEEiEEEEvT0_T1_,@function
        .size           _ZN3cub18CUB_300001_SM_10006detail8for_each13static_kernelINS2_12policy_hub_t12policy_500_tEmN6thrust24THRUST_300001_SM_1000_NS8cuda_cub20__uninitialized_fill7functorINS7_10device_ptrIiEEiEEEEvT0_T1_,(.L_x_239 - _ZN3cub18CUB_300001_SM_10006detail8for_each13static_kernelINS2_12policy_hub_t12policy_500_tEmN6thrust24THRUST_300001_SM_1000_NS8cuda_cub20__uninitialized_fill7functorINS7_10device_ptrIiEEiEEEEvT0_T1_)
        .other          _ZN3cub18CUB_300001_SM_10006detail8for_each13static_kernelINS2_12policy_hub_t12policy_500_tEmN6thrust24THRUST_300001_SM_1000_NS8cuda_cub20__uninitialized_fill7functorINS7_10device_ptrIiEEiEEEEvT0_T1_,@"STO_CUDA_ENTRY STV_DEFAULT"
_ZN3cub18CUB_300001_SM_10006detail8for_each13static_kernelINS2_12policy_hub_t12policy_500_tEmN6thrust24THRUST_300001_SM_1000_NS8cuda_cub20__uninitialized_fill7functorINS7_10device_ptrIiEEiEEEEvT0_T1_:
.text._ZN3cub18CUB_300001_SM_10006detail8for_each13static_kernelINS2_12policy_hub_t12policy_500_tEmN6thrust24THRUST_300001_SM_1000_NS8cuda_cub20__uninitialized_fill7functorINS7_10device_ptrIiEEiEEEEvT0_T1_:
[----:B------:R-:W-:Y:S08]  /*0000*/  LDC R1, c[0x0][0x37c] ;  /* 0x0000df00ff017b82 */ /* 0x000ff00000000800 */
[----:B------:R-:W0:Y:S01]  /*0010*/  S2UR UR4, SR_CTAID.X ;  /* 0x00000000000479c3 */ /* 0x000e220000002500 */
[----:B------:R-:W1:Y:S01]  /*0020*/  LDCU.64 UR6, c[0x0][0x380] ;  /* 0x00007000ff0677ac */ /* 0x000e620008000a00 */
[----:B------:R-:W2:Y:S01]  /*0030*/  LDCU.64 UR8, c[0x0][0x358] ;  /* 0x00006b00ff0877ac */ /* 0x000ea20008000a00 */
[----:B0-----:R-:W-:-:S04]  /*0040*/  UIMAD.WIDE.U32 UR4, UR4, 0x200, URZ ;  /* 0x00000200040478a5 */ /* 0x001fc8000f8e00ff */
[----:B-1----:R-:W-:-:S04]  /*0050*/  UIADD3 UR6, UP0, UPT, -UR4, UR6, URZ ;  /* 0x0000000604067290 */ /* 0x002fc8000ff1e1ff */
[----:B------:R-:W-:Y:S02]  /*0060*/  UIADD3.X UR7, UPT, UPT, ~UR5, UR7, URZ, UP0, !UPT ;  /* 0x0000000705077290 */ /* 0x000fe400087fe5ff */
[----:B------:R-:W-:-:S04]  /*0070*/  UISETP.GE.U32.AND UP0, UPT, UR6, 0x200, UPT ;  /* 0x000002000600788c */ /* 0x000fc8000bf06070 */
[----:B------:R-:W-:-:S09]  /*0080*/  UISETP.GE.U32.AND.EX UP0, UPT, UR7, URZ, UPT, UP0 ;  /* 0x000000ff0700728c */ /* 0x000fd2000bf06100 */
[----:B--2---:R-:W-:Y:S05]  /*0090*/  BRA.U !UP0, `(.L_x_0) ;  /* 0x0000000108287547 */ /* 0x004fea000b800000 */
[----:B------:R-:W0:Y:S01]  /*00a0*/  S2R R0, SR_TID.X ;  /* 0x0000000000007919 */ /* 0x000e220000002100 */
[----:B------:R-:W1:Y:S01]  /*00b0*/  LDCU.64 UR6, c[0x0][0x388] ;  /* 0x00007100ff0677ac */ /* 0x000e620008000a00 */
[----:B------:R-:W2:Y:S01]  /*00c0*/  LDC R5, c[0x0][0x390] ;  /* 0x0000e400ff057b82 */ /* 0x000ea20000000800 */
[----:B0-----:R-:W-:-:S05]  /*00d0*/  IADD3 R0, P0, PT, R0, UR4, RZ ;  /* 0x0000000400007c10 */ /* 0x001fca000ff1e0ff */
[----:B------:R-:W-:Y:S01]  /*00e0*/  IMAD.X R3, RZ, RZ, UR5, P0 ;  /* 0x00000005ff037e24 */ /* 0x000fe200080e06ff */
[----:B-1----:R-:W-:-:S04]  /*00f0*/  LEA R2, P0, R0, UR6, 0x2 ;  /* 0x0000000600027c11 */ /* 0x002fc8000f8010ff */
[----:B------:R-:W-:-:S05]  /*0100*/  LEA.HI.X R3, R0, UR7, R3, 0x2, P0 ;  /* 0x0000000700037c11 */ /* 0x000fca00080f1403 */
[----:B--2---:R-:W-:Y:S04]  /*0110*/  STG.E desc[UR8][R2.64], R5 ;  /* 0x0000000502007986 */ /* 0x004fe8000c101908 */
[----:B------:R-:W-:Y:S01]  /*0120*/  STG.E desc[UR8][R2.64+0x400], R5 ;  /* 0x0004000502007986 */ /* 0x000fe2000c101908 */
[----:B------:R-:W-:Y:S05]  /*0130*/  EXIT ;  /* 0x000000000000794d */ /* 0x000fea0003800000 */
.L_x_0:
[----:B------:R-:W0:Y:S01]  /*0140*/  S2R R0, SR_TID.X ;  /* 0x0000000000007919 */ /* 0x000e220000002100 */
[----:B------:R-:W-:Y:S01]  /*0150*/  IMAD.U32 R2, RZ, RZ, UR7 ;  /* 0x00000007ff027e24 */ /* 0x000fe2000f8e00ff */
[----:B------:R-:W1:Y:S01]  /*0160*/  LDCU.64 UR10, c[0x0][0x388] ;  /* 0x00007100ff0a77ac */ /* 0x000e620008000a00 */
[----:B------:R-:W-:Y:S01]  /*0170*/  IMAD.U32 R4, RZ, RZ, UR7 ;  /* 0x00000007ff047e24 */ /* 0x000fe2000f8e00ff */
[----:B0-----:R-:W-:-:S04]  /*0180*/  ISETP.LT.U32.AND P0, PT, R0, UR6, PT ;  /* 0x0000000600007c0c */ /* 0x001fc8000bf01070 */
[----:B------:R-:W-:Y:S01]  /*0190*/  ISETP.GT.U32.AND.EX P0, PT, R2, RZ, PT, P0 ;  /* 0x000000ff0200720c */ /* 0x000fe20003f04100 */
[C---:B------:R-:W-:Y:S01]  /*01a0*/  VIADD R2, R0.reuse, 0x100 ;  /* 0x0000010000027836 */ /* 0x040fe20000000000 */
[----:B------:R-:W-:-:S04]  /*01b0*/  IADD3 R0, P2, PT, R0, UR4, RZ ;  /* 0x0000000400007c10 */ /* 0x000fc8000ff5e0ff */
[----:B------:R-:W-:Y:S01]  /*01c0*/  ISETP.LT.U32.AND P1, PT, R2, UR6, PT ;  /* 0x0000000602007c0c */ /* 0x000fe2000bf21070 */
[----:B------:R-:W-:Y:S01]  /*01d0*/  IMAD.X R3, RZ, RZ, UR5, P2 ;  /* 0x00000005ff037e24 */ /* 0x000fe200090e06ff */
[----:B-1----:R-:W-:Y:S02]  /*01e0*/  LEA R2, P2, R0, UR10, 0x2 ;  /* 0x0000000a00027c11 */ /* 0x002fe4000f8410ff */
[----:B------:R-:W-:Y:S02]  /*01f0*/  ISETP.GT.U32.AND.EX P1, PT, R4, RZ, PT, P1 ;  /* 0x000000ff0400720c */ /* 0x000fe40003f24110 */
[----:B------:R-:W-:Y:S01]  /*0200*/  LEA.HI.X R3, R0, UR11, R3, 0x2, P2 ;  /* 0x0000000b00037c11 */ /* 0x000fe200090f1403 */
[----:B------:R-:W0:Y:S04]  /*0210*/  @P0 LDC R5, c[0x0][0x390] ;  /* 0x0000e400ff050b82 */ /* 0x000e280000000800 */
[----:B0-----:R0:W-:Y:S06]  /*0220*/  @P0 STG.E desc[UR8][R2.64], R5 ;  /* 0x0000000502000986 */ /* 0x0011ec000c101908 */
[----:B------:R-:W-:Y:S05]  /*0230*/  @!P1 EXIT ;  /* 0x000000000000994d */ /* 0x000fea0003800000 */
[----:B0-----:R-:W0:Y:S02]  /*0240*/  LDC R5, c[0x0][0x390] ;  /* 0x0000e400ff057b82 */ /* 0x001e240000000800 */
[----:B0-----:R-:W-:Y:S01]  /*0250*/  STG.E desc[UR8][R2.64+0x400], R5 ;  /* 0x0004000502007986 */ /* 0x001fe2000c101908 */
[----:B------:R-:W-:Y:S05]  /*0260*/  EXIT ;  /* 0x000000000000794d */ /* 0x000fea0003800000 */
.L_x_1:
[----:B------:R-:W-:-:S00]  /*0270*/  BRA `(.L_x_1) ;  /* 0xfffffffc00fc7947 */ /* 0x000fc0000383ffff */
[----:B------:R-:W-:-:S00]  /*0280*/  NOP ;  /* 0x0000000000007918 */ /* 0x000fc00000000000 */
[----:B------:R-:W-:-:S00]  /*0290*/  NOP ;  /* 0x0000000000007918 */ /* 0x000fc00000000000 */
[----:B------:R-:W-:-:S00]  /*02a0*/  NOP ;  /* 0x0000000000007918 */ /* 0x000fc00000000000 */
[----:B------:R-:W-:-:S00]  /*02b0*/  NOP ;  /* 0x0000000000007918 */ /* 0x000fc00000000000 */
[----:B------:R-:W-:-:S00]  /*02c0*/  NOP ;  /* 0x0000000000007918 */ /* 0x000fc00000000000 */
[----:B------:R-:W-:-:S00]  /*02d0*/  NOP ;  /* 0x0000000000007918 */ /* 0x000fc00000000000 */
[----:B------:R-:W-:-:S00]  /*02e0*/  NOP ;  /* 0x0000000000007918 */ /* 0x000fc00000000000 */
[----:B------:R-:W-:-:S00]  /*02f0*/  NOP ;  /* 0x0000000000007918 */ /* 0x000fc00000000000 */
.L_x_239:


//--------------------- .text._ZN3cub18CUB_300001_SM_10006detail6reduce28DeviceReduceSingleTileKernelINS2_10policy_hubIiyN4cuda3std3__44plusIiEEE10Policy1000EPiSC_iS9_iiNS7_10__identityEEEvT0_T1_T2_T3_T4_T6_ --------------------------
	.section	.text._ZN3cub18CUB_300001_SM_10006detail6reduce28DeviceReduceSingleTileKernelINS2_10policy_hubIiyN4cuda3std3__44plusIiEEE10Policy1000EPiSC_iS9_iiNS7_10__identityEEEvT0_T1_T2_T3_T4_T6_,"ax",@progbits
	.align	128
        .global         _ZN3cub18CUB_300001_SM_10006detail6reduce28DeviceReduceSingleTileKernelINS2_10policy_hubIiyN4cuda3std3__44plusIiEEE10Policy1000EPiSC_iS9_iiNS7_10__identityEEEvT0_T1_T2_T3_T4_T6_
        .type           _ZN3cub18CUB_300001_SM_10006detail6reduce28DeviceReduceSingleTileKernelINS2_10policy_hubIiyN4cuda3std3__44plusIiEEE10Policy1000EPiSC_iS9_iiNS7_10__identityEEEvT0_T1_T2_T3_T4_T6_,@function
        .size           _ZN3cub18CUB_300001_SM_10006detail6reduce28DeviceReduceSingleTileKernelINS2_10policy_hubIiyN4cuda3std3__44plusIiEEE10Policy1000EPiSC_iS9_iiNS7_10__identityEEEvT0_T1_T2_T3_T4_T6_,(.L_x_240 - _ZN3cub18CUB_300001_SM_10006detail6reduce28DeviceReduceSingleTileKernelINS2_10policy_hubIiyN4cuda3std3__44plusIiEEE10Policy1000EPiSC_iS9_iiNS7_10__identityEEEvT0_T1_T2_T3_T4_T6_)
        .other          _ZN3cub18CUB_300001_SM_10006detail6reduce28DeviceReduceSingleTileKernelINS2_10policy_hubIiyN4cuda3std3__44plusIiEEE10Policy1000EPiSC_iS9_iiNS7_10__identityEEEvT0_T1_T2_T3_T4_T6_,@"STO_CUDA_ENTRY STV_DEFAULT"
_ZN3cub18CUB_300001_SM_10006detail6reduce28DeviceReduceSingleTileKernelINS2_10policy_hubIiyN4cuda3std3__44plusIiEEE10Policy1000EPiSC_iS9_iiNS7_10__identityEEEvT0_T1_T2_T3_T4_T6_:
.text._ZN3cub18CUB_300001_SM_10006detail6reduce28DeviceReduceSingleTileKernelINS2_10policy_hubIiyN4cuda3std3__44plusIiEEE10Policy1000EPiSC_iS9_iiNS7_10__identityEEEvT0_T1_T2_T3_T4_T6_:
[----:B------:R-:W-:Y:S01]  /*0000*/  LDC R1, c[0x0][0x37c] ;  /* 0x0000df00ff017b82 */ /* 0x000fe20000000800 */
[----:B------:R-:W0:Y:S01]  /*0010*/  LDCU UR4, c[0x0][0x390] ;  /* 0x00007200ff0477ac */ /* 0x000e220008000800 */
[----:B------:R-:W1:Y:S01]  /*0020*/  LDCU.64 UR6, c[0x0][0x358] ;  /* 0x00006b00ff0677ac */ /* 0x000e620008000a00 */
[----:B0-----:R-:W-:-:S05]  /*0030*/  IMAD.U32 R20, RZ, RZ, UR4 ;  /* 0x00000004ff147e24 */ /* 0x001fca000f8e00ff */
[----:B------:R-:W-:-:S13]  /*0040*/  ISETP.NE.AND P0, PT, R20, RZ, PT ;  /* 0x000000ff1400720c */ /* 0x000fda0003f05270 */
[----:B-1----:R-:W-:Y:S05]  /*0050*/  @P0 BRA `(.L_x_2) ;  /* 0x00000000001c0947 */ /* 0x002fea0003800000 */
[----:B------:R-:W0:Y:S02]  /*0060*/  S2R R0, SR_TID.X ;  /* 0x0000000000007919 */ /* 0x000e240000002100 */
[----:B0-----:R-:W-:-:S13]  /*0070*/  ISETP.NE.AND P0, PT, R0, RZ, PT ;  /* 0x000000ff0000720c */ /* 0x001fda0003f05270 */
[----:B------:R-:W-:Y:S05]  /*0080*/  @P0 EXIT ;  /* 0x000000000000094d */ /* 0x000fea0003800000 */
[----:B------:R-:W0:Y:S08]  /*0090*/  LDC R5, c[0x0][0x398] ;  /* 0x0000e600ff057b82 */ /* 0x000e300000000800 */
[----:B------:R-:W0:Y:S02]  /*00a0*/  LDC.64 R2, c[0x0][0x388] ;  /* 0x0000e200ff027b82 */ /* 0x000e240000000a00 */
[----:B0-----:R-:W-:Y:S01]  /*00b0*/  STG.E desc[UR6][R2.64], R5 ;  /* 0x0000000502007986 */ /* 0x001fe2000c101906 */
[----:B------:R-:W-:Y:S05]  /*00c0*/  EXIT ;  /* 0x000000000000794d */ /* 0x000fea0003800000 */
.L_x_2:
[----:B------:R-:W0:Y:S01]  /*00d0*/  LDCU UR4, c[0x0][0x380] ;  /* 0x00007000ff0477ac */ /* 0x000e220008000800 */
[----:B------:R-:W-:Y:S01]  /*00e0*/  BSSY.RECONVERGENT B0, `(.L_x_3) ;  /* 0x0000385000007945 */ /* 0x000fe20003800200 */
[----:B0-----:R-:W-:-:S09]  /*00f0*/  ULOP3.LUT UP0, URZ, UR4, 0xf, URZ, 0xc0, !UPT ;  /* 0x0000000f04ff7892 */ /* 0x001fd2000f80c0ff */
[----:B------:R-:W-:Y:S05]  /*0100*/  BRA.U UP0, `(.L_x_4) ;  /* 0x0000001900d87547 */ /* 0x000fea000b800000 */
[----:B------:R-:W-:-:S13]  /*0110*/  ISETP.GT.AND P0, PT, R20, 0xfff, PT ;  /* 0x00000fff1400780c */ /* 0x000fda0003f04270 */
[----:B------:R-:W-:Y:S05]  /*0120*/  @P0 BRA `(.L_x_5) ;  /* 0x0000000c008c0947 */ /* 0x000fea0003800000 */
[----:B------:R-:W0:Y:S01]  /*0130*/  S2R R9, SR_TID.X ;  /* 0x0000000000097919 */ /* 0x000e220000002100 */
[----:B------:R-:W-:Y:S01]  /*0140*/  BSSY.RECONVERGENT B1, `(.L_x_6) ;  /* 0x0000009000017945 */ /* 0x000fe20003800200 */
[----:B------:R-:W-:Y:S01]  /*0150*/  IMAD.MOV.U32 R0, RZ, RZ, RZ ;  /* 0x000000ffff007224 */ /* 0x000fe200078e00ff */
[----:B0-----:R-:W-:Y:S01]  /*0160*/  ISETP.GE.AND P0, PT, R9, R20, PT ;  /* 0x000000140900720c */ /* 0x001fe20003f06270 */
[----:B------:R-:W-:-:S12]  /*0170*/  IMAD.MOV.U32 R11, RZ, RZ, R9 ;  /* 0x000000ffff0b7224 */ /* 0x000fd800078e0009 */
[----:B------:R-:W-:Y:S05]  /*0180*/  @P0 BRA `(.L_x_7) ;  /* 0x0000000000100947 */ /* 0x000fea0003800000 */
[----:B------:R-:W0:Y:S02]  /*0190*/  LDC.64 R2, c[0x0][0x380] ;  /* 0x0000e000ff027b82 */ /* 0x000e240000000a00 */
[----:B0-----:R-:W-:-:S05]  /*01a0*/  IMAD.WIDE.U32 R2, R9, 0x4, R2 ;  /* 0x0000000409027825 */ /* 0x001fca00078e0002 */
[----:B------:R0:W5:Y:S01]  /*01b0*/  LDG.E.CONSTANT R0, desc[UR6][R2.64] ;  /* 0x0000000602007981 */ /* 0x000162000c1e9900 */
[----:B------:R-:W-:-:S07]  /*01c0*/  VIADD R11, R9, 0x100 ;  /* 0x00000100090b7836 */ /* 0x000fce0000000000 */
.L_x_7:
[----:B------:R-:W-:Y:S05]  /*01d0*/  BSYNC.RECONVERGENT B1 ;  /* 0x0000000000017941 */ /* 0x000fea0003800200 */
.L_x_6:
[----:B------:R-:W-:Y:S01]  /*01e0*/  ISETP.GE.AND P0, PT, R11, R20, PT ;  /* 0x000000140b00720c */ /* 0x000fe20003f06270 */
[----:B------:R-:W-:-:S12]  /*01f0*/  BSSY.RECONVERGENT B1, `(.L_x_8) ;  /* 0x0000066000017945 */ /* 0x000fd80003800200 */
[----:B------:R-:W-:Y:S05]  /*0200*/  @P0 BRA `(.L_x_9) ;  /* 0x0000000400900947 */ /* 0x000fea0003800000 */
[----:B0-----:R-:W-:Y:S01]  /*0210*/  LOP3.LUT R3, RZ, R11, RZ, 0x33, !PT ;  /* 0x0000000bff037212 */ /* 0x001fe200078e33ff */
[----:B------:R-:W-:Y:S04]  /*0220*/  BSSY.RECONVERGENT B2, `(.L_x_10) ;  /* 0x0000015000027945 */ /* 0x000fe80003800200 */
[----:B------:R-:W-:-:S05]  /*0230*/  IMAD.IADD R4, R3, 0x1, R20 ;  /* 0x0000000103047824 */ /* 0x000fca00078e0214 */
[C---:B------:R-:W-:Y:S02]  /*0240*/  LOP3.LUT R2, R4.reuse, 0x300, RZ, 0xc0, !PT ;  /* 0x0000030004027812 */ /* 0x040fe400078ec0ff */
[----:B------:R-:W-:Y:S02]  /*0250*/  ISETP.GE.U32.AND P1, PT, R4, 0x300, PT ;  /* 0x000003000400780c */ /* 0x000fe40003f26070 */
[----:B------:R-:W-:-:S13]  /*0260*/  ISETP.NE.AND P0, PT, R2, 0x300, PT ;  /* 0x000003000200780c */ /* 0x000fda0003f05270 */
[----:B------:R-:W-:Y:S05]  /*0270*/  @!P0 BRA `(.L_x_11) ;  /* 0x00000000003c8947 */ /* 0x000fea0003800000 */
[----:B------:R-:W0:Y:S01]  /*0280*/  LDC.64 R2, c[0x0][0x380] ;  /* 0x0000e000ff027b82 */ /* 0x000e220000000a00 */
[----:B------:R-:W-:-:S04]  /*0290*/  LEA.HI R4, R4, 0x1, RZ, 0x18 ;  /* 0x0000000104047811 */ /* 0x000fc800078fc0ff */
[----:B------:R-:W-:-:S05]  /*02a0*/  LOP3.LUT R4, R4, 0x3, RZ, 0xc0, !PT ;  /* 0x0000000304047812 */ /* 0x000fca00078ec0ff */
[----:B------:R-:W-:Y:S02]  /*02b0*/  IMAD.MOV R4, RZ, RZ, -R4 ;  /* 0x000000ffff047224 */ /* 0x000fe400078e0a04 */
[----:B0-----:R-:W-:-:S04]  /*02c0*/  IMAD.WIDE.U32 R2, R11, 0x4, R2 ;  /* 0x000000040b027825 */ /* 0x001fc800078e0002 */
[----:B------:R-:W-:-:S07]  /*02d0*/  IMAD.MOV.U32 R5, RZ, RZ, R3 ;  /* 0x000000ffff057224 */ /* 0x000fce00078e0003 */
.L_x_12:
[----:B------:R-:W-:-:S06]  /*02e0*/  IMAD.MOV.U32 R3, RZ, RZ, R5 ;  /* 0x000000ffff037224 */ /* 0x000fcc00078e0005 */
[----:B------:R0:W2:Y:S01]  /*02f0*/  LDG.E.CONSTANT R3, desc[UR6][R2.64] ;  /* 0x0000000602037981 */ /* 0x0000a2000c1e9900 */
[----:B------:R-:W-:Y:S02]  /*0300*/  VIADD R4, R4, 0x1 ;  /* 0x0000000104047836 */ /* 0x000fe40000000000 */
[----:B------:R-:W-:-:S03]  /*0310*/  VIADD R11, R11, 0x100 ;  /* 0x000001000b0b7836 */ /* 0x000fc60000000000 */
[----:B------:R-:W-:Y:S02]  /*0320*/  ISETP.NE.AND P0, PT, R4, RZ, PT ;  /* 0x000000ff0400720c */ /* 0x000fe40003f05270 */
[----:B0-----:R-:W-:-:S05]  /*0330*/  IADD3 R2, P2, PT, R2, 0x400, RZ ;  /* 0x0000040002027810 */ /* 0x001fca0007f5e0ff */
[----:B------:R-:W-:Y:S02]  /*0340*/  IMAD.X R5, RZ, RZ, R5, P2 ;  /* 0x000000ffff057224 */ /* 0x000fe400010e0605 */
[----:B--2--5:R-:W-:-:S04]  /*0350*/  IMAD.IADD R0, R3, 0x1, R0 ;  /* 0x0000000103007824 */ /* 0x024fc800078e0200 */
[----:B------:R-:W-:Y:S05]  /*0360*/  @P0 BRA `(.L_x_12) ;  /* 0xfffffffc00dc0947 */ /* 0x000fea000383ffff */
.L_x_11:
[----:B------:R-:W-:Y:S05]  /*0370*/  BSYNC.RECONVERGENT B2 ;  /* 0x0000000000027941 */ /* 0x000fea0003800200 */
.L_x_10:
[----:B------:R-:W-:Y:S05]  /*0380*/  @!P1 BRA `(.L_x_9) ;  /* 0x0000000400309947 */ /* 0x000fea0003800000 */
[----:B------:R-:W-:Y:S01]  /*0390*/  IMAD.IADD R2, R20, 0x1, -R11 ;  /* 0x0000000114027824 */ /* 0x000fe200078e0a0b */
[----:B------:R-:W-:Y:S01]  /*03a0*/  BSSY.RECONVERGENT B2, `(.L_x_13) ;  /* 0x0000029000027945 */ /* 0x000fe20003800200 */
[----:B------:R-:W-:-:S03]  /*03b0*/  PLOP3.LUT P0, PT, PT, PT, PT, 0x80, 0x8 ;  /* 0x000000000008781c */ /* 0x000fc60003f0f070 */
[----:B------:R-:W-:-:S13]  /*03c0*/  ISETP.GT.AND P1, PT, R2, 0xc00, PT ;  /* 0x00000c000200780c */ /* 0x000fda0003f24270 */
[----:B------:R-:W-:Y:S05]  /*03d0*/  @!P1 BRA `(.L_x_14) ;  /* 0x0000000000949947 */ /* 0x000fea0003800000 */
[----:B------:R-:W-:Y:S01]  /*03e0*/  PLOP3.LUT P0, PT, PT, PT, PT, 0x8, 0x80 ;  /* 0x000000000080781c */ /* 0x000fe20003f0e170 */
[----:B------:R-:W-:-:S12]  /*03f0*/  VIADD R8, R20, 0xfffff400 ;  /* 0xfffff40014087836 */ /* 0x000fd80000000000 */
.L_x_15:
[----:B------:R-:W0:Y:S01]  /*0400*/  LDC.64 R4, c[0x0][0x380] ;  /* 0x0000e000ff047b82 */ /* 0x000e220000000a00 */
[C---:B------:R-:W-:Y:S02]  /*0410*/  VIADD R7, R11.reuse, 0x400 ;  /* 0x000004000b077836 */ /* 0x040fe40000000000 */
[C---:B------:R-:W-:Y:S02]  /*0420*/  VIADD R3, R11.reuse, 0x800 ;  /* 0x000008000b037836 */ /* 0x040fe40000000000 */
[----:B0-----:R-:W-:-:S05]  /*0430*/  IMAD.WIDE R22, R11, 0x4, R4 ;  /* 0x000000040b167825 */ /* 0x001fca00078e0204 */
[----:B------:R-:W2:Y:S01]  /*0440*/  LDG.E.CONSTANT R13, desc[UR6][R22.64] ;  /* 0x00000006160d7981 */ /* 0x000ea2000c1e9900 */
[----:B------:R-:W-:-:S03]  /*0450*/  IMAD.WIDE R6, R7, 0x4, R4 ;  /* 0x0000000407067825 */ /* 0x000fc600078e0204 */
[----:B------:R-:W2:Y:S04]  /*0460*/  LDG.E.CONSTANT R10, desc[UR6][R22.64+0x400] ;  /* 0x00040006160a7981 */ /* 0x000ea8000c1e9900 */
[----:B------:R-:W3:Y:S04]  /*0470*/  LDG.E.CONSTANT R12, desc[UR6][R22.64+0x800] ;  /* 0x00080006160c7981 */ /* 0x000ee8000c1e9900 */
[----:B------:R-:W3:Y:S01]  /*0480*/  LDG.E.CONSTANT R19, desc[UR6][R22.64+0xc00] ;  /* 0x000c000616137981 */ /* 0x000ee2000c1e9900 */
[----:B------:R-:W-:-:S03]  /*0490*/  IMAD.WIDE R2, R3, 0x4, R4 ;  /* 0x0000000403027825 */ /* 0x000fc600078e0204 */
[----:B------:R-:W4:Y:S04]  /*04a0*/  LDG.E.CONSTANT R16, desc[UR6][R6.64] ;  /* 0x0000000606107981 */ /* 0x000f28000c1e9900 */
[----:B------:R-:W4:Y:S01]  /*04b0*/  LDG.E.CONSTANT R15, desc[UR6][R6.64+0x400] ;  /* 0x00040006060f7981 */ /* 0x000f22000c1e9900 */
[----:B------:R-:W-:-:S03]  /*04c0*/  VIADD R25, R11, 0xc00 ;  /* 0x00000c000b197836 */ /* 0x000fc60000000000 */
[----:B------:R-:W4:Y:S04]  /*04d0*/  LDG.E.CONSTANT R14, desc[UR6][R6.64+0x800] ;  /* 0x00080006060e7981 */ /* 0x000f28000c1e9900 */
[----:B------:R-:W4:Y:S01]  /*04e0*/  LDG.E.CONSTANT R21, desc[UR6][R6.64+0xc00] ;  /* 0x000c000606157981 */ /* 0x000f22000c1e9900 */
[----:B------:R-:W-:-:S03]  /*04f0*/  IMAD.WIDE R4, R25, 0x4, R4 ;  /* 0x0000000419047825 */ /* 0x000fc600078e0204 */
[----:B------:R-:W4:Y:S04]  /*0500*/  LDG.E.CONSTANT R18, desc[UR6][R2.64] ;  /* 0x0000000602127981 */ /* 0x000f28000c1e9900 */
[----:B------:R-:W4:Y:S04]  /*0510*/  LDG.E.CONSTANT R17, desc[UR6][R2.64+0x400] ;  /* 0x0004000602117981 */ /* 0x000f28000c1e9900 */
[----:B------:R-:W4:Y:S04]  /*0520*/  LDG.E.CONSTANT R23, desc[UR6][R2.64+0x800] ;  /* 0x0008000602177981 */ /* 0x000f28000c1e9900 */
[----:B------:R-:W4:Y:S04]  /*0530*/  LDG.E.CONSTANT R24, desc[UR6][R2.64+0xc00] ;  /* 0x000c000602187981 */ /* 0x000f28000c1e9900 */
[----:B------:R-:W4:Y:S04]  /*0540*/  LDG.E.CONSTANT R25, desc[UR6][R4.64] ;  /* 0x0000000604197981 */ /* 0x000f28000c1e9900 */
[----:B------:R-:W4:Y:S04]  /*0550*/  LDG.E.CONSTANT R26, desc[UR6][R4.64+0x400] ;  /* 0x00040006041a7981 */ /* 0x000f28000c1e9900 */
[----:B------:R-:W4:Y:S04]  /*0560*/  LDG.E.CONSTANT R22, desc[UR6][R4.64+0x800] ;  /* 0x0008000604167981 */ /* 0x000f28000c1e9900 */
[----:B------:R-:W4:Y:S01]  /*0570*/  LDG.E.CONSTANT R27, desc[UR6][R4.64+0xc00] ;  /* 0x000c0006041b7981 */ /* 0x000f22000c1e9900 */
[----:B------:R-:W-:-:S05]  /*0580*/  VIADD R11, R11, 0x1000 ;  /* 0x000010000b0b7836 */ /* 0x000fca0000000000 */
[----:B------:R-:W-:Y:S02]  /*0590*/  ISETP.GE.AND P1, PT, R11, R8, PT ;  /* 0x000000080b00720c */ /* 0x000fe40003f26270 */
[----:B--2--5:R-:W-:-:S04]  /*05a0*/  IADD3 R10, PT, PT, R10, R13, R0 ;  /* 0x0000000d0a0a7210 */ /* 0x024fc80007ffe000 */
[----:B---3--:R-:W-:-:S04]  /*05b0*/  IADD3 R10, PT, PT, R19, R12, R10 ;  /* 0x0000000c130a7210 */ /* 0x008fc80007ffe00a */
[----:B----4-:R-:W-:-:S04]  /*05c0*/  IADD3 R10, PT, PT, R15, R16, R10 ;  /* 0x000000100f0a7210 */ /* 0x010fc80007ffe00a */
[----:B------:R-:W-:-:S04]  /*05d0*/  IADD3 R10, PT, PT, R21, R14, R10 ;  /* 0x0000000e150a7210 */ /* 0x000fc80007ffe00a */
[----:B------:R-:W-:-:S04]  /*05e0*/  IADD3 R10, PT, PT, R17, R18, R10 ;  /* 0x00000012110a7210 */ /* 0x000fc80007ffe00a */
[----:B------:R-:W-:-:S04]  /*05f0*/  IADD3 R10, PT, PT, R24, R23, R10 ;  /* 0x00000017180a7210 */ /* 0x000fc80007ffe00a */
[----:B------:R-:W-:-:S04]  /*0600*/  IADD3 R25, PT, PT, R26, R25, R10 ;  /* 0x000000191a197210 */ /* 0x000fc80007ffe00a */
[----:B------:R-:W-:Y:S01]  /*0610*/  IADD3 R0, PT, PT, R27, R22, R25 ;  /* 0x000000161b007210 */ /* 0x000fe20007ffe019 */
[----:B------:R-:W-:Y:S06]  /*0620*/  @!P1 BRA `(.L_x_15) ;  /* 0xfffffffc00749947 */ /* 0x000fec000383ffff */
.L_x_14:
[----:B------:R-:W-:Y:S05]  /*0630*/  BSYNC.RECONVERGENT B2 ;  /* 0x0000000000027941 */ /* 0x000fea0003800200 */
.L_x_13:
[----:B------:R-:W-:Y:S01]  /*0640*/  IMAD.IADD R2, R20, 0x1, -R11 ;  /* 0x0000000114027824 */ /* 0x000fe200078e0a0b */
[----:B------:R-:W-:Y:S04]  /*0650*/  BSSY.RECONVERGENT B2, `(.L_x_16) ;  /* 0x0000015000027945 */ /* 0x000fe80003800200 */
[----:B------:R-:W-:-:S13]  /*0660*/  ISETP.GT.AND P1, PT, R2, 0x400, PT ;  /* 0x000004000200780c */ /* 0x000fda0003f24270 */
[----:B------:R-:W-:Y:S05]  /*0670*/  @!P1 BRA `(.L_x_17) ;  /* 0x0000000000489947 */ /* 0x000fea0003800000 */
[----:B------:R-:W0:Y:S01]  /*0680*/  LDC.64 R4, c[0x0][0x380] ;  /* 0x0000e000ff047b82 */ /* 0x000e220000000a00 */
[C---:B------:R-:W-:Y:S02]  /*0690*/  VIADD R13, R11.reuse, 0x400 ;  /* 0x000004000b0d7836 */ /* 0x040fe40000000000 */
[----:B0-----:R-:W-:-:S05]  /*06a0*/  IMAD.WIDE R2, R11, 0x4, R4 ;  /* 0x000000040b027825 */ /* 0x001fca00078e0204 */
[----:B------:R-:W2:Y:S01]  /*06b0*/  LDG.E.CONSTANT R7, desc[UR6][R2.64] ;  /* 0x0000000602077981 */ /* 0x000ea2000c1e9900 */
[----:B------:R-:W-:-:S03]  /*06c0*/  IMAD.WIDE R4, R13, 0x4, R4 ;  /* 0x000000040d047825 */ /* 0x000fc600078e0204 */
[----:B------:R-:W2:Y:S04]  /*06d0*/  LDG.E.CONSTANT R6, desc[UR6][R2.64+0x400] ;  /* 0x0004000602067981 */ /* 0x000ea8000c1e9900 */
[----:B------:R-:W3:Y:S04]  /*06e0*/  LDG.E.CONSTANT R13, desc[UR6][R2.64+0x800] ;  /* 0x00080006020d7981 */ /* 0x000ee8000c1e9900 */
[----:B------:R-:W3:Y:S04]  /*06f0*/  LDG.E.CONSTANT R8, desc[UR6][R2.64+0xc00] ;  /* 0x000c000602087981 */ /* 0x000ee8000c1e9900 */
[----:B------:R-:W4:Y:S04]  /*0700*/  LDG.E.CONSTANT R15, desc[UR6][R4.64] ;  /* 0x00000006040f7981 */ /* 0x000f28000c1e9900 */
[----:B------:R-:W4:Y:S04]  /*0710*/  LDG.E.CONSTANT R10, desc[UR6][R4.64+0x400] ;  /* 0x00040006040a7981 */ /* 0x000f28000c1e9900 */
[----:B------:R-:W4:Y:S04]  /*0720*/  LDG.E.CONSTANT R17, desc[UR6][R4.64+0x800] ;  /* 0x0008000604117981 */ /* 0x000f28000c1e9900 */
[----:B------:R-:W4:Y:S01]  /*0730*/  LDG.E.CONSTANT R12, desc[UR6][R4.64+0xc00] ;  /* 0x000c0006040c7981 */ /* 0x000f22000c1e9900 */
[----:B------:R-:W-:Y:S01]  /*0740*/  PLOP3.LUT P0, PT, PT, PT, PT, 0x8, 0x80 ;  /* 0x000000000080781c */ /* 0x000fe20003f0e170 */
[----:B------:R-:W-:Y:S01]  /*0750*/  VIADD R11, R11, 0x800 ;  /* 0x000008000b0b7836 */ /* 0x000fe20000000000 */
[----:B--2--5:R-:W-:-:S04]  /*0760*/  IADD3 R6, PT, PT, R6, R7, R0 ;  /* 0x0000000706067210 */ /* 0x024fc80007ffe000 */
[----:B---3--:R-:W-:-:S04]  /*0770*/  IADD3 R6, PT, PT, R8, R13, R6 ;  /* 0x0000000d08067210 */ /* 0x008fc80007ffe006 */
[----:B----4-:R-:W-:-:S04]  /*0780*/  IADD3 R6, PT, PT, R10, R15, R6 ;  /* 0x0000000f0a067210 */ /* 0x010fc80007ffe006 */
[----:B------:R-:W-:-:S07]  /*0790*/  IADD3 R0, PT, PT, R12, R17, R6 ;  /* 0x000000110c007210 */ /* 0x000fce0007ffe006 */
.L_x_17:
[----:B------:R-:W-:Y:S05]  /*07a0*/  BSYNC.RECONVERGENT B2 ;  /* 0x0000000000027941 */ /* 0x000fea0003800200 */
.L_x_16:
[----:B------:R-:W-:-:S13]  /*07b0*/  ISETP.LT.OR P0, PT, R11, R20, P0 ;  /* 0x000000140b00720c */ /* 0x000fda0000701670 */
[----:B------:R-:W-:Y:S05]  /*07c0*/  @!P0 BRA `(.L_x_9) ;  /* 0x0000000000208947 */ /* 0x000fea0003800000 */
[----:B------:R-:W0:Y:S02]  /*07d0*/  LDC.64 R2, c[0x0][0x380] ;  /* 0x0000e000ff027b82 */ /* 0x000e240000000a00 */
[----:B0-----:R-:W-:-:S05]  /*07e0*/  IMAD.WIDE R2, R11, 0x4, R2 ;  /* 0x000000040b027825 */ /* 0x001fca00078e0202 */
[----:B------:R-:W2:Y:S04]  /*07f0*/  LDG.E.CONSTANT R5, desc[UR6][R2.64] ;  /* 0x0000000602057981 */ /* 0x000ea8000c1e9900 */
[----:B------:R-:W2:Y:S04]  /*0800*/  LDG.E.CONSTANT R4, desc[UR6][R2.64+0x400] ;  /* 0x0004000602047981 */ /* 0x000ea8000c1e9900 */
[----:B------:R-:W3:Y:S04]  /*0810*/  LDG.E.CONSTANT R7, desc[UR6][R2.64+0x800] ;  /* 0x0008000602077981 */ /* 0x000ee8000c1e9900 */
[----:B------:R-:W3:Y:S01]  /*0820*/  LDG.E.CONSTANT R6, desc[UR6][R2.64+0xc00] ;  /* 0x000c000602067981 */ /* 0x000ee2000c1e9900 */
[----:B--2--5:R-:W-:-:S04]  /*0830*/  IADD3 R0, PT, PT, R4, R5, R0 ;  /* 0x0000000504007210 */ /* 0x024fc80007ffe000 */
[----:B---3--:R-:W-:-:S07]  /*0840*/  IADD3 R0, PT, PT, R6, R7, R0 ;  /* 0x0000000706007210 */ /* 0x008fce0007ffe000 */
.L_x_9:
[----:B------:R-:W-:Y:S05]  /*0850*/  BSYNC.RECONVERGENT B1 ;  /* 0x0000000000017941 */ /* 0x000fea0003800200 */
.L_x_8:
[----:B------:R-:W-:-:S13]  /*0860*/  ISETP.GE.AND P0, PT, R20, 0x100, PT ;  /* 0x000001001400780c */ /* 0x000fda0003f06270 */
[----:B------:R-:W-:Y:S05]  /*0870*/  @!P0 BRA `(.L_x_18) ;  /* 0x0000000000ac8947 */ /* 0x000fea0003800000 */
[----:B------:R-:W1:Y:S01]  /*0880*/  S2R R6, SR_LANEID ;  /* 0x0000000000067919 */ /* 0x000e620000000000 */
[----:B0----5:R-:W0:Y:S01]  /*0890*/  SHFL.DOWN PT, R2, R0, 0x1, 0x1f ;  /* 0x08201f0000027f89 */ /* 0x021e2200000e0000 */
[C---:B-1----:R-:W-:Y:S02]  /*08a0*/  ISETP.GT.AND P0, PT, R6.reuse, 0x1e, PT ;  /* 0x0000001e0600780c */ /* 0x042fe40003f04270 */
[----:B------:R-:W-:Y:S02]  /*08b0*/  ISETP.NE.AND P1, PT, R6, RZ, PT ;  /* 0x000000ff0600720c */ /* 0x000fe40003f25270 */
[----:B0-----:R-:W-:Y:S02]  /*08c0*/  SEL R3, R2, RZ, !P0 ;  /* 0x000000ff02037207 */ /* 0x001fe40004000000 */
[----:B------:R-:W-:-:S03]  /*08d0*/  ISETP.GT.AND P0, PT, R6, 0x1d, PT ;  /* 0x0000001d0600780c */ /* 0x000fc60003f04270 */
[----:B------:R-:W-:-:S05]  /*08e0*/  IMAD.IADD R3, R3, 0x1, R0 ;  /* 0x0000000103037824 */ /* 0x000fca00078e0200 */
[----:B------:R-:W0:Y:S01]  /*08f0*/  SHFL.DOWN PT, R2, R3, 0x2, 0x1f ;  /* 0x08401f0003027f89 */ /* 0x000e2200000e0000 */
[----:B------:R-:W1:Y:S01]  /*0900*/  @!P1 S2R R7, SR_CgaCtaId ;  /* 0x0000000000079919 */ /* 0x000e620000008800 */
[----:B0-----:R-:W-:Y:S02]  /*0910*/  SEL R2, R2, RZ, !P0 ;  /* 0x000000ff02027207 */ /* 0x001fe40004000000 */
[----:B------:R-:W-:-:S03]  /*0920*/  ISETP.GT.AND P0, PT, R6, 0x1b, PT ;  /* 0x0000001b0600780c */ /* 0x000fc60003f04270 */
[----:B------:R-:W-:-:S05]  /*0930*/  IMAD.IADD R2, R3, 0x1, R2 ;  /* 0x0000000103027824 */ /* 0x000fca00078e0202 */
[----:B------:R-:W0:Y:S02]  /*0940*/  SHFL.DOWN PT, R4, R2, 0x4, 0x1f ;  /* 0x08801f0002047f89 */ /* 0x000e2400000e0000 */
[----:B0-----:R-:W-:Y:S02]  /*0950*/  SEL R5, R4, RZ, !P0 ;  /* 0x000000ff04057207 */ /* 0x001fe40004000000 */
[----:B------:R-:W-:Y:S02]  /*0960*/  ISETP.GT.AND P0, PT, R6, 0x17, PT ;  /* 0x000000170600780c */ /* 0x000fe40003f04270 */
[----:B------:R-:W-:Y:S01]  /*0970*/  @!P1 MOV R4, 0x400 ;  /* 0x0000040000049802 */ /* 0x000fe20000000f00 */
[----:B------:R-:W-:Y:S01]  /*0980*/  IMAD.IADD R5, R2, 0x1, R5 ;  /* 0x0000000102057824 */ /* 0x000fe200078e0205 */
[----:B------:R-:W-:Y:S02]  /*0990*/  @!P1 SHF.R.U32.HI R2, RZ, 0x3, R9 ;  /* 0x00000003ff029819 */ /* 0x000fe40000011609 */
[----:B-1----:R-:W-:-:S02]  /*09a0*/  @!P1 LEA R7, R7, R4, 0x18 ;  /* 0x0000000407079211 */ /* 0x002fc400078ec0ff */
[----:B------:R-:W0:Y:S01]  /*09b0*/  SHFL.DOWN PT, R0, R5, 0x8, 0x1f ;  /* 0x09001f0005007f89 */ /* 0x000e2200000e0000 */
[----:B------:R-:W-:-:S05]  /*09c0*/  @!P1 LOP3.LUT R2, R2, 0x7c, RZ, 0xc0, !PT ;  /* 0x0000007c02029812 */ /* 0x000fca00078ec0ff */
[----:B------:R-:W-:Y:S01]  /*09d0*/  @!P1 IMAD.IADD R2, R2, 0x1, R7 ;  /* 0x0000000102029824 */ /* 0x000fe200078e0207 */
[----:B0-----:R-:W-:Y:S02]  /*09e0*/  SEL R0, R0, RZ, !P0 ;  /* 0x000000ff00007207 */ /* 0x001fe40004000000 */
[----:B------:R-:W-:-:S03]  /*09f0*/  ISETP.GT.AND P0, PT, R6, 0xf, PT ;  /* 0x0000000f0600780c */ /* 0x000fc60003f04270 */
[----:B------:R-:W-:-:S05]  /*0a00*/  IMAD.IADD R0, R5, 0x1, R0 ;  /* 0x0000000105007824 */ /* 0x000fca00078e0200 */
[----:B------:R-:W0:Y:S02]  /*0a10*/  SHFL.DOWN PT, R3, R0, 0x10, 0x1f ;  /* 0x0a001f0000037f89 */ /* 0x000e2400000e0000 */
[----:B0-----:R-:W-:Y:S02]  /*0a20*/  SEL R3, R3, RZ, !P0 ;  /* 0x000000ff03037207 */ /* 0x001fe40004000000 */
[----:B------:R-:W-:-:S03]  /*0a30*/  ISETP.NE.AND P0, PT, R9, RZ, PT ;  /* 0x000000ff0900720c */ /* 0x000fc60003f05270 */
[----:B------:R-:W-:-:S05]  /*0a40*/  IMAD.IADD R3, R0, 0x1, R3 ;  /* 0x0000000100037824 */ /* 0x000fca00078e0203 */
[----:B------:R0:W-:Y:S01]  /*0a50*/  @!P1 STS [R2+0x8], R3 ;  /* 0x0000080302009388 */ /* 0x0001e20000000800 */
[----:B------:R-:W-:Y:S06]  /*0a60*/  BAR.SYNC.DEFER_BLOCKING 0x0 ;  /* 0x0000000000007b1d */ /* 0x000fec0000010000 */
[----:B------:R-:W-:Y:S05]  /*0a70*/  @P0 BRA `(.L_x_19) ;  /* 0x0000002c00ac0947 */ /* 0x000fea0003800000 */
[----:B------:R-:W1:Y:S01]  /*0a80*/  S2UR UR5, SR_CgaCtaId ;  /* 0x00000000000579c3 */ /* 0x000e620000008800 */
[----:B------:R-:W-:Y:S02]  /*0a90*/  UMOV UR4, 0x400 ;  /* 0x0000040000047882 */ /* 0x000fe40000000000 */
[----:B-1----:R-:W-:-:S09]  /*0aa0*/  ULEA UR4, UR5, UR4, 0x18 ;  /* 0x0000000405047291 */ /* 0x002fd2000f8ec0ff */
[----:B------:R-:W-:Y:S04]  /*0ab0*/  LDS R0, [UR4+0xc] ;  /* 0x00000c04ff007984 */ /* 0x000fe80008000800 */
[----:B------:R-:W1:Y:S04]  /*0ac0*/  LDS.128 R4, [UR4+0x10] ;  /* 0x00001004ff047984 */ /* 0x000e680008000c00 */
[----:B------:R-:W2:Y:S01]  /*0ad0*/  LDS.64 R8, [UR4+0x20] ;  /* 0x00002004ff087984 */ /* 0x000ea20008000a00 */
[----:B-1----:R-:W-:-:S04]  /*0ae0*/  IADD3 R0, PT, PT, R4, R0, R3 ;  /* 0x0000000004007210 */ /* 0x002fc80007ffe003 */
[----:B------:R-:W-:-:S04]  /*0af0*/  IADD3 R0, PT, PT, R6, R0, R5 ;  /* 0x0000000006007210 */ /* 0x000fc80007ffe005 */
[----:B--2---:R-:W-:-:S05]  /*0b00*/  IADD3 R0, PT, PT, R8, R0, R7 ;  /* 0x0000000008007210 */ /* 0x004fca0007ffe007 */
[----:B0-----:R-:W-:Y:S01]  /*0b10*/  IMAD.IADD R3, R0, 0x1, R9 ;  /* 0x0000000100037824 */ /* 0x001fe200078e0209 */
[----:B------:R-:W-:Y:S06]  /*0b20*/  BRA `(.L_x_19) ;  /* 0x0000002c00807947 */ /* 0x000fec0003800000 */
.L_x_18:
[----:B0-----:R-:W-:Y:S01]  /*0b30*/  LOP3.LUT R2, R9, 0x3e0, RZ, 0xc0, !PT ;  /* 0x000003e009027812 */ /* 0x001fe200078ec0ff */
[----:B------:R-:W0:Y:S03]  /*0b40*/  S2R R8, SR_LANEID ;  /* 0x0000000000087919 */ /* 0x000e260000000000 */
[----:B------:R-:W-:Y:S01]  /*0b50*/  LOP3.LUT R5, RZ, R2, RZ, 0x33, !PT ;  /* 0x00000002ff057212 */ /* 0x000fe200078e33ff */
[----:B------:R-:W-:-:S04]  /*0b60*/  VIADD R3, R2, 0x20 ;  /* 0x0000002002037836 */ /* 0x000fc80000000000 */
[----:B------:R-:W-:Y:S01]  /*0b70*/  IMAD.IADD R5, R5, 0x1, R20 ;  /* 0x0000000105057824 */ /* 0x000fe200078e0214 */
[----:B------:R-:W-:-:S04]  /*0b80*/  ISETP.GT.AND P0, PT, R3, R20, PT ;  /* 0x000000140300720c */ /* 0x000fc80003f04270 */
[----:B------:R-:W-:-:S05]  /*0b90*/  SEL R5, R5, 0x1f, P0 ;  /* 0x0000001f05057807 */ /* 0x000fca0000000000 */
[----:B-----5:R-:W1:Y:S01]  /*0ba0*/  SHFL.DOWN PT, R2, R0, 0x1, R5 ;  /* 0x0820000000027989 */ /* 0x020e6200000e0005 */
[CC--:B0-----:R-:W-:Y:S01]  /*0bb0*/  ISETP.GE.AND P0, PT, R8.reuse, R5.reuse, PT ;  /* 0x000000050800720c */ /* 0x0c1fe20003f06270 */
[C---:B------:R-:W-:Y:S01]  /*0bc0*/  VIADD R4, R8.reuse, 0x2 ;  /* 0x0000000208047836 */ /* 0x040fe20000000000 */
[C---:B------:R-:W-:Y:S01]  /*0bd0*/  ISETP.NE.AND P1, PT, R8.reuse, RZ, PT ;  /* 0x000000ff0800720c */ /* 0x040fe20003f25270 */
[----:B------:R-:W-:Y:S01]  /*0be0*/  VIADD R6, R8, 0x4 ;  /* 0x0000000408067836 */ /* 0x000fe20000000000 */
[----:B-1----:R-:W-:Y:S02]  /*0bf0*/  SEL R3, R2, RZ, !P0 ;  /* 0x000000ff02037207 */ /* 0x002fe40004000000 */
[----:B------:R-:W-:-:S03]  /*0c00*/  ISETP.GT.AND P0, PT, R4, R5, PT ;  /* 0x000000050400720c */ /* 0x000fc60003f04270 */
[----:B------:R-:W-:-:S06]  /*0c10*/  IMAD.IADD R2, R3, 0x1, R0 ;  /* 0x0000000103027824 */ /* 0x000fcc00078e0200 */
[----:B------:R-:W0:Y:S01]  /*0c20*/  @!P1 S2R R10, SR_CgaCtaId ;  /* 0x00000000000a9919 */ /* 0x000e220000008800 */
[----:B------:R-:W-:Y:S01]  /*0c30*/  @!P1 MOV R7, 0x400 ;  /* 0x0000040000079802 */ /* 0x000fe20000000f00 */
[----:B------:R-:W1:Y:S02]  /*0c40*/  SHFL.DOWN PT, R3, R2, 0x2, R5 ;  /* 0x0840000002037989 */ /* 0x000e6400000e0005 */
[----:B-1----:R-:W-:Y:S02]  /*0c50*/  SEL R3, R3, RZ, !P0 ;  /* 0x000000ff03037207 */ /* 0x002fe40004000000 */
[----:B------:R-:W-:Y:S02]  /*0c60*/  ISETP.GT.AND P0, PT, R6, R5, PT ;  /* 0x000000050600720c */ /* 0x000fe40003f04270 */
[----:B------:R-:W-:Y:S01]  /*0c70*/  @!P1 SHF.R.U32.HI R6, RZ, 0x3, R9 ;  /* 0x00000003ff069819 */ /* 0x000fe20000011609 */
[----:B------:R-:W-:Y:S01]  /*0c80*/  IMAD.IADD R4, R2, 0x1, R3 ;  /* 0x0000000102047824 */ /* 0x000fe200078e0203 */
[----:B0-----:R-:W-:Y:S01]  /*0c90*/  @!P1 LEA R7, R10, R7, 0x18 ;  /* 0x000000070a079211 */ /* 0x001fe200078ec0ff */
[----:B------:R-:W-:Y:S01]  /*0ca0*/  VIADD R2, R8, 0x8 ;  /* 0x0000000808027836 */ /* 0x000fe20000000000 */
[----:B------:R-:W-:-:S02]  /*0cb0*/  @!P1 LOP3.LUT R6, R6, 0x7c, RZ, 0xc0, !PT ;  /* 0x0000007c06069812 */ /* 0x000fc400078ec0ff */
[----:B------:R-:W0:Y:S03]  /*0cc0*/  SHFL.DOWN PT, R3, R4, 0x4, R5 ;  /* 0x0880000004037989 */ /* 0x000e2600000e0005 */
[----:B------:R-:W-:Y:S01]  /*0cd0*/  @!P1 IMAD.IADD R6, R6, 0x1, R7 ;  /* 0x0000000106069824 */ /* 0x000fe200078e0207 */
[----:B0-----:R-:W-:Y:S02]  /*0ce0*/  SEL R3, R3, RZ, !P0 ;  /* 0x000000ff03037207 */ /* 0x001fe40004000000 */
[----:B------:R-:W-:-:S03]  /*0cf0*/  ISETP.GT.AND P0, PT, R2, R5, PT ;  /* 0x000000050200720c */ /* 0x000fc60003f04270 */
[----:B------:R-:W-:Y:S02]  /*0d00*/  IMAD.IADD R0, R4, 0x1, R3 ;  /* 0x0000000104007824 */ /* 0x000fe400078e0203 */
[----:B------:R-:W-:-:S03]  /*0d10*/  VIADD R4, R8, 0x10 ;  /* 0x0000001008047836 */ /* 0x000fc60000000000 */
[----:B------:R-:W0:Y:S02]  /*0d20*/  SHFL.DOWN PT, R3, R0, 0x8, R5 ;  /* 0x0900000000037989 */ /* 0x000e2400000e0005 */
[----:B0-----:R-:W-:Y:S02]  /*0d30*/  SEL R3, R3, RZ, !P0 ;  /* 0x000000ff03037207 */ /* 0x001fe40004000000 */
[----:B------:R-:W-:-:S03]  /*0d40*/  ISETP.GT.AND P0, PT, R4, R5, PT ;  /* 0x000000050400720c */ /* 0x000fc60003f04270 */
[----:B------:R-:W-:-:S05]  /*0d50*/  IMAD.IADD R2, R0, 0x1, R3 ;  /* 0x0000000100027824 */ /* 0x000fca00078e0203 */
[----:B------:R-:W0:Y:S02]  /*0d60*/  SHFL.DOWN PT, R3, R2, 0x10, R5 ;  /* 0x0a00000002037989 */ /* 0x000e2400000e0005 */
[----:B0-----:R-:W-:Y:S02]  /*0d70*/  SEL R3, R3, RZ, !P0 ;  /* 0x000000ff03037207 */ /* 0x001fe40004000000 */
[----:B------:R-:W-:-:S03]  /*0d80*/  ISETP.NE.AND P0, PT, R9, RZ, PT ;  /* 0x000000ff0900720c */ /* 0x000fc60003f05270 */
[----:B------:R-:W-:-:S05]  /*0d90*/  IMAD.IADD R3, R2, 0x1, R3 ;  /* 0x0000000102037824 */ /* 0x000fca00078e0203 */
[----:B------:R4:W-:Y:S01]  /*0da0*/  @!P1 STS [R6+0x8], R3 ;  /* 0x0000080306009388 */ /* 0x0009e20000000800 */
[----:B------:R-:W-:Y:S06]  /*0db0*/  BAR.SYNC.DEFER_BLOCKING 0x0 ;  /* 0x0000000000007b1d */ /* 0x000fec0000010000 */
[----:B------:R-:W-:Y:S05]  /*0dc0*/  @P0 BRA `(.L_x_19) ;  /* 0x0000002800d80947 */ /* 0x000fea0003800000 */
[----:B------:R-:W0:Y:S01]  /*0dd0*/  S2UR UR5, SR_CgaCtaId ;  /* 0x00000000000579c3 */ /* 0x000e220000008800 */
[----:B------:R-:W-:Y:S01]  /*0de0*/  UMOV UR4, 0x400 ;  /* 0x0000040000047882 */ /* 0x000fe20000000000 */
[C---:B------:R-:W-:Y:S02]  /*0df0*/  ISETP.GT.AND P2, PT, R20.reuse, 0x40, PT ;  /* 0x000000401400780c */ /* 0x040fe40003f44270 */
[C---:B------:R-:W-:Y:S02]  /*0e00*/  ISETP.GT.AND P1, PT, R20.reuse, 0x20, PT ;  /* 0x000000201400780c */ /* 0x040fe40003f24270 */
[----:B------:R-:W-:Y:S01]  /*0e10*/  ISETP.GT.AND P3, PT, R20, 0x80, PT ;  /* 0x000000801400780c */ /* 0x000fe20003f64270 */
[----:B0-----:R-:W-:-:S09]  /*0e20*/  ULEA UR4, UR5, UR4, 0x18 ;  /* 0x0000000405047291 */ /* 0x001fd2000f8ec0ff */
[----:B----4-:R-:W0:Y:S04]  /*0e30*/  LDS.128 R4, [UR4+0x10] ;  /* 0x00001004ff047984 */ /* 0x010e280008000c00 */
[----:B------:R-:W1:Y:S04]  /*0e40*/  LDS R0, [UR4+0xc] ;  /* 0x00000c04ff007984 */ /* 0x000e680008000800 */
[----:B------:R-:W2:Y:S01]  /*0e50*/  LDS.64 R8, [UR4+0x20] ;  /* 0x00002004ff087984 */ /* 0x000ea20008000a00 */
[----:B0-----:R-:W-:Y:S02]  /*0e60*/  SEL R4, R4, RZ, P2 ;  /* 0x000000ff04047207 */ /* 0x001fe40001000000 */
[----:B------:R-:W-:-:S02]  /*0e70*/  ISETP.GT.AND P2, PT, R20, 0x60, PT ;  /* 0x000000601400780c */ /* 0x000fc40003f44270 */
[----:B-1----:R-:W-:Y:S02]  /*0e80*/  SEL R0, R0, RZ, P1 ;  /* 0x000000ff00007207 */ /* 0x002fe40000800000 */
[----:B------:R-:W-:Y:S02]  /*0e90*/  SEL R5, R5, RZ, P2 ;  /* 0x000000ff05057207 */ /* 0x000fe40001000000 */
[----:B------:R-:W-:Y:S02]  /*0ea0*/  IADD3 R0, PT, PT, R4, R0, R3 ;  /* 0x0000000004007210 */ /* 0x000fe40007ffe003 */
[----:B------:R-:W-:Y:S02]  /*0eb0*/  ISETP.GT.AND P1, PT, R20, 0xa0, PT ;  /* 0x000000a01400780c */ /* 0x000fe40003f24270 */
[----:B------:R-:W-:Y:S02]  /*0ec0*/  SEL R6, R6, RZ, P3 ;  /* 0x000000ff06067207 */ /* 0x000fe40001800000 */
[----:B------:R-:W-:-:S02]  /*0ed0*/  ISETP.GT.AND P2, PT, R20, 0xc0, PT ;  /* 0x000000c01400780c */ /* 0x000fc40003f44270 */
[----:B------:R-:W-:Y:S02]  /*0ee0*/  ISETP.GT.AND P3, PT, R20, 0xe0, PT ;  /* 0x000000e01400780c */ /* 0x000fe40003f64270 */
[----:B------:R-:W-:Y:S02]  /*0ef0*/  SEL R7, R7, RZ, P1 ;  /* 0x000000ff07077207 */ /* 0x000fe40000800000 */
[----:B------:R-:W-:Y:S02]  /*0f00*/  IADD3 R0, PT, PT, R6, R0, R5 ;  /* 0x0000000006007210 */ /* 0x000fe40007ffe005 */
[----:B--2---:R-:W-:Y:S02]  /*0f10*/  SEL R8, R8, RZ, P2 ;  /* 0x000000ff08087207 */ /* 0x004fe40001000000 */
[----:B------:R-:W-:Y:S02]  /*0f20*/  SEL R9, R9, RZ, P3 ;  /* 0x000000ff09097207 */ /* 0x000fe40001800000 */
[----:B------:R-:W-:-:S05]  /*0f30*/  IADD3 R0, PT, PT, R8, R0, R7 ;  /* 0x0000000008007210 */ /* 0x000fca0007ffe007 */
[----:B------:R-:W-:Y:S01]  /*0f40*/  IMAD.IADD R3, R0, 0x1, R9 ;  /* 0x0000000100037824 */ /* 0x000fe200078e0209 */
[----:B------:R-:W-:Y:S06]  /*0f50*/  BRA `(.L_x_19) ;  /* 0x0000002800747947 */ /* 0x000fec0003800000 */
.L_x_5:
[----:B------:R-:W0:Y:S01]  /*0f60*/  S2R R0, SR_TID.X ;  /* 0x0000000000007919 */ /* 0x000e220000002100 */
[----:B------:R-:W1:Y:S01]  /*0f70*/  LDC.64 R2, c[0x0][0x380] ;  /* 0x0000e000ff027b82 */ /* 0x000e620000000a00 */
[----:B0-----:R-:W-:-:S04]  /*0f80*/  IMAD.SHL.U32 R5, R0, 0x4, RZ ;  /* 0x0000000400057824 */ /* 0x001fc800078e00ff */
[----:B-1----:R-:W-:-:S05]  /*0f90*/  IMAD.WIDE.U32 R2, R5, 0x4, R2 ;  /* 0x0000000405027825 */ /* 0x002fca00078e0002 */
[----:B------:R-:W2:Y:S04]  /*0fa0*/  LDG.E.128.CONSTANT R4, desc[UR6][R2.64] ;  /* 0x0000000602047981 */ /* 0x000ea8000c1e9d00 */
[----:B------:R-:W3:Y:S04]  /*0fb0*/  LDG.E.128.CONSTANT R8, desc[UR6][R2.64+0x1000] ;  /* 0x0010000602087981 */ /* 0x000ee8000c1e9d00 */
[----:B------:R-:W4:Y:S04]  /*0fc0*/  LDG.E.128.CONSTANT R12, desc[UR6][R2.64+0x2000] ;  /* 0x00200006020c7981 */ /* 0x000f28000c1e9d00 */
[----:B------:R-:W5:Y:S01]  /*0fd0*/  LDG.E.128.CONSTANT R16, desc[UR6][R2.64+0x3000] ;  /* 0x0030000602107981 */ /* 0x000f62000c1e9d00 */
[----:B------:R-:W-:Y:S01]  /*0fe0*/  ISETP.GE.U32.AND P0, PT, R20, 0x2000, PT ;  /* 0x000020001400780c */ /* 0x000fe20003f06070 */
[----:B------:R-:W-:Y:S01]  /*0ff0*/  IMAD.MOV.U32 R23, RZ, RZ, 0x1000 ;  /* 0x00001000ff177424 */ /* 0x000fe200078e00ff */
[----:B--2---:R-:W-:-:S04]  /*1000*/  IADD3 R5, PT, PT, R6, R5, R4 ;  /* 0x0000000506057210 */ /* 0x004fc80007ffe004 */
[----:B---3--:R-:W-:-:S04]  /*1010*/  IADD3 R5, PT, PT, R8, R7, R5 ;  /* 0x0000000708057210 */ /* 0x008fc80007ffe005 */
[----:B------:R-:W-:-:S04]  /*1020*/  IADD3 R5, PT, PT, R10, R9, R5 ;  /* 0x000000090a057210 */ /* 0x000fc80007ffe005 */
[----:B----4-:R-:W-:-:S04]  /*1030*/  IADD3 R5, PT, PT, R12, R11, R5 ;  /* 0x0000000b0c057210 */ /* 0x010fc80007ffe005 */
[----:B------:R-:W-:-:S04]  /*1040*/  IADD3 R5, PT, PT, R14, R13, R5 ;  /* 0x0000000d0e057210 */ /* 0x000fc80007ffe005 */
[----:B-----5:R-:W-:-:S04]  /*1050*/  IADD3 R5, PT, PT, R16, R15, R5 ;  /* 0x0000000f10057210 */ /* 0x020fc80007ffe005 */
[----:B------:R-:W-:-:S05]  /*1060*/  IADD3 R5, PT, PT, R18, R17, R5 ;  /* 0x0000001112057210 */ /* 0x000fca0007ffe005 */
[----:B------:R-:W-:Y:S01]  /*1070*/  IMAD.IADD R21, R19, 0x1, R5 ;  /* 0x0000000113157824 */ /* 0x000fe200078e0205 */
[----:B------:R-:W-:Y:S06]  /*1080*/  @!P0 BRA `(.L_x_20) ;  /* 0x00000000005c8947 */ /* 0x000fec0003800000 */
[----:B------:R-:W0:Y:S01]  /*1090*/  LDC R24, c[0x0][0x390] ;  /* 0x0000e400ff187b82 */ /* 0x000e220000000800 */
[----:B------:R-:W-:Y:S02]  /*10a0*/  VIADD R22, R20, 0xfffff000 ;  /* 0xfffff00014167836 */ /* 0x000fe40000000000 */
[----:B------:R-:W-:-:S07]  /*10b0*/  IMAD.MOV.U32 R23, RZ, RZ, 0x1000 ;  /* 0x00001000ff177424 */ /* 0x000fce00078e00ff */
.L_x_22:
[----:B------:R-:W-:-:S05]  /*10c0*/  IMAD.WIDE R26, R23, 0x4, R2 ;  /* 0x00000004171a7825 */ /* 0x000fca00078e0202 */
[----:B------:R-:W2:Y:S04]  /*10d0*/  LDG.E.128.CONSTANT R12, desc[UR6][R26.64] ;  /* 0x000000061a0c7981 */ /* 0x000ea8000c1e9d00 */
[----:B------:R-:W3:Y:S04]  /*10e0*/  LDG.E.128.CONSTANT R16, desc[UR6][R26.64+0x1000] ;  /* 0x001000061a107981 */ /* 0x000ee8000c1e9d00 */
[----:B------:R-:W4:Y:S04]  /*10f0*/  LDG.E.128.CONSTANT R4, desc[UR6][R26.64+0x2000] ;  /* 0x002000061a047981 */ /* 0x000f28000c1e9d00 */
[----:B------:R-:W5:Y:S01]  /*1100*/  LDG.E.128.CONSTANT R8, desc[UR6][R26.64+0x3000] ;  /* 0x003000061a087981 */ /* 0x000f62000c1e9d00 */
[----:B0-----:R-:W-:Y:S01]  /*1110*/  IMAD.MOV.U32 R20, RZ, RZ, R24 ;  /* 0x000000ffff147224 */ /* 0x001fe200078e0018 */
[----:B--2---:R-:W-:-:S04]  /*1120*/  IADD3 R13, PT, PT, R13, R12, R21 ;  /* 0x0000000c0d0d7210 */ /* 0x004fc80007ffe015 */
[----:B------:R-:W-:-:S04]  /*1130*/  IADD3 R13, PT, PT, R15, R14, R13 ;  /* 0x0000000e0f0d7210 */ /* 0x000fc80007ffe00d */
[----:B---3--:R-:W-:-:S04]  /*1140*/  IADD3 R13, PT, PT, R17, R16, R13 ;  /* 0x00000010110d7210 */ /* 0x008fc80007ffe00d */
[----:B------:R-:W-:-:S04]  /*1150*/  IADD3 R13, PT, PT, R19, R18, R13 ;  /* 0x00000012130d7210 */ /* 0x000fc80007ffe00d */
[----:B----4-:R-:W-:Y:S01]  /*1160*/  IADD3 R13, PT, PT, R5, R4, R13 ;  /* 0x00000004050d7210 */ /* 0x010fe20007ffe00d */
[----:B------:R-:W-:-:S03]  /*1170*/  IMAD.IADD R4, R20, 0x1, -R23 ;  /* 0x0000000114047824 */ /* 0x000fc600078e0a17 */
[----:B------:R-:W-:Y:S02]  /*1180*/  IADD3 R13, PT, PT, R7, R6, R13 ;  /* 0x00000006070d7210 */ /* 0x000fe40007ffe00d */
[----:B------:R-:W-:Y:S02]  /*1190*/  ISETP.GE.AND P0, PT, R4, 0x1000, PT ;  /* 0x000010000400780c */ /* 0x000fe40003f06270 */
[----:B-----5:R-:W-:-:S04]  /*11a0*/  IADD3 R13, PT, PT, R9, R8, R13 ;  /* 0x00000008090d7210 */ /* 0x020fc80007ffe00d */
[----:B------:R-:W-:-:S07]  /*11b0*/  IADD3 R21, PT, PT, R11, R10, R13 ;  /* 0x0000000a0b157210 */ /* 0x000fce0007ffe00d */
[----:B------:R-:W-:Y:S05]  /*11c0*/  @!P0 BRA `(.L_x_21) ;  /* 0x0000000400fc8947 */ /* 0x000fea0003800000 */
[----:B------:R-:W-:-:S05]  /*11d0*/  VIADD R23, R23, 0x1000 ;  /* 0x0000100017177836 */ /* 0x000fca0000000000 */
[----:B------:R-:W-:-:S13]  /*11e0*/  ISETP.GT.AND P0, PT, R23, R22, PT ;  /* 0x000000161700720c */ /* 0x000fda0003f04270 */
[----:B------:R-:W-:Y:S05]  /*11f0*/  @!P0 BRA `(.L_x_22) ;  /* 0xfffffffc00b08947 */ /* 0x000fea000383ffff */
.L_x_20:
[----:B------:R-:W-:-:S13]  /*1200*/  ISETP.GE.AND P0, PT, R23, R20, PT ;  /* 0x000000141700720c */ /* 0x000fda0003f06270 */
[----:B------:R-:W-:Y:S05]  /*1210*/  @P0 BRA `(.L_x_21) ;  /* 0x0000000400e80947 */ /* 0x000fea0003800000 */
[----:B------:R-:W-:Y:S01]  /*1220*/  IMAD.IADD R9, R20, 0x1, -R23 ;  /* 0x0000000114097824 */ /* 0x000fe200078e0a17 */
[----:B------:R-:W-:Y:S04]  /*1230*/  BSSY.RECONVERGENT B1, `(.L_x_21) ;  /* 0x0000078000017945 */ /* 0x000fe80003800200 */
[----:B------:R-:W-:-:S13]  /*1240*/  ISETP.GE.AND P0, PT, R0, R9, PT ;  /* 0x000000090000720c */ /* 0x000fda0003f06270 */
[----:B------:R-:W-:Y:S05]  /*1250*/  @P0 BRA `(.L_x_23) ;  /* 0x0000000400d40947 */ /* 0x000fea0003800000 */
[----:B------:R-:W-:Y:S01]  /*1260*/  LOP3.LUT R2, RZ, R0, RZ, 0x33, !PT ;  /* 0x00000000ff027212 */ /* 0x000fe200078e33ff */
[----:B------:R-:W-:Y:S01]  /*1270*/  BSSY.RECONVERGENT B2, `(.L_x_24) ;  /* 0x0000015000027945 */ /* 0x000fe20003800200 */
[----:B------:R-:W-:Y:S02]  /*1280*/  IMAD.MOV.U32 R8, RZ, RZ, R0 ;  /* 0x000000ffff087224 */ /* 0x000fe400078e0000 */
[----:B------:R-:W-:-:S04]  /*1290*/  IADD3 R2, PT, PT, -R23, R20, R2 ;  /* 0x0000001417027210 */ /* 0x000fc80007ffe102 */
[C---:B------:R-:W-:Y:S02]  /*12a0*/  LOP3.LUT R3, R2.reuse, 0x300, RZ, 0xc0, !PT ;  /* 0x0000030002037812 */ /* 0x040fe400078ec0ff */
[----:B------:R-:W-:Y:S02]  /*12b0*/  ISETP.GE.U32.AND P1, PT, R2, 0x300, PT ;  /* 0x000003000200780c */ /* 0x000fe40003f26070 */
[----:B------:R-:W-:-:S13]  /*12c0*/  ISETP.NE.AND P0, PT, R3, 0x300, PT ;  /* 0x000003000300780c */ /* 0x000fda0003f05270 */
[----:B------:R-:W-:Y:S05]  /*12d0*/  @!P0 BRA `(.L_x_25) ;  /* 0x0000000000388947 */ /* 0x000fea0003800000 */
[----:B------:R-:W0:Y:S01]  /*12e0*/  LDC.64 R4, c[0x0][0x380] ;  /* 0x0000e000ff047b82 */ /* 0x000e220000000a00 */
[----:B------:R-:W-:Y:S01]  /*12f0*/  LEA.HI R2, R2, 0x1, RZ, 0x18 ;  /* 0x0000000102027811 */ /* 0x000fe200078fc0ff */
[----:B------:R-:W-:Y:S02]  /*1300*/  IMAD.IADD R7, R0, 0x1, R23 ;  /* 0x0000000100077824 */ /* 0x000fe400078e0217 */
[----:B------:R-:W-:Y:S01]  /*1310*/  IMAD.MOV.U32 R8, RZ, RZ, R0 ;  /* 0x000000ffff087224 */ /* 0x000fe200078e0000 */
[----:B------:R-:W-:-:S05]  /*1320*/  LOP3.LUT R2, R2, 0x3, RZ, 0xc0, !PT ;  /* 0x0000000302027812 */ /* 0x000fca00078ec0ff */
[----:B------:R-:W-:-:S07]  /*1330*/  IMAD.MOV R6, RZ, RZ, -R2 ;  /* 0x000000ffff067224 */ /* 0x000fce00078e0a02 */
.L_x_26:
[----:B0-----:R-:W-:-:S06]  /*1340*/  IMAD.WIDE.U32 R2, R7, 0x4, R4 ;  /* 0x0000000407027825 */ /* 0x001fcc00078e0004 */
[----:B------:R-:W2:Y:S01]  /*1350*/  LDG.E.CONSTANT R2, desc[UR6][R2.64] ;  /* 0x0000000602027981 */ /* 0x000ea2000c1e9900 */
[----:B------:R-:W-:Y:S02]  /*1360*/  VIADD R6, R6, 0x1 ;  /* 0x0000000106067836 */ /* 0x000fe40000000000 */
[----:B------:R-:W-:Y:S02]  /*1370*/  VIADD R8, R8, 0x100 ;  /* 0x0000010008087836 */ /* 0x000fe40000000000 */
[----:B------:R-:W-:Y:S01]  /*1380*/  VIADD R7, R7, 0x100 ;  /* 0x0000010007077836 */ /* 0x000fe20000000000 */
[----:B------:R-:W-:Y:S01]  /*1390*/  ISETP.NE.AND P0, PT, R6, RZ, PT ;  /* 0x000000ff0600720c */ /* 0x000fe20003f05270 */
[----:B--2---:R-:W-:-:S12]  /*13a0*/  IMAD.IADD R21, R2, 0x1, R21 ;  /* 0x0000000102157824 */ /* 0x004fd800078e0215 */
[----:B------:R-:W-:Y:S05]  /*13b0*/  @P0 BRA `(.L_x_26) ;  /* 0xfffffffc00e00947 */ /* 0x000fea000383ffff */
.L_x_25:
[----:B------:R-:W-:Y:S05]  /*13c0*/  BSYNC.RECONVERGENT B2 ;  /* 0x0000000000027941 */ /* 0x000fea0003800200 */
.L_x_24:
[----:B------:R-:W-:Y:S05]  /*13d0*/  @!P1 BRA `(.L_x_23) ;  /* 0x0000000400749947 */ /* 0x000fea0003800000 */
[----:B------:R-:W0:Y:S01]  /*13e0*/  LDCU.64 UR4, c[0x0][0x380] ;  /* 0x00007000ff0477ac */ /* 0x000e220008000a00 */
[----:B------:R-:W-:Y:S01]  /*13f0*/  IMAD.IADD R5, R9, 0x1, -R8 ;  /* 0x0000000109057824 */ /* 0x000fe200078e0a08 */
[C---:B------:R-:W-:Y:S01]  /*1400*/  IADD3 R3, P0, PT, R8.reuse, R23, RZ ;  /* 0x0000001708037210 */ /* 0x040fe20007f1e0ff */
[----:B------:R-:W-:Y:S01]  /*1410*/  BSSY.RECONVERGENT B2, `(.L_x_27) ;  /* 0x0000033000027945 */ /* 0x000fe20003800200 */
[----:B------:R-:W-:Y:S02]  /*1420*/  IMAD.IADD R23, R8, 0x1, R23 ;  /* 0x0000000108177824 */ /* 0x000fe400078e0217 */
[----:B------:R-:W-:Y:S01]  /*1430*/  ISETP.GT.AND P1, PT, R5, 0xc00, PT ;  /* 0x00000c000500780c */ /* 0x000fe20003f24270 */
[----:B------:R-:W-:Y:S01]  /*1440*/  IMAD.X R4, RZ, RZ, RZ, P0 ;  /* 0x000000ffff047224 */ /* 0x000fe200000e06ff */
[----:B0-----:R-:W-:-:S04]  /*1450*/  LEA R2, P0, R3, UR4, 0x2 ;  /* 0x0000000403027c11 */ /* 0x001fc8000f8010ff */
[----:B------:R-:W-:Y:S02]  /*1460*/  LEA.HI.X R3, R3, UR5, R4, 0x2, P0 ;  /* 0x0000000503037c11 */ /* 0x000fe400080f1404 */
[----:B------:R-:W-:-:S05]  /*1470*/  IADD3 R2, P0, PT, R2, 0x800, RZ ;  /* 0x0000080002027810 */ /* 0x000fca0007f1e0ff */
[----:B------:R-:W-:Y:S01]  /*1480*/  IMAD.X R3, RZ, RZ, R3, P0 ;  /* 0x000000ffff037224 */ /* 0x000fe200000e0603 */
[----:B------:R-:W-:Y:S01]  /*1490*/  PLOP3.LUT P0, PT, PT, PT, PT, 0x80, 0x8 ;  /* 0x000000000008781c */ /* 0x000fe20003f0f070 */
[----:B------:R-:W-:-:S12]  /*14a0*/  @!P1 BRA `(.L_x_28) ;  /* 0x0000000000a49947 */ /* 0x000fd80003800000 */
[----:B------:R-:W-:Y:S01]  /*14b0*/  PLOP3.LUT P0, PT, PT, PT, PT, 0x8, 0x80 ;  /* 0x000000000080781c */ /* 0x000fe20003f0e170 */
[----:B------:R-:W-:-:S12]  /*14c0*/  VIADD R11, R9, 0xfffff400 ;  /* 0xfffff400090b7836 */ /* 0x000fd80000000000 */
.L_x_29:
[----:B------:R-:W0:Y:S01]  /*14d0*/  LDC.64 R4, c[0x0][0x380] ;  /* 0x0000e000ff047b82 */ /* 0x000e220000000a00 */
[C---:B------:R-:W-:Y:S01]  /*14e0*/  VIADD R27, R23.reuse, 0x400 ;  /* 0x00000400171b7836 */ /* 0x040fe20000000000 */
[----:B------:R-:W2:Y:S01]  /*14f0*/  LDG.E.CONSTANT R12, desc[UR6][R2.64+-0x400] ;  /* 0xfffc0006020c7981 */ /* 0x000ea2000c1e9900 */
[----:B------:R-:W-:-:S03]  /*1500*/  VIADD R7, R23, 0x800 ;  /* 0x0000080017077836 */ /* 0x000fc60000000000 */
[----:B------:R-:W3:Y:S04]  /*1510*/  LDG.E.CONSTANT R18, desc[UR6][R2.64] ;  /* 0x0000000602127981 */ /* 0x000ee8000c1e9900 */
[----:B------:R-:W3:Y:S04]  /*1520*/  LDG.E.CONSTANT R17, desc[UR6][R2.64+0x400] ;  /* 0x0004000602117981 */ /* 0x000ee8000c1e9900 */
[----:B------:R-:W4:Y:S01]  /*1530*/  LDG.E.CONSTANT R15, desc[UR6][R2.64+0xc00] ;  /* 0x000c0006020f7981 */ /* 0x000f22000c1e9900 */
[----:B------:R-:W-:-:S03]  /*1540*/  VIADD R29, R23, 0xc00 ;  /* 0x00000c00171d7836 */ /* 0x000fc60000000000 */
[----:B------:R-:W5:Y:S04]  /*1550*/  LDG.E.CONSTANT R14, desc[UR6][R2.64+0x1000] ;  /* 0x00100006020e7981 */ /* 0x000f68000c1e9900 */
[----:B------:R-:W5:Y:S01]  /*1560*/  LDG.E.CONSTANT R13, desc[UR6][R2.64+0x1400] ;  /* 0x00140006020d7981 */ /* 0x000f62000c1e9900 */
[----:B0-----:R-:W-:-:S03]  /*1570*/  IMAD.WIDE.U32 R24, R23, 0x4, R4 ;  /* 0x0000000417187825 */ /* 0x001fc600078e0004 */
[----:B------:R-:W5:Y:S04]  /*1580*/  LDG.E.CONSTANT R19, desc[UR6][R2.64+0x1c00] ;  /* 0x001c000602137981 */ /* 0x000f68000c1e9900 */
[----:B------:R-:W2:Y:S01]  /*1590*/  LDG.E.CONSTANT R10, desc[UR6][R24.64] ;  /* 0x00000006180a7981 */ /* 0x000ea2000c1e9900 */
[----:B------:R-:W-:-:S03]  /*15a0*/  IMAD.WIDE.U32 R26, R27, 0x4, R4 ;  /* 0x000000041b1a7825 */ /* 0x000fc600078e0004 */
[----:B------:R-:W5:Y:S01]  /*15b0*/  LDG.E.CONSTANT R20, desc[UR6][R2.64+0x2400] ;  /* 0x0024000602147981 */ /* 0x000f62000c1e9900 */
[----:B------:R-:W-:-:S03]  /*15c0*/  IMAD.WIDE.U32 R6, R7, 0x4, R4 ;  /* 0x0000000407067825 */ /* 0x000fc600078e0004 */
[----:B------:R-:W4:Y:S01]  /*15d0*/  LDG.E.CONSTANT R16, desc[UR6][R26.64] ;  /* 0x000000061a107981 */ /* 0x000f22000c1e9900 */
[----:B------:R-:W-:-:S03]  /*15e0*/  IMAD.WIDE.U32 R4, R29, 0x4, R4 ;  /* 0x000000041d047825 */ /* 0x000fc600078e0004 */
[----:B------:R-:W5:Y:S04]  /*15f0*/  LDG.E.CONSTANT R6, desc[UR6][R6.64] ;  /* 0x0000000606067981 */ /* 0x000f68000c1e9900 */
[----:B------:R-:W5:Y:S04]  /*1600*/  LDG.E.CONSTANT R25, desc[UR6][R2.64+0x2000] ;  /* 0x0020000602197981 */ /* 0x000f68000c1e9900 */
[----:B------:R0:W5:Y:S04]  /*1610*/  LDG.E.CONSTANT R5, desc[UR6][R4.64] ;  /* 0x0000000604057981 */ /* 0x000168000c1e9900 */
[----:B------:R-:W5:Y:S04]  /*1620*/  LDG.E.CONSTANT R24, desc[UR6][R2.64+0x2c00] ;  /* 0x002c000602187981 */ /* 0x000f68000c1e9900 */
[----:B------:R-:W5:Y:S04]  /*1630*/  LDG.E.CONSTANT R27, desc[UR6][R2.64+0x3000] ;  /* 0x00300006021b7981 */ /* 0x000f68000c1e9900 */
[----:B------:R1:W5:Y:S01]  /*1640*/  LDG.E.CONSTANT R22, desc[UR6][R2.64+0x3400] ;  /* 0x0034000602167981 */ /* 0x000362000c1e9900 */
[----:B------:R-:W-:-:S05]  /*1650*/  VIADD R8, R8, 0x1000 ;  /* 0x0000100008087836 */ /* 0x000fca0000000000 */
[----:B------:R-:W-:Y:S02]  /*1660*/  ISETP.GE.AND P1, PT, R8, R11, PT ;  /* 0x0000000b0800720c */ /* 0x000fe40003f26270 */
[----:B0-----:R-:W-:Y:S01]  /*1670*/  IADD3 R4, P2, PT, R2, 0x4000, RZ ;  /* 0x0000400002047810 */ /* 0x001fe20007f5e0ff */
[----:B------:R-:W-:-:S04]  /*1680*/  VIADD R23, R23, 0x1000 ;  /* 0x0000100017177836 */ /* 0x000fc80000000000 */
[----:B-1----:R-:W-:Y:S02]  /*1690*/  IMAD.X R3, RZ, RZ, R3, P2 ;  /* 0x000000ffff037224 */ /* 0x002fe400010e0603 */
[----:B------:R-:W-:Y:S01]  /*16a0*/  IMAD.MOV.U32 R2, RZ, RZ, R4 ;  /* 0x000000ffff027224 */ /* 0x000fe200078e0004 */
[----:B--2---:R-:W-:-:S04]  /*16b0*/  IADD3 R10, PT, PT, R12, R10, R21 ;  /* 0x0000000a0c0a7210 */ /* 0x004fc80007ffe015 */
[----:B---3--:R-:W-:-:S04]  /*16c0*/  IADD3 R10, PT, PT, R17, R18, R10 ;  /* 0x00000012110a7210 */ /* 0x008fc80007ffe00a */
[----:B----4-:R-:W-:-:S04]  /*16d0*/  IADD3 R10, PT, PT, R15, R16, R10 ;  /* 0x000000100f0a7210 */ /* 0x010fc80007ffe00a */
[----:B-----5:R-:W-:-:S04]  /*16e0*/  IADD3 R10, PT, PT, R13, R14, R10 ;  /* 0x0000000e0d0a7210 */ /* 0x020fc80007ffe00a */
[----:B------:R-:W-:-:S04]  /*16f0*/  IADD3 R6, PT, PT, R19, R6, R10 ;  /* 0x0000000613067210 */ /* 0x000fc80007ffe00a */
[----:B------:R-:W-:-:S04]  /*1700*/  IADD3 R6, PT, PT, R20, R25, R6 ;  /* 0x0000001914067210 */ /* 0x000fc80007ffe006 */
[----:B------:R-:W-:-:S04]  /*1710*/  IADD3 R5, PT, PT, R24, R5, R6 ;  /* 0x0000000518057210 */ /* 0x000fc80007ffe006 */
[----:B------:R-:W-:Y:S01]  /*1720*/  IADD3 R21, PT, PT, R22, R27, R5 ;  /* 0x0000001b16157210 */ /* 0x000fe20007ffe005 */
[----:B------:R-:W-:Y:S06]  /*1730*/  @!P1 BRA `(.L_x_29) ;  /* 0xfffffffc00649947 */ /* 0x000fec000383ffff */
.L_x_28:
[----:B------:R-:W-:Y:S05]  /*1740*/  BSYNC.RECONVERGENT B2 ;  /* 0x0000000000027941 */ /* 0x000fea0003800200 */
.L_x_27:
[----:B------:R-:W-:Y:S01]  /*1750*/  IMAD.IADD R4, R9, 0x1, -R8 ;  /* 0x0000000109047824 */ /* 0x000fe200078e0a08 */
[----:B------:R-:W-:Y:S04]  /*1760*/  BSSY.RECONVERGENT B2, `(.L_x_30) ;  /* 0x000001a000027945 */ /* 0x000fe80003800200 */
[----:B------:R-:W-:-:S13]  /*1770*/  ISETP.GT.AND P1, PT, R4, 0x400, PT ;  /* 0x000004000400780c */ /* 0x000fda0003f24270 */
[----:B------:R-:W-:Y:S05]  /*1780*/  @!P1 BRA `(.L_x_31) ;  /* 0x00000000005c9947 */ /* 0x000fea0003800000 */
[----:B------:R-:W0:Y:S01]  /*1790*/  LDC.64 R6, c[0x0][0x380] ;  /* 0x0000e000ff067b82 */ /* 0x000e220000000a00 */
[C---:B------:R-:W-:Y:S01]  /*17a0*/  VIADD R11, R23.reuse, 0x400 ;  /* 0x00000400170b7836 */ /* 0x040fe20000000000 */
[----:B------:R-:W2:Y:S04]  /*17b0*/  LDG.E.CONSTANT R10, desc[UR6][R2.64+-0x400] ;  /* 0xfffc0006020a7981 */ /* 0x000ea8000c1e9900 */
[----:B------:R-:W3:Y:S04]  /*17c0*/  LDG.E.CONSTANT R12, desc[UR6][R2.64+0x400] ;  /* 0x00040006020c7981 */ /* 0x000ee8000c1e9900 */
[----:B------:R-:W4:Y:S04]  /*17d0*/  LDG.E.CONSTANT R13, desc[UR6][R2.64+0xc00] ;  /* 0x000c0006020d7981 */ /* 0x000f28000c1e9900 */
[----:B------:R-:W5:Y:S04]  /*17e0*/  LDG.E.CONSTANT R15, desc[UR6][R2.64+0x1000] ;  /* 0x00100006020f7981 */ /* 0x000f68000c1e9900 */
[----:B------:R1:W5:Y:S01]  /*17f0*/  LDG.E.CONSTANT R14, desc[UR6][R2.64+0x1400] ;  /* 0x00140006020e7981 */ /* 0x000362000c1e9900 */
[----:B0-----:R-:W-:-:S04]  /*1800*/  IMAD.WIDE.U32 R4, R23, 0x4, R6 ;  /* 0x0000000417047825 */ /* 0x001fc800078e0006 */
[----:B------:R-:W-:Y:S02]  /*1810*/  IMAD.WIDE.U32 R6, R11, 0x4, R6 ;  /* 0x000000040b067825 */ /* 0x000fe400078e0006 */
[----:B------:R-:W2:Y:S04]  /*1820*/  LDG.E.CONSTANT R4, desc[UR6][R4.64] ;  /* 0x0000000604047981 */ /* 0x000ea8000c1e9900 */
[----:B------:R-:W3:Y:S04]  /*1830*/  LDG.E.CONSTANT R11, desc[UR6][R2.64] ;  /* 0x00000006020b7981 */ /* 0x000ee8000c1e9900 */
[----:B------:R-:W4:Y:S01]  /*1840*/  LDG.E.CONSTANT R7, desc[UR6][R6.64] ;  /* 0x0000000606077981 */ /* 0x000f22000c1e9900 */
[----:B------:R-:W-:Y:S01]  /*1850*/  PLOP3.LUT P0, PT, PT, PT, PT, 0x8, 0x80 ;  /* 0x000000000080781c */ /* 0x000fe20003f0e170 */
[----:B------:R-:W-:-:S02]  /*1860*/  VIADD R8, R8, 0x800 ;  /* 0x0000080008087836 */ /* 0x000fc40000000000 */
[----:B------:R-:W-:Y:S01]  /*1870*/  VIADD R23, R23, 0x800 ;  /* 0x0000080017177836 */ /* 0x000fe20000000000 */
[----:B--2---:R-:W-:Y:S02]  /*1880*/  IADD3 R10, PT, PT, R10, R4, R21 ;  /* 0x000000040a0a7210 */ /* 0x004fe40007ffe015 */
[----:B------:R-:W-:Y:S02]  /*1890*/  IADD3 R4, P1, PT, R2, 0x2000, RZ ;  /* 0x0000200002047810 */ /* 0x000fe40007f3e0ff */
[----:B---3--:R-:W-:-:S03]  /*18a0*/  IADD3 R10, PT, PT, R12, R11, R10 ;  /* 0x0000000b0c0a7210 */ /* 0x008fc60007ffe00a */
[----:B------:R-:W-:Y:S01]  /*18b0*/  IMAD.X R5, RZ, RZ, R3, P1 ;  /* 0x000000ffff057224 */ /* 0x000fe200008e0603 */
[----:B----4-:R-:W-:Y:S01]  /*18c0*/  IADD3 R10, PT, PT, R13, R7, R10 ;  /* 0x000000070d0a7210 */ /* 0x010fe20007ffe00a */
[----:B-1----:R-:W-:Y:S02]  /*18d0*/  IMAD.MOV.U32 R2, RZ, RZ, R4 ;  /* 0x000000ffff027224 */ /* 0x002fe400078e0004 */
[----:B------:R-:W-:Y:S01]  /*18e0*/  IMAD.MOV.U32 R3, RZ, RZ, R5 ;  /* 0x000000ffff037224 */ /* 0x000fe200078e0005 */
[----:B-----5:R-:W-:-:S07]  /*18f0*/  IADD3 R21, PT, PT, R14, R15, R10 ;  /* 0x0000000f0e157210 */ /* 0x020fce0007ffe00a */
.L_x_31:
[----:B------:R-:W-:Y:S05]  /*1900*/  BSYNC.RECONVERGENT B2 ;  /* 0x0000000000027941 */ /* 0x000fea0003800200 */
.L_x_30:
[----:B------:R-:W-:-:S13]  /*1910*/  ISETP.LT.OR P0, PT, R8, R9, P0 ;  /* 0x000000090800720c */ /* 0x000fda0000701670 */
[----:B------:R-:W-:Y:S05]  /*1920*/  @!P0 BRA `(.L_x_23) ;  /* 0x0000000000208947 */ /* 0x000fea0003800000 */
[----:B------:R-:W0:Y:S01]  /*1930*/  LDC.64 R4, c[0x0][0x380] ;  /* 0x0000e000ff047b82 */ /* 0x000e220000000a00 */
[----:B------:R-:W2:Y:S04]  /*1940*/  LDG.E.CONSTANT R6, desc[UR6][R2.64+-0x400] ;  /* 0xfffc000602067981 */ /* 0x000ea8000c1e9900 */
[----:B------:R-:W3:Y:S04]  /*1950*/  LDG.E.CONSTANT R7, desc[UR6][R2.64] ;  /* 0x0000000602077981 */ /* 0x000ee8000c1e9900 */
[----:B------:R-:W3:Y:S01]  /*1960*/  LDG.E.CONSTANT R8, desc[UR6][R2.64+0x400] ;  /* 0x0004000602087981 */ /* 0x000ee2000c1e9900 */
[----:B0-----:R-:W-:-:S06]  /*1970*/  IMAD.WIDE.U32 R4, R23, 0x4, R4 ;  /* 0x0000000417047825 */ /* 0x001fcc00078e0004 */
[----:B------:R-:W2:Y:S02]  /*1980*/  LDG.E.CONSTANT R4, desc[UR6][R4.64] ;  /* 0x0000000604047981 */ /* 0x000ea4000c1e9900 */
[----:B--2---:R-:W-:-:S04]  /*1990*/  IADD3 R6, PT, PT, R6, R4, R21 ;  /* 0x0000000406067210 */ /* 0x004fc80007ffe015 */
[----:B---3--:R-:W-:-:S07]  /*19a0*/  IADD3 R21, PT, PT, R8, R7, R6 ;  /* 0x0000000708157210 */ /* 0x008fce0007ffe006 */
.L_x_23:
[----:B------:R-:W-:Y:S05]  /*19b0*/  BSYNC.RECONVERGENT B1 ;  /* 0x0000000000017941 */ /* 0x000fea0003800200 */
.L_x_21:
[----:B------:R-:W0:Y:S01]  /*19c0*/  S2R R8, SR_LANEID ;  /* 0x0000000000087919 */ /* 0x000e220000000000 */
[----:B------:R-:W1:Y:S01]  /*19d0*/  SHFL.DOWN PT, R2, R21, 0x1, 0x1f ;  /* 0x08201f0015027f89 */ /* 0x000e6200000e0000 */
[C---:B0-----:R-:W-:Y:S02]  /*19e0*/  ISETP.GT.AND P0, PT, R8.reuse, 0x1e, PT ;  /* 0x0000001e0800780c */ /* 0x041fe40003f04270 */
[----:B------:R-:W-:Y:S02]  /*19f0*/  ISETP.NE.AND P1, PT, R8, RZ, PT ;  /* 0x000000ff0800720c */ /* 0x000fe40003f25270 */
[----:B-1----:R-:W-:Y:S02]  /*1a00*/  SEL R2, R2, RZ, !P0 ;  /* 0x000000ff02027207 */ /* 0x002fe40004000000 */
[----:B------:R-:W-:-:S03]  /*1a10*/  ISETP.GT.AND P0, PT, R8, 0x1d, PT ;  /* 0x0000001d0800780c */ /* 0x000fc60003f04270 */
[----:B------:R-:W-:-:S05]  /*1a20*/  IMAD.IADD R2, R2, 0x1, R21 ;  /* 0x0000000102027824 */ /* 0x000fca00078e0215 */
[----:B------:R-:W0:Y:S01]  /*1a30*/  SHFL.DOWN PT, R3, R2, 0x2, 0x1f ;  /* 0x08401f0002037f89 */ /* 0x000e2200000e0000 */
[----:B------:R-:W-:Y:S01]  /*1a40*/  @!P1 MOV R6, 0x400 ;  /* 0x0000040000069802 */ /* 0x000fe20000000f00 */
[----:B------:R-:W1:Y:S01]  /*1a50*/  @!P1 S2R R7, SR_CgaCtaId ;  /* 0x0000000000079919 */ /* 0x000e620000008800 */
[----:B0-----:R-:W-:Y:S02]  /*1a60*/  SEL R3, R3, RZ, !P0 ;  /* 0x000000ff03037207 */ /* 0x001fe40004000000 */
[----:B------:R-:W-:-:S03]  /*1a70*/  ISETP.GT.AND P0, PT, R8, 0x1b, PT ;  /* 0x0000001b0800780c */ /* 0x000fc60003f04270 */
[----:B------:R-:W-:-:S05]  /*1a80*/  IMAD.IADD R3, R2, 0x1, R3 ;  /* 0x0000000102037824 */ /* 0x000fca00078e0203 */
[----:B------:R-:W0:Y:S01]  /*1a90*/  SHFL.DOWN PT, R4, R3, 0x4, 0x1f ;  /* 0x08801f0003047f89 */ /* 0x000e2200000e0000 */
[----:B-1----:R-:W-:Y:S02]  /*1aa0*/  @!P1 LEA R6, R7, R6, 0x18 ;  /* 0x0000000607069211 */ /* 0x002fe400078ec0ff */
[----:B0-----:R-:W-:Y:S02]  /*1ab0*/  SEL R4, R4, RZ, !P0 ;  /* 0x000000ff04047207 */ /* 0x001fe40004000000 */
[----:B------:R-:W-:-:S03]  /*1ac0*/  ISETP.GT.AND P0, PT, R8, 0x17, PT ;  /* 0x000000170800780c */ /* 0x000fc60003f04270 */
[----:B------:R-:W-:Y:S01]  /*1ad0*/  IMAD.IADD R4, R3, 0x1, R4 ;  /* 0x0000000103047824 */ /* 0x000fe200078e0204 */
[----:B------:R-:W-:-:S04]  /*1ae0*/  @!P1 SHF.R.U32.HI R3, RZ, 0x3, R0 ;  /* 0x00000003ff039819 */ /* 0x000fc80000011600 */
        /* <DEDUP_REMOVED lines=13> */
[----:B------:R-:W0:Y:S01]  /*1bc0*/  S2UR UR5, SR_CgaCtaId ;  /* 0x00000000000579c3 */ /* 0x000e220000008800 */
[----:B------:R-:W-:Y:S02]  /*1bd0*/  UMOV UR4, 0x400 ;  /* 0x0000040000047882 */ /* 0x000fe40000000000 */
[----:B0-----:R-:W-:-:S09]  /*1be0*/  ULEA UR4, UR5, UR4, 0x18 ;  /* 0x0000000405047291 */ /* 0x001fd2000f8ec0ff */
[----:B------:R-:W-:Y:S04]  /*1bf0*/  LDS R0, [UR4+0xc] ;  /* 0x00000c04ff007984 */ /* 0x000fe80008000800 */
[----:B---3--:R-:W0:Y:S04]  /*1c00*/  LDS.128 R4, [UR4+0x10] ;  /* 0x00001004ff047984 */ /* 0x008e280008000c00 */
[----:B------:R-:W1:Y:S01]  /*1c10*/  LDS.64 R8, [UR4+0x20] ;  /* 0x00002004ff087984 */ /* 0x000e620008000a00 */
[----:B0-----:R-:W-:-:S04]  /*1c20*/  IADD3 R0, PT, PT, R4, R0, R3 ;  /* 0x0000000004007210 */ /* 0x001fc80007ffe003 */
[----:B------:R-:W-:-:S04]  /*1c30*/  IADD3 R0, PT, PT, R6, R0, R5 ;  /* 0x0000000006007210 */ /* 0x000fc80007ffe005 */
[----:B-1----:R-:W-:-:S05]  /*1c40*/  IADD3 R0, PT, PT, R8, R0, R7 ;  /* 0x0000000008007210 */ /* 0x002fca0007ffe007 */
[----:B------:R-:W-:Y:S01]  /*1c50*/  IMAD.IADD R3, R0, 0x1, R9 ;  /* 0x0000000100037824 */ /* 0x000fe200078e0209 */
[----:B------:R-:W-:Y:S06]  /*1c60*/  BRA `(.L_x_19) ;  /* 0x0000001c00307947 */ /* 0x000fec0003800000 */
.L_x_4:
        /* <DEDUP_REMOVED lines=12> */
.L_x_34:
[----:B------:R-:W-:Y:S05]  /*1d30*/  BSYNC.RECONVERGENT B1 ;  /* 0x0000000000017941 */ /* 0x000fea0003800200 */
.L_x_33:
        /* <DEDUP_REMOVED lines=16> */
.L_x_39:
        /* <DEDUP_REMOVED lines=9> */
.L_x_38:
[----:B------:R-:W-:Y:S05]  /*1ed0*/  BSYNC.RECONVERGENT B2 ;  /* 0x0000000000027941 */ /* 0x000fea0003800200 */
.L_x_37:
        /* <DEDUP_REMOVED lines=8> */
.L_x_42:
        /* <DEDUP_REMOVED lines=35> */
.L_x_41:
[----:B------:R-:W-:Y:S05]  /*2190*/  BSYNC.RECONVERGENT B2 ;  /* 0x0000000000027941 */ /* 0x000fea0003800200 */
.L_x_40:
        /* <DEDUP_REMOVED lines=22> */
.L_x_44:
[----:B------:R-:W-:Y:S05]  /*2300*/  BSYNC.RECONVERGENT B2 ;  /* 0x0000000000027941 */ /* 0x000fea0003800200 */
.L_x_43:
        /* <DEDUP_REMOVED lines=10> */
.L_x_36:
[----:B------:R-:W-:Y:S05]  /*23b0*/  BSYNC.RECONVERGENT B1 ;  /* 0x0000000000017941 */ /* 0x000fea0003800200 */
.L_x_35:
        /* <DEDUP_REMOVED lines=38> */
[----:B------:R-:W0:Y:S04]  /*2620*/  LDS.128 R4, [UR4+0x10] ;  /* 0x00001004ff047984 */ /* 0x000e280008000c00 */
[----:B------:R-:W1:Y:S01]  /*2630*/  LDS.64 R8, [UR4+0x20] ;  /* 0x00002004ff087984 */ /* 0x000e620008000a00 */
[----:B0-----:R-:W-:-:S04]  /*2640*/  IADD3 R0, PT, PT, R4, R0, R3 ;  /* 0x0000000004007210 */ /* 0x001fc80007ffe003 */
[----:B------:R-:W-:-:S04]  /*2650*/  IADD3 R0, PT, PT, R6, R0, R5 ;  /* 0x0000000006007210 */ /* 0x000fc80007ffe005 */
[----:B-1----:R-:W-:-:S05]  /*2660*/  IADD3 R0, PT, PT, R8, R0, R7 ;  /* 0x0000000008007210 */ /* 0x002fca0007ffe007 */
[----:B--2---:R-:W-:Y:S01]  /*2670*/  IMAD.IADD R3, R0, 0x1, R9 ;  /* 0x0000000100037824 */ /* 0x004fe200078e0209 */
[----:B------:R-:W-:Y:S06]  /*2680*/  BRA `(.L_x_19) ;  /* 0x0000001000a87947 */ /* 0x000fec0003800000 */
.L_x_45:
        /* <DEDUP_REMOVED lines=16> */
[----:B------:R-:W1:Y:S02]  /*2790*/  SHFL.DOWN PT, R2, R3, 0x2, R7 ;  /* 0x0840000003027989 */ /* 0x000e6400000e0007 */
[----:B-1----:R-:W-:Y:S02]  /*27a0*/  SEL R2, R2, RZ, !P0 ;  /* 0x000000ff02027207 */ /* 0x002fe40004000000 */
[----:B------:R-:W-:-:S03]  /*27b0*/  ISETP.GT.AND P0, PT, R8, R7, PT ;  /* 0x000000070800720c */ /* 0x000fc60003f04270 */
[----:B------:R-:W-:Y:S01]  /*27c0*/  IMAD.IADD R2, R3, 0x1, R2 ;  /* 0x0000000103027824 */ /* 0x000fe200078e0202 */
[----:B------:R-:W-:-:S04]  /*27d0*/  @!P1 SHF.R.U32.HI R3, RZ, 0x3, R9 ;  /* 0x00000003ff039819 */ /* 0x000fc80000011609 */
[----:B------:R-:W1:Y:S02]  /*27e0*/  SHFL.DOWN PT, R4, R2, 0x4, R7 ;  /* 0x0880000002047989 */ /* 0x000e6400000e0007 */
[----:B-1----:R-:W-:Y:S01]  /*27f0*/  SEL R5, R4, RZ, !P0 ;  /* 0x000000ff04057207 */ /* 0x002fe20004000000 */
[C---:B------:R-:W-:Y:S02]  /*2800*/  VIADD R4, R6.reuse, 0x8 ;  /* 0x0000000806047836 */ /* 0x040fe40000000000 */
[----:B------:R-:W-:Y:S02]  /*2810*/  VIADD R6, R6, 0x10 ;  /* 0x0000001006067836 */ /* 0x000fe40000000000 */
[----:B------:R-:W-:Y:S01]  /*2820*/  IMAD.IADD R5, R2, 0x1, R5 ;  /* 0x0000000102057824 */ /* 0x000fe200078e0205 */
[----:B------:R-:W-:Y:S02]  /*2830*/  ISETP.GT.AND P0, PT, R4, R7, PT ;  /* 0x000000070400720c */ /* 0x000fe40003f04270 */
[----:B------:R-:W-:-:S02]  /*2840*/  @!P1 MOV R4, 0x400 ;  /* 0x0000040000049802 */ /* 0x000fc40000000f00 */
[----:B------:R-:W1:Y:S02]  /*2850*/  SHFL.DOWN PT, R0, R5, 0x8, R7 ;  /* 0x0900000005007989 */ /* 0x000e6400000e0007 */
[----:B0-----:R-:W-:Y:S02]  /*2860*/  @!P1 LEA R11, R11, R4, 0x18 ;  /* 0x000000040b0b9211 */ /* 0x001fe400078ec0ff */
[----:B------:R-:W-:-:S05]  /*2870*/  @!P1 LOP3.LUT R4, R3, 0x7c, RZ, 0xc0, !PT ;  /* 0x0000007c03049812 */ /* 0x000fca00078ec0ff */
[----:B------:R-:W-:Y:S01]  /*2880*/  @!P1 IMAD.IADD R4, R4, 0x1, R11 ;  /* 0x0000000104049824 */ /* 0x000fe200078e020b */
[----:B-1----:R-:W-:Y:S02]  /*2890*/  SEL R0, R0, RZ, !P0 ;  /* 0x000000ff00007207 */ /* 0x002fe40004000000 */
        /* <DEDUP_REMOVED lines=15> */
[----:B-1----:R-:W0:Y:S04]  /*2990*/  LDS.128 R4, [UR4+0x10] ;  /* 0x00001004ff047984 */ /* 0x002e280008000c00 */
        /* <DEDUP_REMOVED lines=18> */
.L_x_32:
[----:B------:R-:W0:Y:S01]  /*2ac0*/  S2R R0, SR_TID.X ;  /* 0x0000000000007919 */ /* 0x000e220000002100 */
[----:B------:R-:W0:Y:S02]  /*2ad0*/  LDC.64 R2, c[0x0][0x380] ;  /* 0x0000e000ff027b82 */ /* 0x000e240000000a00 */
[----:B0-----:R-:W-:-:S05]  /*2ae0*/  IMAD.WIDE.U32 R2, R0, 0x4, R2 ;  /* 0x0000000400027825 */ /* 0x001fca00078e0002 */
[----:B------:R-:W2:Y:S04]  /*2af0*/  LDG.E.CONSTANT R19, desc[UR6][R2.64] ;  /* 0x0000000602137981 */ /* 0x000ea8000c1e9900 */
[----:B------:R-:W2:Y:S04]  /*2b00*/  LDG.E.CONSTANT R4, desc[UR6][R2.64+0x400] ;  /* 0x0004000602047981 */ /* 0x000ea8000c1e9900 */
[----:B------:R-:W2:Y:S04]  /*2b10*/  LDG.E.CONSTANT R5, desc[UR6][R2.64+0x800] ;  /* 0x0008000602057981 */ /* 0x000ea8000c1e9900 */
[----:B------:R-:W3:Y:S04]  /*2b20*/  LDG.E.CONSTANT R6, desc[UR6][R2.64+0xc00] ;  /* 0x000c000602067981 */ /* 0x000ee8000c1e9900 */
[----:B------:R-:W3:Y:S04]  /*2b30*/  LDG.E.CONSTANT R7, desc[UR6][R2.64+0x1000] ;  /* 0x0010000602077981 */ /* 0x000ee8000c1e9900 */
[----:B------:R-:W4:Y:S04]  /*2b40*/  LDG.E.CONSTANT R8, desc[UR6][R2.64+0x1400] ;  /* 0x0014000602087981 */ /* 0x000f28000c1e9900 */
[----:B------:R-:W4:Y:S04]  /*2b50*/  LDG.E.CONSTANT R9, desc[UR6][R2.64+0x1800] ;  /* 0x0018000602097981 */ /* 0x000f28000c1e9900 */
[----:B------:R-:W5:Y:S04]  /*2b60*/  LDG.E.CONSTANT R10, desc[UR6][R2.64+0x1c00] ;  /* 0x001c0006020a7981 */ /* 0x000f68000c1e9900 */
[----:B------:R-:W5:Y:S04]  /*2b70*/  LDG.E.CONSTANT R11, desc[UR6][R2.64+0x2000] ;  /* 0x00200006020b7981 */ /* 0x000f68000c1e9900 */
[----:B------:R-:W5:Y:S04]  /*2b80*/  LDG.E.CONSTANT R12, desc[UR6][R2.64+0x2400] ;  /* 0x00240006020c7981 */ /* 0x000f68000c1e9900 */
[----:B------:R-:W5:Y:S04]  /*2b90*/  LDG.E.CONSTANT R13, desc[UR6][R2.64+0x2800] ;  /* 0x00280006020d7981 */ /* 0x000f68000c1e9900 */
[----:B------:R-:W5:Y:S04]  /*2ba0*/  LDG.E.CONSTANT R14, desc[UR6][R2.64+0x2c00] ;  /* 0x002c0006020e7981 */ /* 0x000f68000c1e9900 */
[----:B------:R-:W5:Y:S04]  /*2bb0*/  LDG.E.CONSTANT R15, desc[UR6][R2.64+0x3000] ;  /* 0x00300006020f7981 */ /* 0x000f68000c1e9900 */
[----:B------:R-:W5:Y:S04]  /*2bc0*/  LDG.E.CONSTANT R16, desc[UR6][R2.64+0x3400] ;  /* 0x0034000602107981 */ /* 0x000f68000c1e9900 */
[----:B------:R-:W5:Y:S04]  /*2bd0*/  LDG.E.CONSTANT R17, desc[UR6][R2.64+0x3800] ;  /* 0x0038000602117981 */ /* 0x000f68000c1e9900 */
[----:B------:R-:W5:Y:S01]  /*2be0*/  LDG.E.CONSTANT R18, desc[UR6][R2.64+0x3c00] ;  /* 0x003c000602127981 */ /* 0x000f62000c1e9900 */
[----:B------:R-:W-:-:S02]  /*2bf0*/  ISETP.GE.U32.AND P0, PT, R20, 0x2000, PT ;  /* 0x000020001400780c */ /* 0x000fc40003f06070 */
[----:B--2---:R-:W-:-:S04]  /*2c00*/  IADD3 R4, PT, PT, R5, R4, R19 ;  /* 0x0000000405047210 */ /* 0x004fc80007ffe013 */
[----:B---3--:R-:W-:-:S04]  /*2c10*/  IADD3 R4, PT, PT, R7, R6, R4 ;  /* 0x0000000607047210 */ /* 0x008fc80007ffe004 */
[----:B----4-:R-:W-:-:S04]  /*2c20*/  IADD3 R4, PT, PT, R9, R8, R4 ;  /* 0x0000000809047210 */ /* 0x010fc80007ffe004 */
[----:B-----5:R-:W-:Y:S01]  /*2c30*/  IADD3 R4, PT, PT, R11, R10, R4 ;  /* 0x0000000a0b047210 */ /* 0x020fe20007ffe004 */
[----:B------:R-:W-:-:S03]  /*2c40*/  IMAD.MOV.U32 R11, RZ, RZ, 0x1000 ;  /* 0x00001000ff0b7424 */ /* 0x000fc600078e00ff */
[----:B------:R-:W-:-:S04]  /*2c50*/  IADD3 R4, PT, PT, R13, R12, R4 ;  /* 0x0000000c0d047210 */ /* 0x000fc80007ffe004 */
[----:B------:R-:W-:-:S04]  /*2c60*/  IADD3 R4, PT, PT, R15, R14, R4 ;  /* 0x0000000e0f047210 */ /* 0x000fc80007ffe004 */
[----:B------:R-:W-:-:S05]  /*2c70*/  IADD3 R17, PT, PT, R17, R16, R4 ;  /* 0x0000001011117210 */ /* 0x000fca0007ffe004 */
[----:B------:R-:W-:Y:S01]  /*2c80*/  IMAD.IADD R8, R18, 0x1, R17 ;  /* 0x0000000112087824 */ /* 0x000fe200078e0211 */
[----:B------:R-:W-:Y:S06]  /*2c90*/  @!P0 BRA `(.L_x_46) ;  /* 0x00000000008c8947 */ /* 0x000fec0003800000 */
[----:B------:R-:W0:Y:S01]  /*2ca0*/  LDC R7, c[0x0][0x390] ;  /* 0x0000e400ff077b82 */ /* 0x000e220000000800 */
[----:B------:R-:W-:Y:S02]  /*2cb0*/  VIADD R6, R20, 0xfffff000 ;  /* 0xfffff00014067836 */ /* 0x000fe40000000000 */
[----:B------:R-:W-:-:S07]  /*2cc0*/  IMAD.MOV.U32 R11, RZ, RZ, 0x1000 ;  /* 0x00001000ff0b7424 */ /* 0x000fce00078e00ff */
.L_x_48:
[----:B------:R-:W-:-:S05]  /*2cd0*/  IMAD.WIDE R4, R11, 0x4, R2 ;  /* 0x000000040b047825 */ /* 0x000fca00078e0202 */
        /* <DEDUP_REMOVED lines=16> */
[----:B--2---:R-:W-:-:S04]  /*2de0*/  IADD3 R18, PT, PT, R18, R19, R8 ;  /* 0x0000001312127210 */ /* 0x004fc80007ffe008 */
[----:B---3--:R-:W-:Y:S01]  /*2df0*/  IADD3 R18, PT, PT, R21, R20, R18 ;  /* 0x0000001415127210 */ /* 0x008fe20007ffe012 */
[----:B0-----:R-:W-:-:S04]  /*2e00*/  IMAD.MOV.U32 R20, RZ, RZ, R7 ;  /* 0x000000ffff147224 */ /* 0x001fc800078e0007 */
[----:B------:R-:W-:Y:S01]  /*2e10*/  IMAD.IADD R8, R20, 0x1, -R11 ;  /* 0x0000000114087824 */ /* 0x000fe200078e0a0b */
[----:B----4-:R-:W-:-:S04]  /*2e20*/  IADD3 R18, PT, PT, R23, R22, R18 ;  /* 0x0000001617127210 */ /* 0x010fc80007ffe012 */
[----:B------:R-:W-:Y:S02]  /*2e30*/  ISETP.GE.AND P0, PT, R8, 0x1000, PT ;  /* 0x000010000800780c */ /* 0x000fe40003f06270 */
[----:B-----5:R-:W-:-:S04]  /*2e40*/  IADD3 R18, PT, PT, R25, R24, R18 ;  /* 0x0000001819127210 */ /* 0x020fc80007ffe012 */
[----:B------:R-:W-:-:S04]  /*2e50*/  IADD3 R14, PT, PT, R14, R17, R18 ;  /* 0x000000110e0e7210 */ /* 0x000fc80007ffe012 */
[----:B------:R-:W-:-:S04]  /*2e60*/  IADD3 R12, PT, PT, R15, R12, R14 ;  /* 0x0000000c0f0c7210 */ /* 0x000fc80007ffe00e */
[----:B------:R-:W-:-:S04]  /*2e70*/  IADD3 R10, PT, PT, R10, R13, R12 ;  /* 0x0000000d0a0a7210 */ /* 0x000fc80007ffe00c */
[----:B------:R-:W-:Y:S01]  /*2e80*/  IADD3 R8, PT, PT, R16, R9, R10 ;  /* 0x0000000910087210 */ /* 0x000fe20007ffe00a */
[----:B------:R-:W-:Y:S06]  /*2e90*/  @!P0 BRA `(.L_x_47) ;  /* 0x0000000400fc8947 */ /* 0x000fec0003800000 */
[----:B------:R-:W-:-:S05]  /*2ea0*/  VIADD R11, R11, 0x1000 ;  /* 0x000010000b0b7836 */ /* 0x000fca0000000000 */
[----:B------:R-:W-:-:S13]  /*2eb0*/  ISETP.GT.AND P0, PT, R11, R6, PT ;  /* 0x000000060b00720c */ /* 0x000fda0003f04270 */
[----:B------:R-:W-:Y:S05]  /*2ec0*/  @!P0 BRA `(.L_x_48) ;  /* 0xfffffffc00808947 */ /* 0x000fea000383ffff */
.L_x_46:
        /* <DEDUP_REMOVED lines=20> */
.L_x_52:
        /* <DEDUP_REMOVED lines=8> */
.L_x_51:
[----:B------:R-:W-:Y:S05]  /*3090*/  BSYNC.RECONVERGENT B2 ;  /* 0x0000000000027941 */ /* 0x000fea0003800200 */
.L_x_50:
        /* <DEDUP_REMOVED lines=16> */
.L_x_55:
        /* <DEDUP_REMOVED lines=20> */
[----:B------:R-:W5:Y:S04]  /*32e0*/  LDG.E.CONSTANT R22, desc[UR6][R2.64+0x2400] ;  /* 0x0024000602167981 */ /* 0x000f68000c1e9900 */
[----:B------:R0:W5:Y:S04]  /*32f0*/  LDG.E.CONSTANT R5, desc[UR6][R4.64] ;  /* 0x0000000604057981 */ /* 0x000168000c1e9900 */
        /* <DEDUP_REMOVED lines=17> */
.L_x_54:
[----:B------:R-:W-:Y:S05]  /*3410*/  BSYNC.RECONVERGENT B2 ;  /* 0x0000000000027941 */ /* 0x000fea0003800200 */
.L_x_53:
        /* <DEDUP_REMOVED lines=10> */
[----:B------:R-:W5:Y:S01]  /*34c0*/  LDG.E.CONSTANT R16, desc[UR6][R2.64+0x1400] ;  /* 0x0014000602107981 */ /* 0x000f62000c1e9900 */
[----:B0-----:R-:W-:-:S04]  /*34d0*/  IMAD.WIDE.U32 R4, R11, 0x4, R6 ;  /* 0x000000040b047825 */ /* 0x001fc800078e0006 */
[----:B------:R-:W-:Y:S02]  /*34e0*/  IMAD.WIDE.U32 R6, R13, 0x4, R6 ;  /* 0x000000040d067825 */ /* 0x000fe400078e0006 */
[----:B------:R0:W2:Y:S04]  /*34f0*/  LDG.E.CONSTANT R5, desc[UR6][R4.64] ;  /* 0x0000000604057981 */ /* 0x0000a8000c1e9900 */
[----:B------:R1:W3:Y:S04]  /*3500*/  LDG.E.CONSTANT R13, desc[UR6][R2.64] ;  /* 0x00000006020d7981 */ /* 0x0002e8000c1e9900 */
[----:B------:R-:W4:Y:S01]  /*3510*/  LDG.E.CONSTANT R7, desc[UR6][R6.64] ;  /* 0x0000000606077981 */ /* 0x000f22000c1e9900 */
[----:B0-----:R-:W-:Y:S01]  /*3520*/  IADD3 R4, P1, PT, R2, 0x2000, RZ ;  /* 0x0000200002047810 */ /* 0x001fe20007f3e0ff */
[----:B------:R-:W-:Y:S01]  /*3530*/  VIADD R10, R10, 0x800 ;  /* 0x000008000a0a7836 */ /* 0x000fe20000000000 */
[----:B------:R-:W-:Y:S01]  /*3540*/  PLOP3.LUT P0, PT, PT, PT, PT, 0x8, 0x80 ;  /* 0x000000000080781c */ /* 0x000fe20003f0e170 */
[----:B------:R-:W-:-:S02]  /*3550*/  VIADD R11, R11, 0x800 ;  /* 0x000008000b0b7836 */ /* 0x000fc40000000000 */
[----:B-1----:R-:W-:Y:S01]  /*3560*/  IMAD.MOV.U32 R2, RZ, RZ, R4 ;  /* 0x000000ffff027224 */ /* 0x002fe200078e0004 */
[----:B--2---:R-:W-:-:S04]  /*3570*/  IADD3 R12, PT, PT, R12, R5, R8 ;  /* 0x000000050c0c7210 */ /* 0x004fc80007ffe008 */
[----:B---3--:R-:W-:Y:S01]  /*3580*/  IADD3 R12, PT, PT, R14, R13, R12 ;  /* 0x0000000d0e0c7210 */ /* 0x008fe20007ffe00c */
[----:B------:R-:W-:-:S03]  /*3590*/  IMAD.X R5, RZ, RZ, R3, P1 ;  /* 0x000000ffff057224 */ /* 0x000fc600008e0603 */
[----:B----4-:R-:W-:Y:S01]  /*35a0*/  IADD3 R12, PT, PT, R15, R7, R12 ;  /* 0x000000070f0c7210 */ /* 0x010fe20007ffe00c */
[----:B------:R-:W-:-:S03]  /*35b0*/  IMAD.MOV.U32 R3, RZ, RZ, R5 ;  /* 0x000000ffff037224 */ /* 0x000fc600078e0005 */
[----:B-----5:R-:W-:-:S07]  /*35c0*/  IADD3 R8, PT, PT, R16, R17, R12 ;  /* 0x0000001110087210 */ /* 0x020fce0007ffe00c */
.L_x_57:
[----:B------:R-:W-:Y:S05]  /*35d0*/  BSYNC.RECONVERGENT B2 ;  /* 0x0000000000027941 */ /* 0x000fea0003800200 */
.L_x_56:
        /* <DEDUP_REMOVED lines=10> */
.L_x_49:
[----:B------:R-:W-:Y:S05]  /*3680*/  BSYNC.RECONVERGENT B1 ;  /* 0x0000000000017941 */ /* 0x000fea0003800200 */
.L_x_47:
[----:B------:R-:W0:Y:S01]  /*3690*/  S2R R9, SR_LANEID ;  /* 0x0000000000097919 */ /* 0x000e220000000000 */
[----:B------:R-:W1:Y:S01]  /*36a0*/  SHFL.DOWN PT, R2, R8, 0x1, 0x1f ;  /* 0x08201f0008027f89 */ /* 0x000e6200000e0000 */
[C---:B0-----:R-:W-:Y:S02]  /*36b0*/  ISETP.GT.AND P0, PT, R9.reuse, 0x1e, PT ;  /* 0x0000001e0900780c */ /* 0x041fe40003f04270 */
[C---:B------:R-:W-:Y:S02]  /*36c0*/  ISETP.NE.AND P1, PT, R9.reuse, RZ, PT ;  /* 0x000000ff0900720c */ /* 0x040fe40003f25270 */
        /* <DEDUP_REMOVED lines=37> */
[----:B0-----:R-:W-:-:S07]  /*3920*/  IMAD.IADD R3, R0, 0x1, R9 ;  /* 0x0000000100037824 */ /* 0x001fce00078e0209 */
.L_x_19:
[----:B------:R-:W-:Y:S05]  /*3930*/  BSYNC.RECONVERGENT B0 ;  /* 0x0000000000007941 */ /* 0x000fea0003800200 */
.L_x_3:
[----:B------:R-:W-:Y:S05]  /*3940*/  @P0 EXIT ;  /* 0x000000000000094d */ /* 0x000fea0003800000 */
[----:B-1----:R-:W1:Y:S01]  /*3950*/  LDC.64 R4, c[0x0][0x388] ;  /* 0x0000e200ff047b82 */ /* 0x002e620000000a00 */
[----:B------:R-:W0:Y:S02]  /*3960*/  LDCU UR4, c[0x0][0x398] ;  /* 0x00007300ff0477ac */ /* 0x000e240008000800 */
[----:B0-234-:R-:W-:-:S05]  /*3970*/  VIADD R3, R3, UR4 ;  /* 0x0000000403037c36 */ /* 0x01dfca0008000000 */
[----:B-1----:R-:W-:Y:S01]  /*3980*/  STG.E desc[UR6][R4.64], R3 ;  /* 0x0000000304007986 */ /* 0x002fe2000c101906 */
[----:B------:R-:W-:Y:S05]  /*3990*/  EXIT ;  /* 0x000000000000794d */ /* 0x000fea0003800000 */
.L_x_58:
        /* <DEDUP_REMOVED lines=14> */
.L_x_240:


//--------------------- .text._ZN3cub18CUB_300001_SM_10006detail6reduce18DeviceReduceKernelINS2_10policy_hubIiyN4cuda3std3__44plusIiEEE10Policy1000EN6thrust24THRUST_300001_SM_1000_NS6detail15normal_iteratorINSD_10device_ptrIiEEEEyS9_iNS7_10__identityEEEvT0_PT3_T1_NS0_13GridEvenShareISN_EET2_T4_ --------------------------
	.section	.text._ZN3cub18CUB_300001_SM_10006detail6reduce18DeviceReduceKernelINS2_10policy_hubIiyN4cuda3std3__44plusIiEEE10Policy1000EN6thrust24THRUST_300001_SM_1000_NS6detail15normal_iteratorINSD_10device_ptrIiEEEEyS9_iNS7_10__identityEEEvT0_PT3_T1_NS0_13GridEvenShareISN_EET2_T4_,"ax",@progbits
	.align	128
        .global         _ZN3cub18CUB_300001_SM_10006detail6reduce18DeviceReduceKernelINS2_10policy_hubIiyN4cuda3std3__44plusIiEEE10Policy1000EN6thrust24THRUST_300001_SM_1000_NS6detail15normal_iteratorINSD_10device_ptrIiEEEEyS9_iNS7_10__identityEEEvT0_PT3_T1_NS0_13GridEvenShareISN_EET2_T4_
        .type           _ZN3cub18CUB_300001_SM_10006detail6reduce18DeviceReduceKernelINS2_10policy_hubIiyN4cuda3std3__44plusIiEEE10Policy1000EN6thrust24THRUST_300001_SM_1000_NS6detail15normal_iteratorINSD_10device_ptrIiEEEEyS9_iNS7_10__identityEEEvT0_PT3_T1_NS0_13GridEvenShareISN_EET2_T4_,@function
        .size           _ZN3cub18CUB_300001_SM_10006detail6reduce18DeviceReduceKernelINS2_10policy_hubIiyN4cuda3std3__44plusIiEEE10Policy1000EN6thrust24THRUST_300001_SM_1000_NS6detail15normal_iteratorINSD_10device_ptrIiEEEEyS9_iNS7_10__identityEEEvT0_PT3_T1_NS0_13GridEvenShareISN_EET2_T4_,(.L_x_241 - _ZN3cub18CUB_300001_SM_10006detail6reduce18DeviceReduceKernelINS2_10policy_hubIiyN4cuda3std3__44plusIiEEE10Policy1000EN6thrust24THRUST_300001_SM_1000_NS6detail15normal_iteratorINSD_10device_ptrIiEEEEyS9_iNS7_10__identityEEEvT0_PT3_T1_NS0_13GridEvenShareISN_EET2_T4_)
        .other          _ZN3cub18CUB_300001_SM_10006detail6reduce18DeviceReduceKernelINS2_10policy_hubIiyN4cuda3std3__44plusIiEEE10Policy1000EN6thrust24THRUST_300001_SM_1000_NS6detail15normal_iteratorINSD_10device_ptrIiEEEEyS9_iNS7_10__identityEEEvT0_PT3_T1_NS0_13GridEvenShareISN_EET2_T4_,@"STO_CUDA_ENTRY STV_DEFAULT"
_ZN3cub18CUB_300001_SM_10006detail6reduce18DeviceReduceKernelINS2_10policy_hubIiyN4cuda3std3__44plusIiEEE10Policy1000EN6thrust24THRUST_300001_SM_1000_NS6detail15normal_iteratorINSD_10device_ptrIiEEEEyS9_iNS7_10__identityEEEvT0_PT3_T1_NS0_13GridEvenShareISN_EET2_T4_:
.text._ZN3cub18CUB_300001_SM_10006detail6reduce18DeviceReduceKernelINS2_10policy_hubIiyN4cuda3std3__44plusIiEEE10Policy1000EN6thrust24THRUST_300001_SM_1000_NS6detail15normal_iteratorINSD_10device_ptrIiEEEEyS9_iNS7_10__identityEEEvT0_PT3_T1_NS0_13GridEvenShareISN_EET2_T4_:
[----:B------:R-:W-:Y:S08]  /*0000*/  LDC R1, c[0x0][0x37c] ;  /* 0x0000df00ff017b82 */ /* 0x000ff00000000800 */
[----:B------:R-:W0:Y:S01]  /*0010*/  S2UR UR16, SR_CTAID.X ;  /* 0x00000000001079c3 */ /* 0x000e220000002500 */
[----:B------:R-:W1:Y:S01]  /*0020*/  LDCU.64 UR8, c[0x0][0x3b8] ;  /* 0x00007700ff0877ac */ /* 0x000e620008000a00 */
[----:B------:R-:W-:Y:S01]  /*0030*/  BSSY.RECONVERGENT B0, `(.L_x_59) ;  /* 0x0000201000007945 */ /* 0x000fe20003800200 */
[----:B------:R-:W2:Y:S01]  /*0040*/  LDCU UR5, c[0x0][0x3c0] ;  /* 0x00007800ff0577ac */ /* 0x000ea20008000800 */
[----:B------:R-:W3:Y:S01]  /*0050*/  LDCU.64 UR14, c[0x0][0x358] ;  /* 0x00006b00ff0e77ac */ /* 0x000ee20008000a00 */
[----:B-1----:R-:W-:-:S02]  /*0060*/  IMAD.U32 R2, RZ, RZ, UR8 ;  /* 0x00000008ff027e24 */ /* 0x002fc4000f8e00ff */
[----:B------:R-:W-:Y:S01]  /*0070*/  IMAD.U32 R3, RZ, RZ, UR9 ;  /* 0x00000009ff037e24 */ /* 0x000fe2000f8e00ff */
[----:B--2---:R-:W-:Y:S02]  /*0080*/  USHF.L.U32 UR5, UR5, 0xc, URZ ;  /* 0x0000000c05057899 */ /* 0x004fe400080006ff */
[----:B0-----:R-:W-:Y:S02]  /*0090*/  USHF.L.U32 UR7, UR16, 0xc, URZ ;  /* 0x0000000c10077899 */ /* 0x001fe400080006ff */
[----:B------:R-:W-:-:S04]  /*00a0*/  USHF.R.S32.HI UR4, URZ, 0x1f, UR5 ;  /* 0x0000001fff047899 */ /* 0x000fc80008011405 */
[----:B------:R-:W-:-:S04]  /*00b0*/  IADD3 R23, P1, PT, R2, -UR7, RZ ;  /* 0x8000000702177c10 */ /* 0x000fc8000ff3e0ff */
[----:B------:R-:W-:Y:S02]  /*00c0*/  ISETP.GT.U32.AND P0, PT, R23, 0xfff, PT ;  /* 0x00000fff1700780c */ /* 0x000fe40003f04070 */
[----:B------:R-:W-:-:S04]  /*00d0*/  IADD3.X R22, PT, PT, R3, -0x1, RZ, P1, !PT ;  /* 0xffffffff03167810 */ /* 0x000fc80000ffe4ff */
[----:B------:R-:W-:-:S13]  /*00e0*/  ISETP.GT.U32.AND.EX P0, PT, R22, RZ, PT, P0 ;  /* 0x000000ff1600720c */ /* 0x000fda0003f04100 */
[----:B---3--:R-:W-:Y:S05]  /*00f0*/  @P0 BRA `(.L_x_60) ;  /* 0x0000000c00ac0947 */ /* 0x008fea0003800000 */
[----:B------:R-:W0:Y:S01]  /*0100*/  S2R R3, SR_TID.X ;  /* 0x0000000000037919 */ /* 0x000e220000002100 */
[----:B------:R-:W-:Y:S01]  /*0110*/  VIADD R0, R2, -UR7 ;  /* 0x8000000702007c36 */ /* 0x000fe20008000000 */
[----:B------:R-:W-:Y:S01]  /*0120*/  BSSY.RECONVERGENT B1, `(.L_x_61) ;  /* 0x000000a000017945 */ /* 0x000fe20003800200 */
[----:B------:R-:W-:-:S03]  /*0130*/  IMAD.MOV.U32 R4, RZ, RZ, RZ ;  /* 0x000000ffff047224 */ /* 0x000fc600078e00ff */
[----:B0-----:R-:W-:Y:S01]  /*0140*/  ISETP.GE.AND P0, PT, R3, R0, PT ;  /* 0x000000000300720c */ /* 0x001fe20003f06270 */
[----:B------:R-:W-:-:S12]  /*0150*/  IMAD.MOV.U32 R5, RZ, RZ, R3 ;  /* 0x000000ffff057224 */ /* 0x000fd800078e0003 */
[----:B------:R-:W-:Y:S05]  /*0160*/  @P0 BRA `(.L_x_62) ;  /* 0x0000000000140947 */ /* 0x000fea0003800000 */
[----:B------:R-:W0:Y:S01]  /*0170*/  LDC.64 R6, c[0x0][0x380] ;  /* 0x0000e000ff067b82 */ /* 0x000e220000000a00 */
[----:B------:R-:W-:-:S04]  /*0180*/  VIADD R5, R3, UR7 ;  /* 0x0000000703057c36 */ /* 0x000fc80008000000 */
[----:B0-----:R-:W-:-:S05]  /*0190*/  IMAD.WIDE.U32 R6, R5, 0x4, R6 ;  /* 0x0000000405067825 */ /* 0x001fca00078e0006 */
[----:B------:R0:W5:Y:S01]  /*01a0*/  LDG.E R4, desc[UR14][R6.64] ;  /* 0x0000000e06047981 */ /* 0x000162000c1e1900 */
[----:B------:R-:W-:-:S07]  /*01b0*/  VIADD R5, R3, 0x100 ;  /* 0x0000010003057836 */ /* 0x000fce0000000000 */
.L_x_62:
[----:B------:R-:W-:Y:S05]  /*01c0*/  BSYNC.RECONVERGENT B1 ;  /* 0x0000000000017941 */ /* 0x000fea0003800200 */
.L_x_61:
[----:B------:R-:W-:Y:S01]  /*01d0*/  ISETP.GE.AND P0, PT, R5, R0, PT ;  /* 0x000000000500720c */ /* 0x000fe20003f06270 */
[----:B------:R-:W-:-:S12]  /*01e0*/  BSSY.RECONVERGENT B1, `(.L_x_63) ;  /* 0x000006c000017945 */ /* 0x000fd80003800200 */
[----:B------:R-:W-:Y:S05]  /*01f0*/  @P0 BRA `(.L_x_64) ;  /* 0x0000000400a80947 */ /* 0x000fea0003800000 */
[----:B0-----:R-:W-:Y:S01]  /*0200*/  LOP3.LUT R7, RZ, R5, RZ, 0x33, !PT ;  /* 0x00000005ff077212 */ /* 0x001fe200078e33ff */
[----:B------:R-:W-:Y:S03]  /*0210*/  BSSY.RECONVERGENT B2, `(.L_x_65) ;  /* 0x0000030000027945 */ /* 0x000fe60003800200 */
[----:B------:R-:W-:-:S04]  /*0220*/  IADD3 R7, PT, PT, R2, -UR7, R7 ;  /* 0x8000000702077c10 */ /* 0x000fc8000fffe007 */
[C---:B------:R-:W-:Y:S02]  /*0230*/  ISETP.GE.U32.AND P1, PT, R7.reuse, 0xf00, PT ;  /* 0x00000f000700780c */ /* 0x040fe40003f26070 */
[----:B------:R-:W-:-:S04]  /*0240*/  LEA.HI R2, R7, 0x1, RZ, 0x18 ;  /* 0x0000000107027811 */ /* 0x000fc800078fc0ff */
[----:B------:R-:W-:-:S04]  /*0250*/  LOP3.LUT R21, R2, 0xf, RZ, 0xc0, !PT ;  /* 0x0000000f02157812 */ /* 0x000fc800078ec0ff */
[----:B------:R-:W-:-:S03]  /*0260*/  ISETP.NE.AND P0, PT, R21, RZ, PT ;  /* 0x000000ff1500720c */ /* 0x000fc60003f05270 */
[----:B------:R-:W-:Y:S10]  /*0270*/  @!P1 BRA `(.L_x_66) ;  /* 0x0000000000a49947 */ /* 0x000ff40003800000 */
[----:B------:R-:W0:Y:S01]  /*0280*/  LDCU.64 UR8, c[0x0][0x380] ;  /* 0x00007000ff0877ac */ /* 0x000e220008000a00 */
[----:B------:R-:W-:Y:S01]  /*0290*/  IMAD.WIDE.U32 R6, R5, 0x4, RZ ;  /* 0x0000000405067825 */ /* 0x000fe200078e00ff */
[----:B------:R-:W-:Y:S01]  /*02a0*/  LOP3.LUT R8, R2, 0x1fffff0, RZ, 0xc0, !PT ;  /* 0x01fffff002087812 */ /* 0x000fe200078ec0ff */
[----:B------:R-:W-:-:S04]  /*02b0*/  UIMAD.WIDE.U32 UR4, UR16, 0x4000, URZ ;  /* 0x00004000100478a5 */ /* 0x000fc8000f8e00ff */
[----:B------:R-:W-:Y:S02]  /*02c0*/  IMAD.MOV R8, RZ, RZ, -R8 ;  /* 0x000000ffff087224 */ /* 0x000fe400078e0a08 */
[----:B------:R-:W-:Y:S02]  /*02d0*/  LOP3.LUT R14, R6, UR4, RZ, 0xfc, !PT ;  /* 0x00000004060e7c12 */ /* 0x000fe4000f8efcff */
[----:B------:R-:W-:Y:S02]  /*02e0*/  LOP3.LUT R7, R7, UR5, RZ, 0xfc, !PT ;  /* 0x0000000507077c12 */ /* 0x000fe4000f8efcff */
[----:B0-----:R-:W-:-:S04]  /*02f0*/  IADD3 R14, P1, PT, R14, UR8, RZ ;  /* 0x000000080e0e7c10 */ /* 0x001fc8000ff3e0ff */
[----:B------:R-:W-:-:S04]  /*0300*/  IADD3 R14, P2, PT, R14, 0x2000, RZ ;  /* 0x000020000e0e7810 */ /* 0x000fc80007f5e0ff */
[----:B------:R-:W-:-:S09]  /*0310*/  IADD3.X R7, PT, PT, RZ, UR9, R7, P2, P1 ;  /* 0x00000009ff077c10 */ /* 0x000fd200097e2407 */
.L_x_67:
[----:B------:R-:W-:-:S05]  /*0320*/  IMAD.MOV.U32 R6, RZ, RZ, R14 ;  /* 0x000000ffff067224 */ /* 0x000fca00078e000e */
[----:B------:R-:W2:Y:S04]  /*0330*/  LDG.E R15, desc[UR14][R6.64+-0x2000] ;  /* 0xffe0000e060f7981 */ /* 0x000ea8000c1e1900 */
[----:B------:R-:W2:Y:S04]  /*0340*/  LDG.E R16, desc[UR14][R6.64+-0x1c00] ;  /* 0xffe4000e06107981 */ /* 0x000ea8000c1e1900 */
[----:B------:R-:W3:Y:S04]  /*0350*/  LDG.E R18, desc[UR14][R6.64+-0x1800] ;  /* 0xffe8000e06127981 */ /* 0x000ee8000c1e1900 */
[----:B------:R-:W3:Y:S04]  /*0360*/  LDG.E R17, desc[UR14][R6.64+-0x1400] ;  /* 0xffec000e06117981 */ /* 0x000ee8000c1e1900 */
[----:B------:R-:W4:Y:S04]  /*0370*/  LDG.E R20, desc[UR14][R6.64+-0x1000] ;  /* 0xfff0000e06147981 */ /* 0x000f28000c1e1900 */
        /* <DEDUP_REMOVED lines=10> */
[----:B------:R0:W4:Y:S01]  /*0420*/  LDG.E R10, desc[UR14][R6.64+0x1c00] ;  /* 0x001c000e060a7981 */ /* 0x000122000c1e1900 */
[----:B------:R-:W-:-:S02]  /*0430*/  VIADD R8, R8, 0x10 ;  /* 0x0000001008087836 */ /* 0x000fc40000000000 */
[----:B------:R-:W-:-:S03]  /*0440*/  VIADD R5, R5, 0x1000 ;  /* 0x0000100005057836 */ /* 0x000fc60000000000 */
[----:B------:R-:W-:Y:S02]  /*0450*/  ISETP.NE.AND P1, PT, R8, RZ, PT ;  /* 0x000000ff0800720c */ /* 0x000fe40003f25270 */
[----:B--2--5:R-:W-:-:S04]  /*0460*/  IADD3 R15, PT, PT, R16, R15, R4 ;  /* 0x0000000f100f7210 */ /* 0x024fc80007ffe004 */
[----:B---3--:R-:W-:-:S04]  /*0470*/  IADD3 R15, PT, PT, R17, R18, R15 ;  /* 0x00000012110f7210 */ /* 0x008fc80007ffe00f */
[----:B----4-:R-:W-:-:S04]  /*0480*/  IADD3 R15, PT, PT, R19, R20, R15 ;  /* 0x00000014130f7210 */ /* 0x010fc80007ffe00f */
[----:B------:R-:W-:-:S04]  /*0490*/  IADD3 R15, PT, PT, R23, R22, R15 ;  /* 0x00000016170f7210 */ /* 0x000fc80007ffe00f */
[----:B------:R-:W-:-:S04]  /*04a0*/  IADD3 R15, PT, PT, R25, R24, R15 ;  /* 0x00000018190f7210 */ /* 0x000fc80007ffe00f */
[----:B------:R-:W-:Y:S02]  /*04b0*/  IADD3 R13, PT, PT, R13, R14, R15 ;  /* 0x0000000e0d0d7210 */ /* 0x000fe40007ffe00f */
[----:B------:R-:W-:-:S05]  /*04c0*/  IADD3 R14, P2, PT, R6, 0x4000, RZ ;  /* 0x00004000060e7810 */ /* 0x000fca0007f5e0ff */
[----:B0-----:R-:W-:Y:S01]  /*04d0*/  IMAD.X R7, RZ, RZ, R7, P2 ;  /* 0x000000ffff077224 */ /* 0x001fe200010e0607 */
[----:B------:R-:W-:-:S04]  /*04e0*/  IADD3 R9, PT, PT, R12, R9, R13 ;  /* 0x000000090c097210 */ /* 0x000fc80007ffe00d */
[----:B------:R-:W-:Y:S01]  /*04f0*/  IADD3 R4, PT, PT, R10, R11, R9 ;  /* 0x0000000b0a047210 */ /* 0x000fe20007ffe009 */
[----:B------:R-:W-:Y:S06]  /*0500*/  @P1 BRA `(.L_x_67) ;  /* 0xfffffffc00841947 */ /* 0x000fec000383ffff */
.L_x_66:
[----:B------:R-:W-:Y:S05]  /*0510*/  BSYNC.RECONVERGENT B2 ;  /* 0x0000000000027941 */ /* 0x000fea0003800200 */
.L_x_65:
[----:B------:R-:W-:Y:S05]  /*0520*/  @!P0 BRA `(.L_x_64) ;  /* 0x0000000000dc8947 */ /* 0x000fea0003800000 */
[----:B------:R-:W-:Y:S01]  /*0530*/  ISETP.GE.U32.AND P0, PT, R21, 0x8, PT ;  /* 0x000000081500780c */ /* 0x000fe20003f06070 */
[----:B------:R-:W-:Y:S01]  /*0540*/  BSSY.RECONVERGENT B2, `(.L_x_68) ;  /* 0x0000016000027945 */ /* 0x000fe20003800200 */
[----:B------:R-:W-:-:S04]  /*0550*/  LOP3.LUT R16, R2, 0x7, RZ, 0xc0, !PT ;  /* 0x0000000702107812 */ /* 0x000fc800078ec0ff */
[----:B------:R-:W-:-:S07]  /*0560*/  ISETP.NE.AND P1, PT, R16, RZ, PT ;  /* 0x000000ff1000720c */ /* 0x000fce0003f25270 */
[----:B------:R-:W-:Y:S06]  /*0570*/  @!P0 BRA `(.L_x_69) ;  /* 0x0000000000488947 */ /* 0x000fec0003800000 */
[----:B------:R-:W0:Y:S01]  /*0580*/  LDCU.64 UR4, c[0x0][0x380] ;  /* 0x00007000ff0477ac */ /* 0x000e220008000a00 */
[----:B------:R-:W-:-:S04]  /*0590*/  IADD3 R7, P0, PT, R5, UR7, RZ ;  /* 0x0000000705077c10 */ /* 0x000fc8000ff1e0ff */
[----:B------:R-:W-:Y:S02]  /*05a0*/  LEA.HI.X.SX32 R8, R5, RZ, 0x1, P0 ;  /* 0x000000ff05087211 */ /* 0x000fe400000f0eff */
[----:B0-----:R-:W-:-:S04]  /*05b0*/  LEA R6, P0, R7, UR4, 0x2 ;  /* 0x0000000407067c11 */ /* 0x001fc8000f8010ff */
[----:B------:R-:W-:-:S05]  /*05c0*/  LEA.HI.X R7, R7, UR5, R8, 0x2, P0 ;  /* 0x0000000507077c11 */ /* 0x000fca00080f1408 */
[----:B------:R-:W2:Y:S04]  /*05d0*/  LDG.E R9, desc[UR14][R6.64] ;  /* 0x0000000e06097981 */ /* 0x000ea8000c1e1900 */
[----:B------:R-:W2:Y:S04]  /*05e0*/  LDG.E R8, desc[UR14][R6.64+0x400] ;  /* 0x0004000e06087981 */ /* 0x000ea8000c1e1900 */
[----:B------:R-:W3:Y:S04]  /*05f0*/  LDG.E R11, desc[UR14][R6.64+0x800] ;  /* 0x0008000e060b7981 */ /* 0x000ee8000c1e1900 */
[----:B------:R-:W3:Y:S04]  /*0600*/  LDG.E R10, desc[UR14][R6.64+0xc00] ;  /* 0x000c000e060a7981 */ /* 0x000ee8000c1e1900 */
[----:B------:R-:W4:Y:S04]  /*0610*/  LDG.E R13, desc[UR14][R6.64+0x1000] ;  /* 0x0010000e060d7981 */ /* 0x000f28000c1e1900 */
[----:B------:R-:W4:Y:S04]  /*0620*/  LDG.E R12, desc[UR14][R6.64+0x1400] ;  /* 0x0014000e060c7981 */ /* 0x000f28000c1e1900 */
[----:B------:R-:W4:Y:S04]  /*0630*/  LDG.E R15, desc[UR14][R6.64+0x1800] ;  /* 0x0018000e060f7981 */ /* 0x000f28000c1e1900 */
[----:B------:R-:W4:Y:S01]  /*0640*/  LDG.E R14, desc[UR14][R6.64+0x1c00] ;  /* 0x001c000e060e7981 */ /* 0x000f22000c1e1900 */
[----:B------:R-:W-:Y:S01]  /*0650*/  VIADD R5, R5, 0x800 ;  /* 0x0000080005057836 */ /* 0x000fe20000000000 */
[----:B--2--5:R-:W-:-:S04]  /*0660*/  IADD3 R8, PT, PT, R8, R9, R4 ;  /* 0x0000000908087210 */ /* 0x024fc80007ffe004 */
[----:B---3--:R-:W-:-:S04]  /*0670*/  IADD3 R8, PT, PT, R10, R11, R8 ;  /* 0x0000000b0a087210 */ /* 0x008fc80007ffe008 */
[----:B----4-:R-:W-:-:S04]  /*0680*/  IADD3 R8, PT, PT, R12, R13, R8 ;  /* 0x0000000d0c087210 */ /* 0x010fc80007ffe008 */
[----:B------:R-:W-:-:S07]  /*0690*/  IADD3 R4, PT, PT, R14, R15, R8 ;  /* 0x0000000f0e047210 */ /* 0x000fce0007ffe008 */
.L_x_69:
[----:B------:R-:W-:Y:S05]  /*06a0*/  BSYNC.RECONVERGENT B2 ;  /* 0x0000000000027941 */ /* 0x000fea0003800200 */
.L_x_68:
        /* <DEDUP_REMOVED lines=14> */
[----:B------:R-:W3:Y:S01]  /*0790*/  LDG.E R10, desc[UR14][R6.64+0xc00] ;  /* 0x000c000e060a7981 */ /* 0x000ee2000c1e1900 */
[----:B------:R-:W-:Y:S01]  /*07a0*/  VIADD R5, R5, 0x400 ;  /* 0x0000040005057836 */ /* 0x000fe20000000000 */
[----:B--2--5:R-:W-:-:S04]  /*07b0*/  IADD3 R4, PT, PT, R8, R9, R4 ;  /* 0x0000000908047210 */ /* 0x024fc80007ffe004 */
[----:B---3--:R-:W-:-:S07]  /*07c0*/  IADD3 R4, PT, PT, R10, R11, R4 ;  /* 0x0000000b0a047210 */ /* 0x008fce0007ffe004 */
.L_x_71:
[----:B------:R-:W-:Y:S05]  /*07d0*/  BSYNC.RECONVERGENT B2 ;  /* 0x0000000000027941 */ /* 0x000fea0003800200 */
.L_x_70:
[----:B------:R-:W-:Y:S05]  /*07e0*/  @!P1 BRA `(.L_x_64) ;  /* 0x00000000002c9947 */ /* 0x000fea0003800000 */
[----:B------:R-:W0:Y:S01]  /*07f0*/  LDC.64 R6, c[0x0][0x380] ;  /* 0x0000e000ff067b82 */ /* 0x000e220000000a00 */
[----:B------:R-:W-:Y:S02]  /*0800*/  IMAD.U32 R9, RZ, RZ, UR16 ;  /* 0x00000010ff097e24 */ /* 0x000fe4000f8e00ff */
[----:B------:R-:W-:Y:S02]  /*0810*/  IMAD.MOV R2, RZ, RZ, -R2 ;  /* 0x000000ffff027224 */ /* 0x000fe400078e0a02 */
[----:B0-----:R-:W-:-:S07]  /*0820*/  IMAD.WIDE.U32 R6, R9, 0x4000, R6 ;  /* 0x0000400009067825 */ /* 0x001fce00078e0006 */
.L_x_72:
[----:B------:R-:W-:-:S06]  /*0830*/  IMAD.WIDE R8, R5, 0x4, R6 ;  /* 0x0000000405087825 */ /* 0x000fcc00078e0206 */
[----:B------:R-:W2:Y:S01]  /*0840*/  LDG.E R9, desc[UR14][R8.64] ;  /* 0x0000000e08097981 */ /* 0x000ea2000c1e1900 */
[----:B------:R-:W-:Y:S02]  /*0850*/  VIADD R2, R2, 0x1 ;  /* 0x0000000102027836 */ /* 0x000fe40000000000 */
[----:B------:R-:W-:-:S03]  /*0860*/  VIADD R5, R5, 0x100 ;  /* 0x0000010005057836 */ /* 0x000fc60000000000 */
[----:B------:R-:W-:Y:S01]  /*0870*/  ISETP.NE.AND P0, PT, R2, RZ, PT ;  /* 0x000000ff0200720c */ /* 0x000fe20003f05270 */
[----:B--2--5:R-:W-:-:S12]  /*0880*/  IMAD.IADD R4, R9, 0x1, R4 ;  /* 0x0000000109047824 */ /* 0x024fd800078e0204 */
[----:B------:R-:W-:Y:S05]  /*0890*/  @P0 BRA `(.L_x_72) ;  /* 0xfffffffc00e40947 */ /* 0x000fea000383ffff */
.L_x_64:
[----:B------:R-:W-:Y:S05]  /*08a0*/  BSYNC.RECONVERGENT B1 ;  /* 0x0000000000017941 */ /* 0x000fea0003800200 */
.L_x_63:
[----:B------:R-:W-:-:S13]  /*08b0*/  ISETP.GE.AND P0, PT, R0, 0x100, PT ;  /* 0x000001000000780c */ /* 0x000fda0003f06270 */
[----:B------:R-:W-:Y:S05]  /*08c0*/  @!P0 BRA `(.L_x_73) ;  /* 0x0000000000ac8947 */ /* 0x000fea0003800000 */
[----:B------:R-:W1:Y:S01]  /*08d0*/  S2R R8, SR_LANEID ;  /* 0x0000000000087919 */ /* 0x000e620000000000 */
[----:B-----5:R-:W2:Y:S01]  /*08e0*/  SHFL.DOWN PT, R0, R4, 0x1, 0x1f ;  /* 0x08201f0004007f89 */ /* 0x020ea200000e0000 */
[C---:B-1----:R-:W-:Y:S02]  /*08f0*/  ISETP.GT.AND P0, PT, R8.reuse, 0x1e, PT ;  /* 0x0000001e0800780c */ /* 0x042fe40003f04270 */
[----:B------:R-:W-:Y:S02]  /*0900*/  ISETP.NE.AND P1, PT, R8, RZ, PT ;  /* 0x000000ff0800720c */ /* 0x000fe40003f25270 */
[----:B--2---:R-:W-:Y:S02]  /*0910*/  SEL R5, R0, RZ, !P0 ;  /* 0x000000ff00057207 */ /* 0x004fe40004000000 */
[----:B------:R-:W-:-:S03]  /*0920*/  ISETP.GT.AND P0, PT, R8, 0x1d, PT ;  /* 0x0000001d0800780c */ /* 0x000fc60003f04270 */
[----:B------:R-:W-:-:S05]  /*0930*/  IMAD.IADD R5, R5, 0x1, R4 ;  /* 0x0000000105057824 */ /* 0x000fca00078e0204 */
[----:B------:R-:W1:Y:S01]  /*0940*/  SHFL.DOWN PT, R0, R5, 0x2, 0x1f ;  /* 0x08401f0005007f89 */ /* 0x000e6200000e0000 */
[----:B0-----:R-:W0:Y:S01]  /*0950*/  @!P1 S2R R6, SR_CgaCtaId ;  /* 0x0000000000069919 */ /* 0x001e220000008800 */
[----:B-1----:R-:W-:Y:S02]  /*0960*/  SEL R0, R0, RZ, !P0 ;  /* 0x000000ff00007207 */ /* 0x002fe40004000000 */
[----:B------:R-:W-:-:S03]  /*0970*/  ISETP.GT.AND P0, PT, R8, 0x1b, PT ;  /* 0x0000001b0800780c */ /* 0x000fc60003f04270 */
[----:B------:R-:W-:Y:S01]  /*0980*/  IMAD.IADD R0, R5, 0x1, R0 ;  /* 0x0000000105007824 */ /* 0x000fe200078e0200 */
[----:B------:R-:W-:-:S04]  /*0990*/  @!P1 MOV R5, 0x400 ;  /* 0x0000040000059802 */ /* 0x000fc80000000f00 */
[----:B------:R-:W1:Y:S01]  /*09a0*/  SHFL.DOWN PT, R2, R0, 0x4, 0x1f ;  /* 0x08801f0000027f89 */ /* 0x000e6200000e0000 */
[----:B0-----:R-:W-:Y:S02]  /*09b0*/  @!P1 LEA R5, R6, R5, 0x18 ;  /* 0x0000000506059211 */ /* 0x001fe400078ec0ff */
[----:B-1----:R-:W-:Y:S02]  /*09c0*/  SEL R7, R2, RZ, !P0 ;  /* 0x000000ff02077207 */ /* 0x002fe40004000000 */
        /* <DEDUP_REMOVED lines=19> */
[----:B--2---:R-:W-:Y:S04]  /*0b00*/  LDS R0, [UR4+0xc] ;  /* 0x00000c04ff007984 */ /* 0x004fe80008000800 */
[----:B------:R-:W0:Y:S04]  /*0b10*/  LDS.128 R4, [UR4+0x10] ;  /* 0x00001004ff047984 */ /* 0x000e280008000c00 */
[----:B------:R-:W1:Y:S01]  /*0b20*/  LDS.64 R2, [UR4+0x20] ;  /* 0x00002004ff027984 */ /* 0x000e620008000a00 */
[----:B0-----:R-:W-:-:S04]  /*0b30*/  IADD3 R0, PT, PT, R4, R0, R9 ;  /* 0x0000000004007210 */ /* 0x001fc80007ffe009 */
[----:B------:R-:W-:-:S04]  /*0b40*/  IADD3 R0, PT, PT, R6, R0, R5 ;  /* 0x0000000006007210 */ /* 0x000fc80007ffe005 */
[----:B-1----:R-:W-:-:S05]  /*0b50*/  IADD3 R0, PT, PT, R2, R0, R7 ;  /* 0x0000000002007210 */ /* 0x002fca0007ffe007 */
[----:B------:R-:W-:Y:S01]  /*0b60*/  IMAD.IADD R9, R0, 0x1, R3 ;  /* 0x0000000100097824 */ /* 0x000fe200078e0203 */
[----:B------:R-:W-:Y:S06]  /*0b70*/  BRA `(.L_x_74) ;  /* 0x0000001400307947 */ /* 0x000fec0003800000 */
.L_x_73:
[----:B------:R-:W-:Y:S01]  /*0b80*/  LOP3.LUT R2, R3, 0x3e0, RZ, 0xc0, !PT ;  /* 0x000003e003027812 */ /* 0x000fe200078ec0ff */
[----:B------:R-:W1:Y:S03]  /*0b90*/  S2R R10, SR_LANEID ;  /* 0x00000000000a7919 */ /* 0x000e660000000000 */
[----:B0-----:R-:W-:Y:S01]  /*0ba0*/  LOP3.LUT R7, RZ, R2, RZ, 0x33, !PT ;  /* 0x00000002ff077212 */ /* 0x001fe200078e33ff */
[----:B------:R-:W-:-:S04]  /*0bb0*/  VIADD R5, R2, 0x20 ;  /* 0x0000002002057836 */ /* 0x000fc80000000000 */
[----:B------:R-:W-:Y:S01]  /*0bc0*/  IMAD.IADD R7, R0, 0x1, R7 ;  /* 0x0000000100077824 */ /* 0x000fe200078e0207 */
[----:B------:R-:W-:-:S04]  /*0bd0*/  ISETP.GT.AND P0, PT, R5, R0, PT ;  /* 0x000000000500720c */ /* 0x000fc80003f04270 */
[----:B------:R-:W-:-:S05]  /*0be0*/  SEL R7, R7, 0x1f, P0 ;  /* 0x0000001f07077807 */ /* 0x000fca0000000000 */
[----:B-----5:R-:W0:Y:S01]  /*0bf0*/  SHFL.DOWN PT, R2, R4, 0x1, R7 ;  /* 0x0820000004027989 */ /* 0x020e2200000e0007 */
[CC--:B-1----:R-:W-:Y:S01]  /*0c00*/  ISETP.GE.AND P0, PT, R10.reuse, R7.reuse, PT ;  /* 0x000000070a00720c */ /* 0x0c2fe20003f06270 */
[C---:B------:R-:W-:Y:S01]  /*0c10*/  VIADD R6, R10.reuse, 0x2 ;  /* 0x000000020a067836 */ /* 0x040fe20000000000 */
[C---:B------:R-:W-:Y:S01]  /*0c20*/  ISETP.NE.AND P1, PT, R10.reuse, RZ, PT ;  /* 0x000000ff0a00720c */ /* 0x040fe20003f25270 */
[----:B------:R-:W-:Y:S01]  /*0c30*/  VIADD R8, R10, 0x4 ;  /* 0x000000040a087836 */ /* 0x000fe20000000000 */
[----:B0-----:R-:W-:Y:S02]  /*0c40*/  SEL R5, R2, RZ, !P0 ;  /* 0x000000ff02057207 */ /* 0x001fe40004000000 */
        /* <DEDUP_REMOVED lines=35> */
[----:B------:R-:W0:Y:S04]  /*0e80*/  LDS.128 R4, [UR4+0x10] ;  /* 0x00001004ff047984 */ /* 0x000e280008000c00 */
[----:B------:R-:W2:Y:S04]  /*0e90*/  LDS R2, [UR4+0xc] ;  /* 0x00000c04ff027984 */ /* 0x000ea80008000800 */
[----:B------:R-:W3:Y:S01]  /*0ea0*/  LDS.64 R10, [UR4+0x20] ;  /* 0x00002004ff0a7984 */ /* 0x000ee20008000a00 */
[----:B0-----:R-:W-:Y:S02]  /*0eb0*/  SEL R4, R4, RZ, P2 ;  /* 0x000000ff04047207 */ /* 0x001fe40001000000 */
[----:B------:R-:W-:-:S02]  /*0ec0*/  ISETP.GT.AND P2, PT, R0, 0x60, PT ;  /* 0x000000600000780c */ /* 0x000fc40003f44270 */
[----:B--2---:R-:W-:Y:S02]  /*0ed0*/  SEL R2, R2, RZ, P1 ;  /* 0x000000ff02027207 */ /* 0x004fe40000800000 */
        /* <DEDUP_REMOVED lines=8> */
[----:B---3--:R-:W-:Y:S02]  /*0f60*/  SEL R10, R10, RZ, P2 ;  /* 0x000000ff0a0a7207 */ /* 0x008fe40001000000 */
[----:B------:R-:W-:Y:S02]  /*0f70*/  SEL R11, R11, RZ, P3 ;  /* 0x000000ff0b0b7207 */ /* 0x000fe40001800000 */
[----:B------:R-:W-:-:S05]  /*0f80*/  IADD3 R2, PT, PT, R10, R2, R7 ;  /* 0x000000020a027210 */ /* 0x000fca0007ffe007 */
[----:B-1----:R-:W-:Y:S01]  /*0f90*/  IMAD.IADD R9, R2, 0x1, R11 ;  /* 0x0000000102097824 */ /* 0x002fe200078e020b */
[----:B------:R-:W-:Y:S06]  /*0fa0*/  BRA `(.L_x_74) ;  /* 0x0000001000247947 */ /* 0x000fec0003800000 */
.L_x_60:
[----:B------:R-:W0:Y:S01]  /*0fb0*/  S2R R0, SR_TID.X ;  /* 0x0000000000007919 */ /* 0x000e220000002100 */
[----:B------:R-:W1:Y:S01]  /*0fc0*/  LDC.64 R4, c[0x0][0x380] ;  /* 0x0000e000ff047b82 */ /* 0x000e620000000a00 */
[----:B0-----:R-:W-:-:S04]  /*0fd0*/  VIADD R7, R0, UR7 ;  /* 0x0000000700077c36 */ /* 0x001fc80008000000 */
[----:B-1----:R-:W-:-:S05]  /*0fe0*/  IMAD.WIDE.U32 R4, R7, 0x4, R4 ;  /* 0x0000000407047825 */ /* 0x002fca00078e0004 */
[----:B------:R-:W2:Y:S04]  /*0ff0*/  LDG.E R6, desc[UR14][R4.64] ;  /* 0x0000000e04067981 */ /* 0x000ea8000c1e1900 */
[----:B------:R-:W2:Y:S04]  /*1000*/  LDG.E R7, desc[UR14][R4.64+0x400] ;  /* 0x0004000e04077981 */ /* 0x000ea8000c1e1900 */
[----:B------:R-:W2:Y:S04]  /*1010*/  LDG.E R8, desc[UR14][R4.64+0x800] ;  /* 0x0008000e04087981 */ /* 0x000ea8000c1e1900 */
[----:B------:R-:W3:Y:S04]  /*1020*/  LDG.E R9, desc[UR14][R4.64+0xc00] ;  /* 0x000c000e04097981 */ /* 0x000ee8000c1e1900 */
[----:B------:R-:W3:Y:S04]  /*1030*/  LDG.E R10, desc[UR14][R4.64+0x1000] ;  /* 0x0010000e040a7981 */ /* 0x000ee8000c1e1900 */
[----:B------:R-:W4:Y:S04]  /*1040*/  LDG.E R11, desc[UR14][R4.64+0x1400] ;  /* 0x0014000e040b7981 */ /* 0x000f28000c1e1900 */
[----:B------:R-:W4:Y:S04]  /*1050*/  LDG.E R12, desc[UR14][R4.64+0x1800] ;  /* 0x0018000e040c7981 */ /* 0x000f28000c1e1900 */
[----:B------:R-:W5:Y:S04]  /*1060*/  LDG.E R13, desc[UR14][R4.64+0x1c00] ;  /* 0x001c000e040d7981 */ /* 0x000f68000c1e1900 */
[----:B------:R-:W5:Y:S04]  /*1070*/  LDG.E R14, desc[UR14][R4.64+0x2000] ;  /* 0x0020000e040e7981 */ /* 0x000f68000c1e1900 */
[----:B------:R-:W5:Y:S04]  /*1080*/  LDG.E R15, desc[UR14][R4.64+0x2400] ;  /* 0x0024000e040f7981 */ /* 0x000f68000c1e1900 */
[----:B------:R-:W5:Y:S04]  /*1090*/  LDG.E R16, desc[UR14][R4.64+0x2800] ;  /* 0x0028000e04107981 */ /* 0x000f68000c1e1900 */
[----:B------:R-:W5:Y:S04]  /*10a0*/  LDG.E R17, desc[UR14][R4.64+0x2c00] ;  /* 0x002c000e04117981 */ /* 0x000f68000c1e1900 */
[----:B------:R-:W5:Y:S04]  /*10b0*/  LDG.E R18, desc[UR14][R4.64+0x3000] ;  /* 0x0030000e04127981 */ /* 0x000f68000c1e1900 */
[----:B------:R-:W5:Y:S04]  /*10c0*/  LDG.E R19, desc[UR14][R4.64+0x3400] ;  /* 0x0034000e04137981 */ /* 0x000f68000c1e1900 */
[----:B------:R-:W5:Y:S04]  /*10d0*/  LDG.E R20, desc[UR14][R4.64+0x3800] ;  /* 0x0038000e04147981 */ /* 0x000f68000c1e1900 */
[----:B------:R-:W5:Y:S01]  /*10e0*/  LDG.E R21, desc[UR14][R4.64+0x3c00] ;  /* 0x003c000e04157981 */ /* 0x000f62000c1e1900 */
[----:B------:R-:W-:-:S04]  /*10f0*/  ISETP.GE.U32.AND P0, PT, R23, UR5, PT ;  /* 0x0000000517007c0c */ /* 0x000fc8000bf06070 */
[----:B------:R-:W-:Y:S02]  /*1100*/  ISETP.GE.U32.AND.EX P0, PT, R22, UR4, PT, P0 ;  /* 0x0000000416007c0c */ /* 0x000fe4000bf06100 */
[----:B--2---:R-:W-:-:S04]  /*1110*/  IADD3 R6, PT, PT, R8, R7, R6 ;  /* 0x0000000708067210 */ /* 0x004fc80007ffe006 */
[----:B---3--:R-:W-:-:S04]  /*1120*/  IADD3 R6, PT, PT, R10, R9, R6 ;  /* 0x000000090a067210 */ /* 0x008fc80007ffe006 */
[----:B----4-:R-:W-:-:S04]  /*1130*/  IADD3 R6, PT, PT, R12, R11, R6 ;  /* 0x0000000b0c067210 */ /* 0x010fc80007ffe006 */
[----:B-----5:R-:W-:-:S04]  /*1140*/  IADD3 R6, PT, PT, R14, R13, R6 ;  /* 0x0000000d0e067210 */ /* 0x020fc80007ffe006 */
[----:B------:R-:W-:-:S04]  /*1150*/  IADD3 R6, PT, PT, R16, R15, R6 ;  /* 0x0000000f10067210 */ /* 0x000fc80007ffe006 */
[----:B------:R-:W-:-:S04]  /*1160*/  IADD3 R6, PT, PT, R18, R17, R6 ;  /* 0x0000001112067210 */ /* 0x000fc80007ffe006 */
[----:B------:R-:W-:-:S05]  /*1170*/  IADD3 R6, PT, PT, R20, R19, R6 ;  /* 0x0000001314067210 */ /* 0x000fca0007ffe006 */
[----:B------:R-:W-:Y:S01]  /*1180*/  IMAD.IADD R8, R21, 0x1, R6 ;  /* 0x0000000115087824 */ /* 0x000fe200078e0206 */
[----:B------:R-:W-:Y:S06]  /*1190*/  @!P0 BRA `(.L_x_75) ;  /* 0x0000000c00008947 */ /* 0x000fec0003800000 */
[----:B------:R-:W-:Y:S01]  /*11a0*/  UIADD3 UR8, UP0, UPT, UR5, UR7, URZ ;  /* 0x0000000705087290 */ /* 0x000fe2000ff1e0ff */
[----:B------:R-:W-:Y:S01]  /*11b0*/  IADD3 R20, P1, PT, R2, -0x1000, RZ ;  /* 0xfffff00002147810 */ /* 0x000fe20007f3e0ff */
[----:B------:R-:W0:Y:S01]  /*11c0*/  LDCU.64 UR12, c[0x0][0x380] ;  /* 0x00007000ff0c77ac */ /* 0x000e220008000a00 */
[----:B------:R-:W-:Y:S02]  /*11d0*/  LOP3.LUT R5, RZ, R0, RZ, 0x33, !PT ;  /* 0x00000000ff057212 */ /* 0x000fe400078e33ff */
[----:B------:R-:W-:Y:S01]  /*11e0*/  IADD3.X R9, PT, PT, R3, -0x1, RZ, P1, !PT ;  /* 0xffffffff03097810 */ /* 0x000fe20000ffe4ff */
[----:B------:R-:W-:Y:S01]  /*11f0*/  UIADD3.X UR9, UPT, UPT, URZ, UR4, URZ, UP0, !UPT ;  /* 0x00000004ff097290 */ /* 0x000fe200087fe4ff */
[----:B------:R-:W-:Y:S01]  /*1200*/  ISETP.LT.U32.AND P0, PT, R20, UR8, PT ;  /* 0x0000000814007c0c */ /* 0x000fe2000bf01070 */
[----:B------:R-:W-:Y:S01]  /*1210*/  UMOV UR6, UR5 ;  /* 0x0000000500067c82 */ /* 0x000fe20008000000 */
[----:B------:R-:W-:Y:S01]  /*1220*/  IADD3 R11, P2, PT, R0, UR8, RZ ;  /* 0x00000008000b7c10 */ /* 0x000fe2000ff5e0ff */
[----:B------:R-:W-:Y:S01]  /*1230*/  UMOV UR4, URZ ;  /* 0x000000ff00047c82 */ /* 0x000fe20008000000 */
[----:B------:R-:W-:Y:S01]  /*1240*/  IADD3 R5, PT, PT, R2, -UR5, R5 ;  /* 0x8000000502057c10 */ /* 0x000fe2000fffe005 */
[----:B------:R-:W-:Y:S01]  /*1250*/  IMAD.U32 R10, RZ, RZ, UR9 ;  /* 0x00000009ff0a7e24 */ /* 0x000fe2000f8e00ff */
[----:B------:R-:W-:Y:S01]  /*1260*/  UMOV UR10, UR8 ;  /* 0x00000008000a7c82 */ /* 0x000fe20008000000 */
[----:B------:R-:W-:-:S02]  /*1270*/  IMAD.X R4, RZ, RZ, UR9, P2 ;  /* 0x00000009ff047e24 */ /* 0x000fc400090e06ff */
[----:B------:R-:W-:Y:S01]  /*1280*/  VIADD R7, R5, -UR7 ;  /* 0x8000000705077c36 */ /* 0x000fe20008000000 */
[----:B------:R-:W-:Y:S01]  /*1290*/  ISETP.GT.U32.AND.EX P0, PT, R10, R9, PT, P0 ;  /* 0x000000090a00720c */ /* 0x000fe20003f04100 */
[----:B------:R-:W-:Y:S01]  /*12a0*/  UMOV UR7, UR9 ;  /* 0x0000000900077c82 */ /* 0x000fe20008000000 */
[----:B0-----:R-:W-:-:S04]  /*12b0*/  LEA R6, P1, R11, UR12, 0x2 ;  /* 0x0000000c0b067c11 */ /* 0x001fc8000f8210ff */
[----:B------:R-:W-:Y:S02]  /*12c0*/  IADD3 R6, P2, PT, R6, 0x2000, RZ ;  /* 0x0000200006067810 */ /* 0x000fe40007f5e0ff */
[----:B------:R-:W-:-:S05]  /*12d0*/  LEA.HI.X R11, R11, UR13, R4, 0x2, P1 ;  /* 0x0000000d0b0b7c11 */ /* 0x000fca00088f1404 */
[----:B------:R-:W-:Y:S01]  /*12e0*/  IMAD.X R11, RZ, RZ, R11, P2 ;  /* 0x000000ffff0b7224 */ /* 0x000fe200010e060b */
[----:B------:R-:W-:Y:S06]  /*12f0*/  @P0 BRA `(.L_x_76) ;  /* 0x0000000000d40947 */ /* 0x000fec0003800000 */
[----:B------:R-:W0:Y:S01]  /*1300*/  LDC.64 R2, c[0x0][0x3b8] ;  /* 0x0000ee00ff027b82 */ /* 0x000e220000000a00 */
[----:B------:R-:W1:Y:S01]  /*1310*/  LDCU.64 UR12, c[0x0][0x380] ;  /* 0x00007000ff0c77ac */ /* 0x000e620008000a00 */
[----:B------:R-:W-:Y:S01]  /*1320*/  NOP ;  /* 0x0000000000007918 */ /* 0x000fe20000000000 */
.L_x_77:
[----:B------:R-:W-:-:S05]  /*1330*/  IADD3 R5, P0, PT, R0, UR8, RZ ;  /* 0x0000000800057c10 */ /* 0x000fca000ff1e0ff */
[----:B------:R-:W-:Y:S01]  /*1340*/  IMAD.X R10, RZ, RZ, UR9, P0 ;  /* 0x00000009ff0a7e24 */ /* 0x000fe200080e06ff */
[----:B-1----:R-:W-:-:S04]  /*1350*/  LEA R4, P0, R5, UR12, 0x2 ;  /* 0x0000000c05047c11 */ /* 0x002fc8000f8010ff */
[----:B------:R-:W-:-:S05]  /*1360*/  LEA.HI.X R5, R5, UR13, R10, 0x2, P0 ;  /* 0x0000000d05057c11 */ /* 0x000fca00080f140a */
        /* <DEDUP_REMOVED lines=15> */
[----:B------:R1:W5:Y:S01]  /*1460*/  LDG.E R21, desc[UR14][R4.64+0x3c00] ;  /* 0x003c000e04157981 */ /* 0x000362000c1e1900 */
[----:B------:R-:W-:-:S02]  /*1470*/  USHF.R.S32.HI UR11, URZ, 0x1f, UR5 ;  /* 0x0000001fff0b7899 */ /* 0x000fc40008011405 */
[----:B------:R-:W-:-:S04]  /*1480*/  UIADD3 UR6, UP0, UPT, UR5, UR10, URZ ;  /* 0x0000000a05067290 */ /* 0x000fc8000ff1e0ff */
[----:B------:R-:W-:Y:S01]  /*1490*/  UIADD3.X UR7, UPT, UPT, UR11, UR7, URZ, UP0, !UPT ;  /* 0x000000070b077290 */ /* 0x000fe200087fe4ff */
[----:B--2---:R-:W-:Y:S02]  /*14a0*/  IADD3 R22, PT, PT, R22, R23, R8 ;  /* 0x0000001716167210 */ /* 0x004fe40007ffe008 */
[----:B0-----:R-:W-:-:S04]  /*14b0*/  IADD3 R8, P1, PT, R2, -UR8, RZ ;  /* 0x8000000802087c10 */ /* 0x001fc8000ff3e0ff */
[----:B------:R-:W-:Y:S02]  /*14c0*/  ISETP.GE.U32.AND P0, PT, R8, UR5, PT ;  /* 0x0000000508007c0c */ /* 0x000fe4000bf06070 */
[----:B---3--:R-:W-:Y:S02]  /*14d0*/  IADD3 R22, PT, PT, R25, R24, R22 ;  /* 0x0000001819167210 */ /* 0x008fe40007ffe016 */
[----:B-1----:R-:W-:-:S04]  /*14e0*/  IADD3.X R4, PT, PT, R3, ~UR9, RZ, P1, !PT ;  /* 0x8000000903047c10 */ /* 0x002fc80008ffe4ff */
[----:B------:R-:W-:Y:S02]  /*14f0*/  ISETP.GE.U32.AND.EX P0, PT, R4, UR11, PT, P0 ;  /* 0x0000000b04007c0c */ /* 0x000fe4000bf06100 */
[----:B----4-:R-:W-:-:S04]  /*1500*/  IADD3 R22, PT, PT, R27, R26, R22 ;  /* 0x0000001a1b167210 */ /* 0x010fc80007ffe016 */
[----:B-----5:R-:W-:-:S04]  /*1510*/  IADD3 R18, PT, PT, R19, R18, R22 ;  /* 0x0000001213127210 */ /* 0x020fc80007ffe016 */
[----:B------:R-:W-:-:S04]  /*1520*/  IADD3 R10, PT, PT, R10, R15, R18 ;  /* 0x0000000f0a0a7210 */ /* 0x000fc80007ffe012 */
[----:B------:R-:W-:-:S04]  /*1530*/  IADD3 R10, PT, PT, R16, R17, R10 ;  /* 0x00000011100a7210 */ /* 0x000fc80007ffe00a */
[----:B------:R-:W-:-:S04]  /*1540*/  IADD3 R10, PT, PT, R13, R14, R10 ;  /* 0x0000000e0d0a7210 */ /* 0x000fc80007ffe00a */
[----:B------:R-:W-:Y:S01]  /*1550*/  IADD3 R8, PT, PT, R21, R12, R10 ;  /* 0x0000000c15087210 */ /* 0x000fe20007ffe00a */
[----:B------:R-:W-:Y:S06]  /*1560*/  @!P0 BRA `(.L_x_75) ;  /* 0x00000008000c8947 */ /* 0x000fec0003800000 */
[----:B------:R-:W-:Y:S02]  /*1570*/  UIADD3 UR8, UP0, UPT, UR5, UR8, URZ ;  /* 0x0000000805087290 */ /* 0x000fe4000ff1e0ff */
[----:B------:R-:W-:Y:S01]  /*1580*/  IMAD.U32 R5, RZ, RZ, UR5 ;  /* 0x00000005ff057e24 */ /* 0x000fe2000f8e00ff */
[----:B------:R-:W-:Y:S01]  /*1590*/  UIADD3 UR4, UPT, UPT, UR4, 0x1, URZ ;  /* 0x0000000104047890 */ /* 0x000fe2000fffe0ff */
[----:B------:R-:W-:Y:S01]  /*15a0*/  IMAD.MOV.U32 R10, RZ, RZ, R6 ;  /* 0x000000ffff0a7224 */ /* 0x000fe200078e0006 */
[----:B------:R-:W-:Y:S01]  /*15b0*/  UIADD3.X UR9, UPT, UPT, UR11, UR9, URZ, UP0, !UPT ;  /* 0x000000090b097290 */ /* 0x000fe200087fe4ff */
[----:B------:R-:W-:Y:S01]  /*15c0*/  VIADD R7, R7, -UR5 ;  /* 0x8000000507077c36 */ /* 0x000fe20008000000 */
[----:B------:R-:W-:Y:S01]  /*15d0*/  ISETP.LT.U32.AND P0, PT, R20, UR8, PT ;  /* 0x0000000814007c0c */ /* 0x000fe2000bf01070 */
[----:B------:R-:W-:Y:S01]  /*15e0*/  IMAD.WIDE R10, R5, 0x4, R10 ;  /* 0x00000004050a7825 */ /* 0x000fe200078e020a */
[----:B------:R-:W-:-:S03]  /*15f0*/  UMOV UR10, UR6 ;  /* 0x00000006000a7c82 */ /* 0x000fc60008000000 */
[----:B------:R-:W-:Y:S02]  /*1600*/  IMAD.U32 R4, RZ, RZ, UR9 ;  /* 0x00000009ff047e24 */ /* 0x000fe4000f8e00ff */
[----:B------:R-:W-:-:S03]  /*1610*/  IMAD.MOV.U32 R6, RZ, RZ, R10 ;  /* 0x000000ffff067224 */ /* 0x000fc600078e000a */
[----:B------:R-:W-:-:S13]  /*1620*/  ISETP.GT.U32.AND.EX P0, PT, R4, R9, PT, P0 ;  /* 0x000000090400720c */ /* 0x000fda0003f04100 */
[----:B------:R-:W-:Y:S05]  /*1630*/  @!P0 BRA `(.L_x_77) ;  /* 0xfffffffc003c8947 */ /* 0x000fea000383ffff */
[----:B------:R-:W-:-:S05]  /*1640*/  UMOV UR6, UR5 ;  /* 0x0000000500067c82 */ /* 0x000fca0008000000 */
.L_x_76:
[C---:B------:R-:W-:Y:S01]  /*1650*/  VIADD R5, R2.reuse, -UR8 ;  /* 0x8000000802057c36 */ /* 0x040fe20008000000 */
[----:B------:R-:W-:Y:S01]  /*1660*/  ISETP.LE.U32.AND P1, PT, R2, UR8, PT ;  /* 0x0000000802007c0c */ /* 0x000fe2000bf23070 */
[----:B------:R-:W-:Y:S01]  /*1670*/  IMAD.U32 R4, RZ, RZ, UR9 ;  /* 0x00000009ff047e24 */ /* 0x000fe2000f8e00ff */
[----:B------:R-:W-:Y:S02]  /*1680*/  BSSY.RECONVERGENT B1, `(.L_x_75) ;  /* 0x0000071000017945 */ /* 0x000fe40003800200 */
[----:B------:R-:W-:-:S04]  /*1690*/  ISETP.GE.AND P0, PT, R0, R5, PT ;  /* 0x000000050000720c */ /* 0x000fc80003f06270 */
[----:B------:R-:W-:-:S13]  /*16a0*/  ISETP.GE.U32.OR.EX P0, PT, R4, R3, P0, P1 ;  /* 0x000000030400720c */ /* 0x000fda0000706510 */
[----:B------:R-:W-:Y:S05]  /*16b0*/  @P0 BRA `(.L_x_78) ;  /* 0x0000000400b40947 */ /* 0x000fea0003800000 */
[----:B------:R-:W0:Y:S01]  /*16c0*/  LDC R4, c[0x0][0x3c0] ;  /* 0x0000f000ff047b82 */ /* 0x000e220000000800 */
[----:B------:R-:W-:Y:S01]  /*16d0*/  USHF.L.U32 UR5, UR16, 0xc, URZ ;  /* 0x0000000c10057899 */ /* 0x000fe200080006ff */
[----:B------:R-:W-:Y:S01]  /*16e0*/  LOP3.LUT R3, RZ, R0, RZ, 0x33, !PT ;  /* 0x00000000ff037212 */ /* 0x000fe200078e33ff */
[----:B------:R-:W-:Y:S02]  /*16f0*/  BSSY.RECONVERGENT B2, `(.L_x_79) ;  /* 0x000002e000027945 */ /* 0x000fe40003800200 */
[----:B------:R-:W-:-:S06]  /*1700*/  UIADD3 UR5, UPT, UPT, UR5, UR6, URZ ;  /* 0x0000000605057290 */ /* 0x000fcc000fffe0ff */
[----:B------:R-:W-:Y:S01]  /*1710*/  IADD3 R2, PT, PT, R2, -UR5, R3 ;  /* 0x8000000502027c10 */ /* 0x000fe2000fffe003 */
[----:B0-----:R-:W-:-:S04]  /*1720*/  IMAD R3, R4, UR4, RZ ;  /* 0x0000000404037c24 */ /* 0x001fc8000f8e02ff */
[----:B------:R-:W-:-:S05]  /*1730*/  IMAD R2, R3, -0x1000, R2 ;  /* 0xfffff00003027824 */ /* 0x000fca00078e0202 */
[C---:B------:R-:W-:Y:S02]  /*1740*/  ISETP.GE.U32.AND P0, PT, R2.reuse, 0xf00, PT ;  /* 0x00000f000200780c */ /* 0x040fe40003f06070 */
[----:B------:R-:W-:Y:S01]  /*1750*/  LEA.HI R20, R2, 0x1, RZ, 0x18 ;  /* 0x0000000102147811 */ /* 0x000fe200078fc0ff */
[----:B------:R-:W-:-:S03]  /*1760*/  IMAD.MOV.U32 R2, RZ, RZ, R0 ;  /* 0x000000ffff027224 */ /* 0x000fc600078e0000 */
[----:B------:R-:W-:-:S04]  /*1770*/  LOP3.LUT R21, R20, 0xf, RZ, 0xc0, !PT ;  /* 0x0000000f14157812 */ /* 0x000fc800078ec0ff */
[----:B------:R-:W-:-:S03]  /*1780*/  ISETP.NE.AND P1, PT, R21, RZ, PT ;  /* 0x000000ff1500720c */ /* 0x000fc60003f25270 */
[----:B------:R-:W-:Y:S10]  /*1790*/  @!P0 BRA `(.L_x_80) ;  /* 0x00000000008c8947 */ /* 0x000ff40003800000 */
[----:B------:R-:W-:-:S04]  /*17a0*/  LEA.HI R2, R7, 0x1, RZ, 0x18 ;  /* 0x0000000107027811 */ /* 0x000fc800078fc0ff */
[----:B------:R-:W-:Y:S01]  /*17b0*/  LOP3.LUT R3, R2, 0x1fffff0, RZ, 0xc0, !PT ;  /* 0x01fffff002037812 */ /* 0x000fe200078ec0ff */
[----:B------:R-:W-:-:S04]  /*17c0*/  IMAD.MOV.U32 R2, RZ, RZ, R0 ;  /* 0x000000ffff027224 */ /* 0x000fc800078e0000 */
[----:B------:R-:W-:-:S07]  /*17d0*/  IMAD.MOV R3, RZ, RZ, -R3 ;  /* 0x000000ffff037224 */ /* 0x000fce00078e0a03 */
.L_x_81:
[----:B------:R-:W-:-:S05]  /*17e0*/  IMAD.MOV.U32 R10, RZ, RZ, R6 ;  /* 0x000000ffff0a7224 */ /* 0x000fca00078e0006 */
        /* <DEDUP_REMOVED lines=16> */
[----:B------:R-:W-:-:S02]  /*18f0*/  VIADD R3, R3, 0x10 ;  /* 0x0000001003037836 */ /* 0x000fc40000000000 */
[----:B------:R-:W-:-:S03]  /*1900*/  VIADD R2, R2, 0x1000 ;  /* 0x0000100002027836 */ /* 0x000fc60000000000 */
[----:B------:R-:W-:Y:S02]  /*1910*/  ISETP.NE.AND P0, PT, R3, RZ, PT ;  /* 0x000000ff0300720c */ /* 0x000fe40003f05270 */
[----:B--2---:R-:W-:-:S04]  /*1920*/  IADD3 R14, PT, PT, R14, R15, R8 ;  /* 0x0000000f0e0e7210 */ /* 0x004fc80007ffe008 */
[----:B---3--:R-:W-:-:S04]  /*1930*/  IADD3 R14, PT, PT, R16, R17, R14 ;  /* 0x00000011100e7210 */ /* 0x008fc80007ffe00e */
[----:B----4-:R-:W-:-:S04]  /*1940*/  IADD3 R14, PT, PT, R18, R19, R14 ;  /* 0x00000013120e7210 */ /* 0x010fc80007ffe00e */
[----:B-----5:R-:W-:-:S04]  /*1950*/  IADD3 R14, PT, PT, R22, R23, R14 ;  /* 0x00000017160e7210 */ /* 0x020fc80007ffe00e */
[----:B------:R-:W-:-:S04]  /*1960*/  IADD3 R14, PT, PT, R24, R25, R14 ;  /* 0x00000019180e7210 */ /* 0x000fc80007ffe00e */
[----:B------:R-:W-:Y:S02]  /*1970*/  IADD3 R13, PT, PT, R6, R13, R14 ;  /* 0x0000000d060d7210 */ /* 0x000fe40007ffe00e */
[----:B------:R-:W-:-:S05]  /*1980*/  IADD3 R6, P2, PT, R10, 0x4000, RZ ;  /* 0x000040000a067810 */ /* 0x000fca0007f5e0ff */
[----:B0-----:R-:W-:Y:S01]  /*1990*/  IMAD.X R11, RZ, RZ, R11, P2 ;  /* 0x000000ffff0b7224 */ /* 0x001fe200010e060b */
[----:B------:R-:W-:-:S04]  /*19a0*/  IADD3 R9, PT, PT, R12, R9, R13 ;  /* 0x000000090c097210 */ /* 0x000fc80007ffe00d */
[----:B------:R-:W-:Y:S01]  /*19b0*/  IADD3 R8, PT, PT, R5, R4, R9 ;  /* 0x0000000405087210 */ /* 0x000fe20007ffe009 */
[----:B------:R-:W-:Y:S06]  /*19c0*/  @P0 BRA `(.L_x_81) ;  /* 0xfffffffc00840947 */ /* 0x000fec000383ffff */
.L_x_80:
[----:B------:R-:W-:Y:S05]  /*19d0*/  BSYNC.RECONVERGENT B2 ;  /* 0x0000000000027941 */ /* 0x000fea0003800200 */
.L_x_79:
[----:B------:R-:W-:Y:S05]  /*19e0*/  @!P1 BRA `(.L_x_78) ;  /* 0x0000000000e89947 */ /* 0x000fea0003800000 */
[----:B------:R-:W-:Y:S01]  /*19f0*/  ISETP.GE.U32.AND P0, PT, R21, 0x8, PT ;  /* 0x000000081500780c */ /* 0x000fe20003f06070 */
[----:B------:R-:W-:Y:S01]  /*1a00*/  BSSY.RECONVERGENT B2, `(.L_x_82) ;  /* 0x0000015000027945 */ /* 0x000fe20003800200 */
[----:B------:R-:W-:-:S04]  /*1a10*/  LOP3.LUT R15, R20, 0x7, RZ, 0xc0, !PT ;  /* 0x00000007140f7812 */ /* 0x000fc800078ec0ff */
[----:B------:R-:W-:-:S07]  /*1a20*/  ISETP.NE.AND P1, PT, R15, RZ, PT ;  /* 0x000000ff0f00720c */ /* 0x000fce0003f25270 */
[----:B------:R-:W-:Y:S06]  /*1a30*/  @!P0 BRA `(.L_x_83) ;  /* 0x0000000000448947 */ /* 0x000fec0003800000 */
[----:B------:R-:W-:-:S05]  /*1a40*/  IADD3 R3, P0, PT, R2, UR8, RZ ;  /* 0x0000000802037c10 */ /* 0x000fca000ff1e0ff */
[----:B------:R-:W-:Y:S01]  /*1a50*/  IMAD.X R6, RZ, RZ, UR9, P0 ;  /* 0x00000009ff067e24 */ /* 0x000fe200080e06ff */
[----:B------:R-:W-:-:S04]  /*1a60*/  LEA R4, P0, R3, UR12, 0x2 ;  /* 0x0000000c03047c11 */ /* 0x000fc8000f8010ff */
        /* <DEDUP_REMOVED lines=8> */
[----:B------:R-:W5:Y:S01]  /*1af0*/  LDG.E R13, desc[UR14][R4.64+0x1c00] ;  /* 0x001c000e040d7981 */ /* 0x000f62000c1e1900 */
[----:B------:R-:W-:Y:S01]  /*1b00*/  VIADD R2, R2, 0x800 ;  /* 0x0000080002027836 */ /* 0x000fe20000000000 */
[----:B--2---:R-:W-:-:S04]  /*1b10*/  IADD3 R3, PT, PT, R6, R3, R8 ;  /* 0x0000000306037210 */ /* 0x004fc80007ffe008 */
[----:B---3--:R-:W-:-:S04]  /*1b20*/  IADD3 R3, PT, PT, R9, R10, R3 ;  /* 0x0000000a09037210 */ /* 0x008fc80007ffe003 */
[----:B----4-:R-:W-:-:S04]  /*1b30*/  IADD3 R3, PT, PT, R11, R12, R3 ;  /* 0x0000000c0b037210 */ /* 0x010fc80007ffe003 */
[----:B-----5:R-:W-:-:S07]  /*1b40*/  IADD3 R8, PT, PT, R13, R14, R3 ;  /* 0x0000000e0d087210 */ /* 0x020fce0007ffe003 */
.L_x_83:
[----:B------:R-:W-:Y:S05]  /*1b50*/  BSYNC.RECONVERGENT B2 ;  /* 0x0000000000027941 */ /* 0x000fea0003800200 */
.L_x_82:
[----:B------:R-:W-:Y:S05]  /*1b60*/  @!P1 BRA `(.L_x_78) ;  /* 0x0000000000889947 */ /* 0x000fea0003800000 */
[----:B------:R-:W-:Y:S01]  /*1b70*/  ISETP.GE.U32.AND P0, PT, R15, 0x4, PT ;  /* 0x000000040f00780c */ /* 0x000fe20003f06070 */
[----:B------:R-:W-:Y:S01]  /*1b80*/  BSSY.RECONVERGENT B2, `(.L_x_84) ;  /* 0x000000e000027945 */ /* 0x000fe20003800200 */
[----:B------:R-:W-:-:S11]  /*1b90*/  LOP3.LUT P1, RZ, R20, 0x3, RZ, 0xc0, !PT ;  /* 0x0000000314ff7812 */ /* 0x000fd6000782c0ff */
[----:B------:R-:W-:Y:S05]  /*1ba0*/  @!P0 BRA `(.L_x_85) ;  /* 0x00000000002c8947 */ /* 0x000fea0003800000 */
[----:B------:R-:W-:-:S05]  /*1bb0*/  IADD3 R3, P0, PT, R2, UR8, RZ ;  /* 0x0000000802037c10 */ /* 0x000fca000ff1e0ff */
[----:B------:R-:W-:Y:S01]  /*1bc0*/  IMAD.X R6, RZ, RZ, UR9, P0 ;  /* 0x00000009ff067e24 */ /* 0x000fe200080e06ff */
[----:B------:R-:W-:-:S04]  /*1bd0*/  LEA R4, P0, R3, UR12, 0x2 ;  /* 0x0000000c03047c11 */ /* 0x000fc8000f8010ff */
[----:B------:R-:W-:-:S05]  /*1be0*/  LEA.HI.X R5, R3, UR13, R6, 0x2, P0 ;  /* 0x0000000d03057c11 */ /* 0x000fca00080f1406 */
[----:B------:R-:W2:Y:S04]  /*1bf0*/  LDG.E R3, desc[UR14][R4.64] ;  /* 0x0000000e04037981 */ /* 0x000ea8000c1e1900 */
[----:B------:R-:W2:Y:S04]  /*1c00*/  LDG.E R6, desc[UR14][R4.64+0x400] ;  /* 0x0004000e04067981 */ /* 0x000ea8000c1e1900 */
[----:B------:R-:W3:Y:S04]  /*1c10*/  LDG.E R10, desc[UR14][R4.64+0x800] ;  /* 0x0008000e040a7981 */ /* 0x000ee8000c1e1900 */
[----:B------:R-:W3:Y:S01]  /*1c20*/  LDG.E R9, desc[UR14][R4.64+0xc00] ;  /* 0x000c000e04097981 */ /* 0x000ee2000c1e1900 */
[----:B------:R-:W-:Y:S01]  /*1c30*/  VIADD R2, R2, 0x400 ;  /* 0x0000040002027836 */ /* 0x000fe20000000000 */
[----:B--2---:R-:W-:-:S04]  /*1c40*/  IADD3 R3, PT, PT, R6, R3, R8 ;  /* 0x0000000306037210 */ /* 0x004fc80007ffe008 */
[----:B---3--:R-:W-:-:S07]  /*1c50*/  IADD3 R8, PT, PT, R9, R10, R3 ;  /* 0x0000000a09087210 */ /* 0x008fce0007ffe003 */
.L_x_85:
[----:B------:R-:W-:Y:S05]  /*1c60*/  BSYNC.RECONVERGENT B2 ;  /* 0x0000000000027941 */ /* 0x000fea0003800200 */
.L_x_84:
[----:B------:R-:W-:Y:S05]  /*1c70*/  @!P1 BRA `(.L_x_78) ;  /* 0x0000000000449947 */ /* 0x000fea0003800000 */
[----:B------:R-:W-:Y:S02]  /*1c80*/  LOP3.LUT R7, R7, 0xffff, RZ, 0xc0, !PT ;  /* 0x0000ffff07077812 */ /* 0x000fe400078ec0ff */
[----:B------:R-:W-:Y:S02]  /*1c90*/  IADD3 R6, P0, PT, R2, UR10, RZ ;  /* 0x0000000a02067c10 */ /* 0x000fe4000ff1e0ff */
[----:B------:R-:W-:Y:S02]  /*1ca0*/  LEA.HI R2, R7, 0x1, RZ, 0x18 ;  /* 0x0000000107027811 */ /* 0x000fe400078fc0ff */
[----:B------:R-:W-:Y:S01]  /*1cb0*/  LEA R5, P1, R6, UR12, 0x2 ;  /* 0x0000000c06057c11 */ /* 0x000fe2000f8210ff */
[----:B------:R-:W-:Y:S01]  /*1cc0*/  IMAD.X R3, RZ, RZ, UR7, P0 ;  /* 0x00000007ff037e24 */ /* 0x000fe200080e06ff */
[----:B------:R-:W-:-:S04]  /*1cd0*/  LOP3.LUT R2, R2, 0x3, RZ, 0xc0, !PT ;  /* 0x0000000302027812 */ /* 0x000fc800078ec0ff */
[----:B------:R-:W-:Y:S01]  /*1ce0*/  LEA.HI.X R6, R6, UR13, R3, 0x2, P1 ;  /* 0x0000000d06067c11 */ /* 0x000fe200088f1403 */
[----:B------:R-:W-:-:S07]  /*1cf0*/  IMAD.MOV R4, RZ, RZ, -R2 ;  /* 0x000000ffff047224 */ /* 0x000fce00078e0a02 */
.L_x_86:
[----:B------:R-:W-:Y:S02]  /*1d00*/  IMAD.MOV.U32 R3, RZ, RZ, R6 ;  /* 0x000000ffff037224 */ /* 0x000fe400078e0006 */
[----:B------:R-:W-:-:S05]  /*1d10*/  IMAD.MOV.U32 R2, RZ, RZ, R5 ;  /* 0x000000ffff027224 */ /* 0x000fca00078e0005 */
[----:B------:R-:W2:Y:S01]  /*1d20*/  LDG.E R3, desc[UR14][R2.64] ;  /* 0x0000000e02037981 */ /* 0x000ea2000c1e1900 */
[----:B------:R-:W-:Y:S01]  /*1d30*/  VIADD R4, R4, 0x1 ;  /* 0x0000000104047836 */ /* 0x000fe20000000000 */
[----:B------:R-:W-:-:S04]  /*1d40*/  IADD3 R5, P1, PT, R5, 0x400, RZ ;  /* 0x0000040005057810 */ /* 0x000fc80007f3e0ff */
[----:B------:R-:W-:Y:S01]  /*1d50*/  ISETP.NE.AND P0, PT, R4, RZ, PT ;  /* 0x000000ff0400720c */ /* 0x000fe20003f05270 */
[----:B------:R-:W-:Y:S02]  /*1d60*/  IMAD.X R6, RZ, RZ, R6, P1 ;  /* 0x000000ffff067224 */ /* 0x000fe400008e0606 */
[----:B--2---:R-:W-:-:S10]  /*1d70*/  IMAD.IADD R8, R3, 0x1, R8 ;  /* 0x0000000103087824 */ /* 0x004fd400078e0208 */
[----:B------:R-:W-:Y:S05]  /*1d80*/  @P0 BRA `(.L_x_86) ;  /* 0xfffffffc00dc0947 */ /* 0x000fea000383ffff */
.L_x_78:
[----:B------:R-:W-:Y:S05]  /*1d90*/  BSYNC.RECONVERGENT B1 ;  /* 0x0000000000017941 */ /* 0x000fea0003800200 */
.L_x_75:
        /* <DEDUP_REMOVED lines=37> */
[----:B0-----:R-:W0:Y:S01]  /*1ff0*/  LDS.64 R2, [UR4+0x20] ;  /* 0x00002004ff027984 */ /* 0x001e220008000a00 */
[----:B-1----:R-:W-:-:S04]  /*2000*/  IADD3 R0, PT, PT, R4, R0, R9 ;  /* 0x0000000004007210 */ /* 0x002fc80007ffe009 */
[----:B------:R-:W-:-:S04]  /*2010*/  IADD3 R0, PT, PT, R6, R0, R5 ;  /* 0x0000000006007210 */ /* 0x000fc80007ffe005 */
[----:B0-----:R-:W-:-:S05]  /*2020*/  IADD3 R0, PT, PT, R2, R0, R7 ;  /* 0x0000000002007210 */ /* 0x001fca0007ffe007 */
[----:B------:R-:W-:-:S07]  /*2030*/  IMAD.IADD R9, R0, 0x1, R3 ;  /* 0x0000000100097824 */ /* 0x000fce00078e0203 */
.L_x_74:
[----:B------:R-:W-:Y:S05]  /*2040*/  BSYNC.RECONVERGENT B0 ;  /* 0x0000000000007941 */ /* 0x000fea0003800200 */
.L_x_59:
[----:B------:R-:W-:Y:S05]  /*2050*/  @P0 EXIT ;  /* 0x000000000000094d */ /* 0x000fea0003800000 */
[----:B------:R-:W3:Y:S02]  /*2060*/  LDCU.64 UR4, c[0x0][0x388] ;  /* 0x00007100ff0477ac */ /* 0x000ee40008000a00 */
[----:B---3--:R-:W-:-:S06]  /*2070*/  UIMAD.WIDE.U32 UR4, UR16, 0x4, UR4 ;  /* 0x00000004100478a5 */ /* 0x008fcc000f8e0004 */
[----:B0-----:R-:W-:Y:S02]  /*2080*/  IMAD.U32 R2, RZ, RZ, UR4 ;  /* 0x00000004ff027e24 */ /* 0x001fe4000f8e00ff */
[----:B------:R-:W-:-:S05]  /*2090*/  IMAD.U32 R3, RZ, RZ, UR5 ;  /* 0x00000005ff037e24 */ /* 0x000fca000f8e00ff */
[----:B------:R-:W-:Y:S01]  /*20a0*/  STG.E desc[UR14][R2.64], R9 ;  /* 0x0000000902007986 */ /* 0x000fe2000c10190e */
[----:B------:R-:W-:Y:S05]  /*20b0*/  EXIT ;  /* 0x000000000000794d */ /* 0x000fea0003800000 */
.L_x_87:
        /* <DEDUP_REMOVED lines=12> */
.L_x_241:


//--------------------- .text._ZN3cub18CUB_300001_SM_10006detail6reduce28DeviceReduceSingleTileKernelINS2_10policy_hubIiyN4cuda3std3__44plusIiEEE10Policy1000EN6thrust24THRUST_300001_SM_1000_NS6detail15normal_iteratorINSD_10device_ptrIiEEEEPiyS9_iiNS7_10__identityEEEvT0_T1_T2_T3_T4_T6_ --------------------------
	.section	.text._ZN3cub18CUB_300001_SM_10006detail6reduce28DeviceReduceSingleTileKernelINS2_10policy_hubIiyN4cuda3std3__44plusIiEEE10Policy1000EN6thrust24THRUST_300001_SM_1000_NS6detail15normal_iteratorINSD_10device_ptrIiEEEEPiyS9_iiNS7_10__identityEEEvT0_T1_T2_T3_T4_T6_,"ax",@progbits
	.align	128
        .global         _ZN3cub18CUB_300001_SM_10006detail6reduce28DeviceReduceSingleTileKernelINS2_10policy_hubIiyN4cuda3std3__44plusIiEEE10Policy1000EN6thrust24THRUST_300001_SM_1000_NS6detail15normal_iteratorINSD_10device_ptrIiEEEEPiyS9_iiNS7_10__identityEEEvT0_T1_T2_T3_T4_T6_
        .type           _ZN3cub18CUB_300001_SM_10006detail6reduce28DeviceReduceSingleTileKernelINS2_10policy_hubIiyN4cuda3std3__44plusIiEEE10Policy1000EN6thrust24THRUST_300001_SM_1000_NS6detail15normal_iteratorINSD_10device_ptrIiEEEEPiyS9_iiNS7_10__identityEEEvT0_T1_T2_T3_T4_T6_,@function
        .size           _ZN3cub18CUB_300001_SM_10006detail6reduce28DeviceReduceSingleTileKernelINS2_10policy_hubIiyN4cuda3std3__44plusIiEEE10Policy1000EN6thrust24THRUST_300001_SM_1000_NS6detail15normal_iteratorINSD_10device_ptrIiEEEEPiyS9_iiNS7_10__identityEEEvT0_T1_T2_T3_T4_T6_,(.L_x_242 - _ZN3cub18CUB_300001_SM_10006detail6reduce28DeviceReduceSingleTileKernelINS2_10policy_hubIiyN4cuda3std3__44plusIiEEE10Policy1000EN6thrust24THRUST_300001_SM_1000_NS6detail15normal_iteratorINSD_10device_ptrIiEEEEPiyS9_iiNS7_10__identityEEEvT0_T1_T2_T3_T4_T6_)
        .other          _ZN3cub18CUB_300001_SM_10006detail6reduce28DeviceReduceSingleTileKernelINS2_10policy_hubIiyN4cuda3std3__44plusIiEEE10Policy1000EN6thrust24THRUST_300001_SM_1000_NS6detail15normal_iteratorINSD_10device_ptrIiEEEEPiyS9_iiNS7_10__identityEEEvT0_T1_T2_T3_T4_T6_,@"STO_CUDA_ENTRY STV_DEFAULT"
_ZN3cub18CUB_300001_SM_10006detail6reduce28DeviceReduceSingleTileKernelINS2_10policy_hubIiyN4cuda3std3__44plusIiEEE10Policy1000EN6thrust24THRUST_300001_SM_1000_NS6detail15normal_iteratorINSD_10device_ptrIiEEEEPiyS9_iiNS7_10__identityEEEvT0_T1_T2_T3_T4_T6_:
.text._ZN3cub18CUB_300001_SM_10006detail6reduce28DeviceReduceSingleTileKernelINS2_10policy_hubIiyN4cuda3std3__44plusIiEEE10Policy1000EN6thrust24THRUST_300001_SM_1000_NS6detail15normal_iteratorINSD_10device_ptrIiEEEEPiyS9_iiNS7_10__identityEEEvT0_T1_T2_T3_T4_T6_:
[----:B------:R-:W-:Y:S01]  /*0000*/  LDC R1, c[0x0][0x37c] ;  /* 0x0000df00ff017b82 */ /* 0x000fe20000000800 */
[----:B------:R-:W0:Y:S01]  /*0010*/  LDCU.64 UR4, c[0x0][0x390] ;  /* 0x00007200ff0477ac */ /* 0x000e220008000a00 */
[----:B------:R-:W1:Y:S01]  /*0020*/  LDCU.64 UR6, c[0x0][0x358] ;  /* 0x00006b00ff0677ac */ /* 0x000e620008000a00 */
[----:B0-----:R-:W-:Y:S02]  /*0030*/  IMAD.U32 R4, RZ, RZ, UR4 ;  /* 0x00000004ff047e24 */ /* 0x001fe4000f8e00ff */
[----:B------:R-:W-:-:S03]  /*0040*/  IMAD.U32 R0, RZ, RZ, UR5 ;  /* 0x00000005ff007e24 */ /* 0x000fc6000f8e00ff */
[----:B------:R-:W-:-:S04]  /*0050*/  ISETP.NE.U32.AND P0, PT, R4, RZ, PT ;  /* 0x000000ff0400720c */ /* 0x000fc80003f05070 */
[----:B------:R-:W-:-:S13]  /*0060*/  ISETP.NE.AND.EX P0, PT, R0, RZ, PT, P0 ;  /* 0x000000ff0000720c */ /* 0x000fda0003f05300 */
        /* <DEDUP_REMOVED lines=8> */
.L_x_88:
[----:B------:R-:W-:Y:S01]  /*00f0*/  ISETP.GT.U32.AND P0, PT, R4, 0xfff, PT ;  /* 0x00000fff0400780c */ /* 0x000fe20003f04070 */
[----:B------:R-:W-:Y:S03]  /*0100*/  BSSY.RECONVERGENT B0, `(.L_x_89) ;  /* 0x00001d1000007945 */ /* 0x000fe60003800200 */
[----:B------:R-:W-:-:S13]  /*0110*/  ISETP.GT.U32.AND.EX P0, PT, R0, RZ, PT, P0 ;  /* 0x000000ff0000720c */ /* 0x000fda0003f04100 */
[----:B------:R-:W-:Y:S05]  /*0120*/  @P0 BRA `(.L_x_90) ;  /* 0x0000000c00940947 */ /* 0x000fea0003800000 */
[----:B------:R-:W0:Y:S01]  /*0130*/  S2R R5, SR_TID.X ;  /* 0x0000000000057919 */ /* 0x000e220000002100 */
[----:B------:R-:W-:Y:S01]  /*0140*/  BSSY.RECONVERGENT B1, `(.L_x_91) ;  /* 0x0000009000017945 */ /* 0x000fe20003800200 */
[----:B------:R-:W-:Y:S01]  /*0150*/  IMAD.MOV.U32 R6, RZ, RZ, RZ ;  /* 0x000000ffff067224 */ /* 0x000fe200078e00ff */
[----:B0-----:R-:W-:Y:S01]  /*0160*/  ISETP.GE.U32.AND P0, PT, R5, R4, PT ;  /* 0x000000040500720c */ /* 0x001fe20003f06070 */
[----:B------:R-:W-:-:S12]  /*0170*/  IMAD.MOV.U32 R7, RZ, RZ, R5 ;  /* 0x000000ffff077224 */ /* 0x000fd800078e0005 */
[----:B------:R-:W-:Y:S05]  /*0180*/  @P0 BRA `(.L_x_92) ;  /* 0x0000000000100947 */ /* 0x000fea0003800000 */
[----:B------:R-:W0:Y:S02]  /*0190*/  LDC.64 R2, c[0x0][0x380] ;  /* 0x0000e000ff027b82 */ /* 0x000e240000000a00 */
[----:B0-----:R-:W-:-:S05]  /*01a0*/  IMAD.WIDE.U32 R2, R5, 0x4, R2 ;  /* 0x0000000405027825 */ /* 0x001fca00078e0002 */
[----:B------:R0:W5:Y:S01]  /*01b0*/  LDG.E R6, desc[UR6][R2.64] ;  /* 0x0000000602067981 */ /* 0x000162000c1e1900 */
[----:B------:R-:W-:-:S07]  /*01c0*/  VIADD R7, R5, 0x100 ;  /* 0x0000010005077836 */ /* 0x000fce0000000000 */
.L_x_92:
[----:B------:R-:W-:Y:S05]  /*01d0*/  BSYNC.RECONVERGENT B1 ;  /* 0x0000000000017941 */ /* 0x000fea0003800200 */
.L_x_91:
[----:B------:R-:W-:Y:S01]  /*01e0*/  ISETP.GE.U32.AND P0, PT, R7, R4, PT ;  /* 0x000000040700720c */ /* 0x000fe20003f06070 */
[----:B------:R-:W-:-:S12]  /*01f0*/  BSSY.RECONVERGENT B1, `(.L_x_93) ;  /* 0x0000060000017945 */ /* 0x000fd80003800200 */
[----:B------:R-:W-:Y:S05]  /*0200*/  @P0 BRA `(.L_x_94) ;  /* 0x0000000400780947 */ /* 0x000fea0003800000 */
[----:B0-----:R-:W-:Y:S01]  /*0210*/  LOP3.LUT R3, RZ, R7, RZ, 0x33, !PT ;  /* 0x00000007ff037212 */ /* 0x001fe200078e33ff */
[----:B------:R-:W-:Y:S04]  /*0220*/  BSSY.RECONVERGENT B2, `(.L_x_95) ;  /* 0x000002c000027945 */ /* 0x000fe80003800200 */
[----:B------:R-:W-:-:S05]  /*0230*/  IMAD.IADD R3, R3, 0x1, R4 ;  /* 0x0000000103037824 */ /* 0x000fca00078e0204 */
[C---:B------:R-:W-:Y:S02]  /*0240*/  ISETP.GE.U32.AND P0, PT, R3.reuse, 0xf00, PT ;  /* 0x00000f000300780c */ /* 0x040fe40003f06070 */
[----:B------:R-:W-:-:S04]  /*0250*/  LEA.HI R8, R3, 0x1, RZ, 0x18 ;  /* 0x0000000103087811 */ /* 0x000fc800078fc0ff */
[----:B------:R-:W-:-:S04]  /*0260*/  LOP3.LUT R22, R8, 0xf, RZ, 0xc0, !PT ;  /* 0x0000000f08167812 */ /* 0x000fc800078ec0ff */
[----:B------:R-:W-:-:S03]  /*0270*/  ISETP.NE.AND P1, PT, R22, RZ, PT ;  /* 0x000000ff1600720c */ /* 0x000fc60003f25270 */
[----:B------:R-:W-:Y:S10]  /*0280*/  @!P0 BRA `(.L_x_96) ;  /* 0x0000000000948947 */ /* 0x000ff40003800000 */
[----:B------:R-:W0:Y:S01]  /*0290*/  LDC.64 R2, c[0x0][0x380] ;  /* 0x0000e000ff027b82 */ /* 0x000e220000000a00 */
[----:B------:R-:W-:-:S05]  /*02a0*/  LOP3.LUT R9, R8, 0x1fffff0, RZ, 0xc0, !PT ;  /* 0x01fffff008097812 */ /* 0x000fca00078ec0ff */
[----:B------:R-:W-:Y:S02]  /*02b0*/  IMAD.MOV R9, RZ, RZ, -R9 ;  /* 0x000000ffff097224 */ /* 0x000fe400078e0a09 */
[----:B0-----:R-:W-:-:S03]  /*02c0*/  IMAD.WIDE.U32 R2, R7, 0x4, R2 ;  /* 0x0000000407027825 */ /* 0x001fc600078e0002 */
[----:B------:R-:W-:-:S05]  /*02d0*/  IADD3 R15, P0, PT, R2, 0x2000, RZ ;  /* 0x00002000020f7810 */ /* 0x000fca0007f1e0ff */
[----:B------:R-:W-:-:S08]  /*02e0*/  IMAD.X R3, RZ, RZ, R3, P0 ;  /* 0x000000ffff037224 */ /* 0x000fd000000e0603 */
.L_x_97:
        /* <DEDUP_REMOVED lines=31> */
.L_x_96:
[----:B------:R-:W-:Y:S05]  /*04e0*/  BSYNC.RECONVERGENT B2 ;  /* 0x0000000000027941 */ /* 0x000fea0003800200 */
.L_x_95:
[----:B------:R-:W-:Y:S05]  /*04f0*/  @!P1 BRA `(.L_x_94) ;  /* 0x0000000000bc9947 */ /* 0x000fea0003800000 */
[----:B------:R-:W-:Y:S01]  /*0500*/  ISETP.GE.U32.AND P0, PT, R22, 0x8, PT ;  /* 0x000000081600780c */ /* 0x000fe20003f06070 */
[----:B------:R-:W-:Y:S01]  /*0510*/  BSSY.RECONVERGENT B2, `(.L_x_98) ;  /* 0x0000013000027945 */ /* 0x000fe20003800200 */
[----:B------:R-:W-:-:S04]  /*0520*/  LOP3.LUT R17, R8, 0x7, RZ, 0xc0, !PT ;  /* 0x0000000708117812 */ /* 0x000fc800078ec0ff */
[----:B------:R-:W-:-:S07]  /*0530*/  ISETP.NE.AND P1, PT, R17, RZ, PT ;  /* 0x000000ff1100720c */ /* 0x000fce0003f25270 */
[----:B------:R-:W-:Y:S06]  /*0540*/  @!P0 BRA `(.L_x_99) ;  /* 0x00000000003c8947 */ /* 0x000fec0003800000 */
[----:B------:R-:W0:Y:S02]  /*0550*/  LDC.64 R2, c[0x0][0x380] ;  /* 0x0000e000ff027b82 */ /* 0x000e240000000a00 */
[----:B0-----:R-:W-:-:S05]  /*0560*/  IMAD.WIDE R2, R7, 0x4, R2 ;  /* 0x0000000407027825 */ /* 0x001fca00078e0202 */
        /* <DEDUP_REMOVED lines=13> */
.L_x_99:
[----:B------:R-:W-:Y:S05]  /*0640*/  BSYNC.RECONVERGENT B2 ;  /* 0x0000000000027941 */ /* 0x000fea0003800200 */
.L_x_98:
        /* <DEDUP_REMOVED lines=11> */
[----:B------:R-:W3:Y:S01]  /*0700*/  LDG.E R12, desc[UR6][R2.64+0xc00] ;  /* 0x000c0006020c7981 */ /* 0x000ee2000c1e1900 */
[----:B------:R-:W-:Y:S01]  /*0710*/  VIADD R7, R7, 0x400 ;  /* 0x0000040007077836 */ /* 0x000fe20000000000 */
[----:B--2--5:R-:W-:-:S04]  /*0720*/  IADD3 R6, PT, PT, R8, R9, R6 ;  /* 0x0000000908067210 */ /* 0x024fc80007ffe006 */
[----:B---3--:R-:W-:-:S07]  /*0730*/  IADD3 R6, PT, PT, R12, R11, R6 ;  /* 0x0000000b0c067210 */ /* 0x008fce0007ffe006 */
.L_x_101:
[----:B------:R-:W-:Y:S05]  /*0740*/  BSYNC.RECONVERGENT B2 ;  /* 0x0000000000027941 */ /* 0x000fea0003800200 */
.L_x_100:
[----:B------:R-:W-:Y:S05]  /*0750*/  @!P1 BRA `(.L_x_94) ;  /* 0x0000000000249947 */ /* 0x000fea0003800000 */
[----:B------:R-:W0:Y:S01]  /*0760*/  LDC.64 R8, c[0x0][0x380] ;  /* 0x0000e000ff087b82 */ /* 0x000e220000000a00 */
[----:B------:R-:W-:-:S07]  /*0770*/  IMAD.MOV R10, RZ, RZ, -R10 ;  /* 0x000000ffff0a7224 */ /* 0x000fce00078e0a0a */
.L_x_102:
[----:B0-----:R-:W-:-:S06]  /*0780*/  IMAD.WIDE R2, R7, 0x4, R8 ;  /* 0x0000000407027825 */ /* 0x001fcc00078e0208 */
[----:B------:R-:W2:Y:S01]  /*0790*/  LDG.E R3, desc[UR6][R2.64] ;  /* 0x0000000602037981 */ /* 0x000ea2000c1e1900 */
[----:B------:R-:W-:Y:S02]  /*07a0*/  VIADD R10, R10, 0x1 ;  /* 0x000000010a0a7836 */ /* 0x000fe40000000000 */
[----:B------:R-:W-:-:S03]  /*07b0*/  VIADD R7, R7, 0x100 ;  /* 0x0000010007077836 */ /* 0x000fc60000000000 */
[----:B------:R-:W-:Y:S01]  /*07c0*/  ISETP.NE.AND P0, PT, R10, RZ, PT ;  /* 0x000000ff0a00720c */ /* 0x000fe20003f05270 */
[----:B--2--5:R-:W-:-:S12]  /*07d0*/  IMAD.IADD R6, R3, 0x1, R6 ;  /* 0x0000000103067824 */ /* 0x024fd800078e0206 */
[----:B------:R-:W-:Y:S05]  /*07e0*/  @P0 BRA `(.L_x_102) ;  /* 0xfffffffc00e40947 */ /* 0x000fea000383ffff */
.L_x_94:
[----:B------:R-:W-:Y:S05]  /*07f0*/  BSYNC.RECONVERGENT B1 ;  /* 0x0000000000017941 */ /* 0x000fea0003800200 */
.L_x_93:
[----:B------:R-:W-:-:S04]  /*0800*/  ISETP.GE.U32.AND P0, PT, R4, 0x100, PT ;  /* 0x000001000400780c */ /* 0x000fc80003f06070 */
[----:B------:R-:W-:-:S13]  /*0810*/  ISETP.GE.U32.AND.EX P0, PT, R0, RZ, PT, P0 ;  /* 0x000000ff0000720c */ /* 0x000fda0003f06100 */
[----:B------:R-:W-:Y:S05]  /*0820*/  @!P0 BRA `(.L_x_103) ;  /* 0x0000000000ac8947 */ /* 0x000fea0003800000 */
[----:B------:R-:W1:Y:S01]  /*0830*/  S2R R8, SR_LANEID ;  /* 0x0000000000087919 */ /* 0x000e620000000000 */
[----:B------:R-:W-:Y:S01]  /*0840*/  ISETP.NE.AND P5, PT, R5, RZ, PT ;  /* 0x000000ff0500720c */ /* 0x000fe20003fa5270 */
[----:B-----5:R-:W0:Y:S01]  /*0850*/  SHFL.DOWN PT, R0, R6, 0x1, 0x1f ;  /* 0x08201f0006007f89 */ /* 0x020e2200000e0000 */
[C---:B-1----:R-:W-:Y:S02]  /*0860*/  ISETP.GT.AND P0, PT, R8.reuse, 0x1e, PT ;  /* 0x0000001e0800780c */ /* 0x042fe40003f04270 */
[----:B------:R-:W-:Y:S02]  /*0870*/  ISETP.NE.AND P1, PT, R8, RZ, PT ;  /* 0x000000ff0800720c */ /* 0x000fe40003f25270 */
[----:B0-----:R-:W-:Y:S02]  /*0880*/  SEL R3, R0, RZ, !P0 ;  /* 0x000000ff00037207 */ /* 0x001fe40004000000 */
        /* <DEDUP_REMOVED lines=21> */
[----:B0-----:R-:W-:-:S05]  /*09e0*/  SEL R3, R3, RZ, !P0 ;  /* 0x000000ff03037207 */ /* 0x001fca0004000000 */
[----:B------:R-:W-:-:S05]  /*09f0*/  IMAD.IADD R7, R2, 0x1, R3 ;  /* 0x0000000102077824 */ /* 0x000fca00078e0203 */
[----:B------:R1:W-:Y:S01]  /*0a00*/  @!P1 STS [R0+0x8], R7 ;  /* 0x0000080700009388 */ /* 0x0003e20000000800 */
[----:B------:R-:W-:Y:S06]  /*0a10*/  BAR.SYNC.DEFER_BLOCKING 0x0 ;  /* 0x0000000000007b1d */ /* 0x000fec0000010000 */
[----:B------:R-:W-:Y:S05]  /*0a20*/  @P5 BRA `(.L_x_104) ;  /* 0x0000001000f85947 */ /* 0x000fea0003800000 */
[----:B------:R-:W0:Y:S01]  /*0a30*/  S2UR UR5, SR_CgaCtaId ;  /* 0x00000000000579c3 */ /* 0x000e220000008800 */
[----:B------:R-:W-:Y:S02]  /*0a40*/  UMOV UR4, 0x400 ;  /* 0x0000040000047882 */ /* 0x000fe40000000000 */
[----:B0-----:R-:W-:-:S09]  /*0a50*/  ULEA UR4, UR5, UR4, 0x18 ;  /* 0x0000000405047291 */ /* 0x001fd2000f8ec0ff */
[----:B-1----:R-:W-:Y:S04]  /*0a60*/  LDS R0, [UR4+0xc] ;  /* 0x00000c04ff007984 */ /* 0x002fe80008000800 */
[----:B------:R-:W0:Y:S04]  /*0a70*/  LDS.128 R8, [UR4+0x10] ;  /* 0x00001004ff087984 */ /* 0x000e280008000c00 */
[----:B------:R-:W1:Y:S01]  /*0a80*/  LDS.64 R2, [UR4+0x20] ;  /* 0x00002004ff027984 */ /* 0x000e620008000a00 */
[----:B0-----:R-:W-:-:S04]  /*0a90*/  IADD3 R0, PT, PT, R8, R0, R7 ;  /* 0x0000000008007210 */ /* 0x001fc80007ffe007 */
[----:B------:R-:W-:-:S04]  /*0aa0*/  IADD3 R0, PT, PT, R10, R0, R9 ;  /* 0x000000000a007210 */ /* 0x000fc80007ffe009 */
[----:B-1----:R-:W-:-:S05]  /*0ab0*/  IADD3 R0, PT, PT, R2, R0, R11 ;  /* 0x0000000002007210 */ /* 0x002fca0007ffe00b */
[----:B------:R-:W-:Y:S01]  /*0ac0*/  IMAD.IADD R7, R0, 0x1, R3 ;  /* 0x0000000100077824 */ /* 0x000fe200078e0203 */
[----:B------:R-:W-:Y:S06]  /*0ad0*/  BRA `(.L_x_104) ;  /* 0x0000001000cc7947 */ /* 0x000fec0003800000 */
.L_x_103:
[C---:B0-----:R-:W-:Y:S01]  /*0ae0*/  LOP3.LUT R2, R5.reuse, 0x3e0, RZ, 0xc0, !PT ;  /* 0x000003e005027812 */ /* 0x041fe200078ec0ff */
[----:B------:R-:W0:Y:S01]  /*0af0*/  S2R R12, SR_LANEID ;  /* 0x00000000000c7919 */ /* 0x000e220000000000 */
[----:B------:R-:W-:Y:S02]  /*0b00*/  ISETP.NE.AND P5, PT, R5, RZ, PT ;  /* 0x000000ff0500720c */ /* 0x000fe40003fa5270 */
[----:B------:R-:W-:Y:S01]  /*0b10*/  LOP3.LUT R7, RZ, R2, RZ, 0x33, !PT ;  /* 0x00000002ff077212 */ /* 0x000fe200078e33ff */
[----:B------:R-:W-:-:S04]  /*0b20*/  VIADD R3, R2, 0x20 ;  /* 0x0000002002037836 */ /* 0x000fc80000000000 */
[----:B------:R-:W-:Y:S01]  /*0b30*/  IMAD.IADD R7, R7, 0x1, R4 ;  /* 0x0000000107077824 */ /* 0x000fe200078e0204 */
[----:B------:R-:W-:-:S04]  /*0b40*/  ISETP.GT.U32.AND P0, PT, R3, R4, PT ;  /* 0x000000040300720c */ /* 0x000fc80003f04070 */
        /* <DEDUP_REMOVED lines=10> */
[----:B------:R-:W-:Y:S01]  /*0bf0*/  @!P1 SHF.R.U32.HI R9, RZ, 0x3, R5 ;  /* 0x00000003ff099819 */ /* 0x000fe20000011605 */
[----:B------:R-:W1:Y:S03]  /*0c00*/  SHFL.DOWN PT, R7, R2, 0x2, R3 ;  /* 0x0840000002077989 */ /* 0x000e6600000e0003 */
[----:B------:R-:W-:Y:S02]  /*0c10*/  @!P1 LOP3.LUT R9, R9, 0x7c, RZ, 0xc0, !PT ;  /* 0x0000007c09099812 */ /* 0x000fe400078ec0ff */
[----:B-1----:R-:W-:Y:S02]  /*0c20*/  SEL R7, R7, RZ, !P0 ;  /* 0x000000ff07077207 */ /* 0x002fe40004000000 */
[----:B------:R-:W-:Y:S02]  /*0c30*/  ISETP.GT.AND P0, PT, R10, R3, PT ;  /* 0x000000030a00720c */ /* 0x000fe40003f04270 */
[----:B------:R-:W-:Y:S01]  /*0c40*/  @!P1 MOV R10, 0x400 ;  /* 0x00000400000a9802 */ /* 0x000fe20000000f00 */
[----:B------:R-:W-:-:S02]  /*0c50*/  IMAD.IADD R8, R2, 0x1, R7 ;  /* 0x0000000102087824 */ /* 0x000fc400078e0207 */
[----:B------:R-:W-:Y:S01]  /*0c60*/  VIADD R2, R12, 0x8 ;  /* 0x000000080c027836 */ /* 0x000fe20000000000 */
[----:B0-----:R-:W-:Y:S02]  /*0c70*/  @!P1 LEA R10, R11, R10, 0x18 ;  /* 0x0000000a0b0a9211 */ /* 0x001fe400078ec0ff */
        /* <DEDUP_REMOVED lines=11> */
[----:B0-----:R-:W-:-:S05]  /*0d30*/  SEL R7, R7, RZ, !P0 ;  /* 0x000000ff07077207 */ /* 0x001fca0004000000 */
[----:B------:R-:W-:-:S05]  /*0d40*/  IMAD.IADD R7, R2, 0x1, R7 ;  /* 0x0000000102077824 */ /* 0x000fca00078e0207 */
[----:B------:R0:W-:Y:S01]  /*0d50*/  @!P1 STS [R10+0x8], R7 ;  /* 0x000008070a009388 */ /* 0x0001e20000000800 */
[----:B------:R-:W-:Y:S06]  /*0d60*/  BAR.SYNC.DEFER_BLOCKING 0x0 ;  /* 0x0000000000007b1d */ /* 0x000fec0000010000 */
[----:B------:R-:W-:Y:S05]  /*0d70*/  @P5 BRA `(.L_x_104) ;  /* 0x0000001000245947 */ /* 0x000fea0003800000 */
[----:B------:R-:W1:Y:S01]  /*0d80*/  S2UR UR5, SR_CgaCtaId ;  /* 0x00000000000579c3 */ /* 0x000e620000008800 */
[----:B------:R-:W-:Y:S01]  /*0d90*/  UMOV UR4, 0x400 ;  /* 0x0000040000047882 */ /* 0x000fe20000000000 */
[C---:B------:R-:W-:Y:S02]  /*0da0*/  ISETP.GT.U32.AND P0, PT, R4.reuse, 0x40, PT ;  /* 0x000000400400780c */ /* 0x040fe40003f04070 */
[C---:B------:R-:W-:Y:S02]  /*0db0*/  ISETP.GT.U32.AND P6, PT, R4.reuse, 0x20, PT ;  /* 0x000000200400780c */ /* 0x040fe40003fc4070 */
[C---:B------:R-:W-:Y:S02]  /*0dc0*/  ISETP.GT.U32.AND P4, PT, R4.reuse, 0x60, PT ;  /* 0x000000600400780c */ /* 0x040fe40003f84070 */
[----:B------:R-:W-:Y:S02]  /*0dd0*/  ISETP.GT.U32.AND P2, PT, R4, 0x80, PT ;  /* 0x000000800400780c */ /* 0x000fe40003f44070 */
[----:B------:R-:W-:-:S02]  /*0de0*/  ISETP.GT.U32.AND.EX P0, PT, R0, RZ, PT, P0 ;  /* 0x000000ff0000720c */ /* 0x000fc40003f04100 */
[----:B------:R-:W-:Y:S02]  /*0df0*/  ISETP.GT.U32.AND.EX P6, PT, R0, RZ, PT, P6 ;  /* 0x000000ff0000720c */ /* 0x000fe40003fc4160 */
[C---:B------:R-:W-:Y:S02]  /*0e00*/  ISETP.GT.U32.AND P3, PT, R4.reuse, 0xa0, PT ;  /* 0x000000a00400780c */ /* 0x040fe40003f64070 */
[----:B------:R-:W-:Y:S02]  /*0e10*/  ISETP.GT.U32.AND P1, PT, R4, 0xc0, PT ;  /* 0x000000c00400780c */ /* 0x000fe40003f24070 */
[C---:B------:R-:W-:Y:S02]  /*0e20*/  ISETP.GT.U32.AND.EX P4, PT, R0.reuse, RZ, PT, P4 ;  /* 0x000000ff0000720c */ /* 0x040fe40003f84140 */
[C---:B------:R-:W-:Y:S02]  /*0e30*/  ISETP.GT.U32.AND.EX P2, PT, R0.reuse, RZ, PT, P2 ;  /* 0x000000ff0000720c */ /* 0x040fe40003f44120 */
[C---:B------:R-:W-:Y:S01]  /*0e40*/  ISETP.GT.U32.AND.EX P3, PT, R0.reuse, RZ, PT, P3 ;  /* 0x000000ff0000720c */ /* 0x040fe20003f64130 */
[----:B-1----:R-:W-:Y:S01]  /*0e50*/  ULEA UR4, UR5, UR4, 0x18 ;  /* 0x0000000405047291 */ /* 0x002fe2000f8ec0ff */
[----:B------:R-:W-:-:S08]  /*0e60*/  ISETP.GT.U32.AND.EX P1, PT, R0, RZ, PT, P1 ;  /* 0x000000ff0000720c */ /* 0x000fd00003f24110 */
[----:B0-----:R-:W0:Y:S04]  /*0e70*/  LDS.128 R8, [UR4+0x10] ;  /* 0x00001004ff087984 */ /* 0x001e280008000c00 */
[----:B------:R-:W1:Y:S04]  /*0e80*/  LDS R5, [UR4+0xc] ;  /* 0x00000c04ff057984 */ /* 0x000e680008000800 */
[----:B------:R-:W2:Y:S01]  /*0e90*/  LDS.64 R2, [UR4+0x20] ;  /* 0x00002004ff027984 */ /* 0x000ea20008000a00 */
[----:B0-----:R-:W-:Y:S02]  /*0ea0*/  SEL R8, R8, RZ, P0 ;  /* 0x000000ff08087207 */ /* 0x001fe40000000000 */
[----:B------:R-:W-:-:S02]  /*0eb0*/  ISETP.GT.U32.AND P0, PT, R4, 0xe0, PT ;  /* 0x000000e00400780c */ /* 0x000fc40003f04070 */
[----:B-1----:R-:W-:Y:S02]  /*0ec0*/  SEL R6, R5, RZ, P6 ;  /* 0x000000ff05067207 */ /* 0x002fe40003000000 */
[----:B------:R-:W-:Y:S02]  /*0ed0*/  SEL R9, R9, RZ, P4 ;  /* 0x000000ff09097207 */ /* 0x000fe40002000000 */
[----:B------:R-:W-:Y:S02]  /*0ee0*/  IADD3 R6, PT, PT, R8, R6, R7 ;  /* 0x0000000608067210 */ /* 0x000fe40007ffe007 */
[----:B------:R-:W-:Y:S02]  /*0ef0*/  SEL R10, R10, RZ, P2 ;  /* 0x000000ff0a0a7207 */ /* 0x000fe40001000000 */
[----:B------:R-:W-:Y:S02]  /*0f00*/  ISETP.GT.U32.AND.EX P0, PT, R0, RZ, PT, P0 ;  /* 0x000000ff0000720c */ /* 0x000fe40003f04100 */
[----:B------:R-:W-:-:S02]  /*0f10*/  SEL R11, R11, RZ, P3 ;  /* 0x000000ff0b0b7207 */ /* 0x000fc40001800000 */
[----:B------:R-:W-:Y:S02]  /*0f20*/  IADD3 R6, PT, PT, R10, R6, R9 ;  /* 0x000000060a067210 */ /* 0x000fe40007ffe009 */
[----:B--2---:R-:W-:Y:S02]  /*0f30*/  SEL R2, R2, RZ, P1 ;  /* 0x000000ff02027207 */ /* 0x004fe40000800000 */
[----:B------:R-:W-:Y:S02]  /*0f40*/  SEL R3, R3, RZ, P0 ;  /* 0x000000ff03037207 */ /* 0x000fe40000000000 */
[----:B------:R-:W-:-:S05]  /*0f50*/  IADD3 R2, PT, PT, R2, R6, R11 ;  /* 0x0000000602027210 */ /* 0x000fca0007ffe00b */
[----:B------:R-:W-:Y:S01]  /*0f60*/  IMAD.IADD R7, R2, 0x1, R3 ;  /* 0x0000000102077824 */ /* 0x000fe200078e0203 */
[----:B------:R-:W-:Y:S06]  /*0f70*/  BRA `(.L_x_104) ;  /* 0x0000000c00a47947 */ /* 0x000fec0003800000 */
.L_x_90:
[----:B------:R-:W0:Y:S01]  /*0f80*/  S2R R8, SR_TID.X ;  /* 0x0000000000087919 */ /* 0x000e220000002100 */
[----:B------:R-:W0:Y:S02]  /*0f90*/  LDC.64 R2, c[0x0][0x380] ;  /* 0x0000e000ff027b82 */ /* 0x000e240000000a00 */
[----:B0-----:R-:W-:-:S05]  /*0fa0*/  IMAD.WIDE.U32 R2, R8, 0x4, R2 ;  /* 0x0000000408027825 */ /* 0x001fca00078e0002 */
        /* <DEDUP_REMOVED lines=16> */
[----:B--2---:R-:W-:-:S04]  /*10b0*/  IADD3 R5, PT, PT, R7, R6, R5 ;  /* 0x0000000607057210 */ /* 0x004fc80007ffe005 */
[----:B---3--:R-:W-:Y:S01]  /*10c0*/  IADD3 R5, PT, PT, R12, R9, R5 ;  /* 0x000000090c057210 */ /* 0x008fe20007ffe005 */
[----:B------:R-:W-:Y:S01]  /*10d0*/  IMAD.MOV.U32 R9, RZ, RZ, 0x1000 ;  /* 0x00001000ff097424 */ /* 0x000fe200078e00ff */
[----:B------:R-:W-:-:S04]  /*10e0*/  IADD3 R12, P1, PT, R4, -0x1000, RZ ;  /* 0xfffff000040c7810 */ /* 0x000fc80007f3e0ff */
[----:B------:R-:W-:Y:S02]  /*10f0*/  ISETP.GE.U32.AND P0, PT, R12, 0x1000, PT ;  /* 0x000010000c00780c */ /* 0x000fe40003f06070 */
[----:B----4-:R-:W-:Y:S01]  /*1100*/  IADD3 R5, PT, PT, R14, R11, R5 ;  /* 0x0000000b0e057210 */ /* 0x010fe20007ffe005 */
[----:B------:R-:W-:Y:S01]  /*1110*/  IMAD.MOV.U32 R11, RZ, RZ, RZ ;  /* 0x000000ffff0b7224 */ /* 0x000fe200078e00ff */
[----:B------:R-:W-:-:S04]  /*1120*/  IADD3.X R14, PT, PT, R0, -0x1, RZ, P1, !PT ;  /* 0xffffffff000e7810 */ /* 0x000fc80000ffe4ff */
[----:B------:R-:W-:Y:S02]  /*1130*/  ISETP.GE.U32.AND.EX P0, PT, R14, RZ, PT, P0 ;  /* 0x000000ff0e00720c */ /* 0x000fe40003f06100 */
[----:B-----5:R-:W-:-:S04]  /*1140*/  IADD3 R5, PT, PT, R16, R13, R5 ;  /* 0x0000000d10057210 */ /* 0x020fc80007ffe005 */
[----:B------:R-:W-:-:S04]  /*1150*/  IADD3 R5, PT, PT, R18, R15, R5 ;  /* 0x0000000f12057210 */ /* 0x000fc80007ffe005 */
[----:B------:R-:W-:-:S04]  /*1160*/  IADD3 R5, PT, PT, R20, R17, R5 ;  /* 0x0000001114057210 */ /* 0x000fc80007ffe005 */
[----:B------:R-:W-:-:S05]  /*1170*/  IADD3 R5, PT, PT, R22, R19, R5 ;  /* 0x0000001316057210 */ /* 0x000fca0007ffe005 */
[----:B------:R-:W-:Y:S01]  /*1180*/  IMAD.IADD R10, R10, 0x1, R5 ;  /* 0x000000010a0a7824 */ /* 0x000fe200078e0205 */
[----:B------:R-:W-:Y:S06]  /*1190*/  @!P0 BRA `(.L_x_105) ;  /* 0x0000000000a08947 */ /* 0x000fec0003800000 */
[----:B------:R-:W0:Y:S01]  /*11a0*/  LDC.64 R4, c[0x0][0x390] ;  /* 0x0000e400ff047b82 */ /* 0x000e220000000a00 */
[----:B------:R-:W-:Y:S02]  /*11b0*/  IMAD.MOV.U32 R9, RZ, RZ, 0x1000 ;  /* 0x00001000ff097424 */ /* 0x000fe400078e00ff */
[----:B------:R-:W-:-:S07]  /*11c0*/  IMAD.MOV.U32 R11, RZ, RZ, RZ ;  /* 0x000000ffff0b7224 */ /* 0x000fce00078e00ff */
.L_x_107:
[----:B------:R-:W-:-:S04]  /*11d0*/  LEA R6, P0, R9, R2, 0x2 ;  /* 0x0000000209067211 */ /* 0x000fc800078010ff */
[----:B------:R-:W-:-:S05]  /*11e0*/  LEA.HI.X R7, R9, R3, R11, 0x2, P0 ;  /* 0x0000000309077211 */ /* 0x000fca00000f140b */
        /* <DEDUP_REMOVED lines=16> */
[----:B--2---:R-:W-:-:S02]  /*12f0*/  IADD3 R25, PT, PT, R26, R25, R10 ;  /* 0x000000191a197210 */ /* 0x004fc40007ffe00a */
[----:B0-----:R-:W-:-:S04]  /*1300*/  IADD3 R10, P1, PT, -R9, R4, RZ ;  /* 0x00000004090a7210 */ /* 0x001fc80007f3e1ff */
[----:B------:R-:W-:Y:S02]  /*1310*/  ISETP.GE.U32.AND P0, PT, R10, 0x1000, PT ;  /* 0x000010000a00780c */ /* 0x000fe40003f06070 */
[----:B---3--:R-:W-:-:S04]  /*1320*/  IADD3 R25, PT, PT, R28, R27, R25 ;  /* 0x0000001b1c197210 */ /* 0x008fc80007ffe019 */
[----:B----4-:R-:W-:-:S04]  /*1330*/  IADD3 R23, PT, PT, R23, R24, R25 ;  /* 0x0000001817177210 */ /* 0x010fc80007ffe019 */
[----:B-----5:R-:W-:Y:S01]  /*1340*/  IADD3 R21, PT, PT, R21, R0, R23 ;  /* 0x0000000015157210 */ /* 0x020fe20007ffe017 */
[----:B------:R-:W-:-:S04]  /*1350*/  IMAD.MOV.U32 R0, RZ, RZ, R5 ;  /* 0x000000ffff007224 */ /* 0x000fc800078e0005 */
[----:B------:R-:W-:Y:S01]  /*1360*/  IMAD.X R10, R0, 0x1, ~R11, P1 ;  /* 0x00000001000a7824 */ /* 0x000fe200008e0e0b */
[----:B------:R-:W-:-:S04]  /*1370*/  IADD3 R13, PT, PT, R16, R13, R21 ;  /* 0x0000000d100d7210 */ /* 0x000fc80007ffe015 */
[----:B------:R-:W-:Y:S02]  /*1380*/  ISETP.GE.U32.AND.EX P0, PT, R10, RZ, PT, P0 ;  /* 0x000000ff0a00720c */ /* 0x000fe40003f06100 */
[----:B------:R-:W-:-:S04]  /*1390*/  IADD3 R13, PT, PT, R18, R15, R13 ;  /* 0x0000000f120d7210 */ /* 0x000fc80007ffe00d */
[----:B------:R-:W-:-:S04]  /*13a0*/  IADD3 R13, PT, PT, R20, R17, R13 ;  /* 0x00000011140d7210 */ /* 0x000fc80007ffe00d */
[----:B------:R-:W-:-:S03]  /*13b0*/  IADD3 R10, PT, PT, R22, R19, R13 ;  /* 0x00000013160a7210 */ /* 0x000fc60007ffe00d */
[----:B------:R-:W-:Y:S05]  /*13c0*/  @!P0 BRA `(.L_x_106) ;  /* 0x0000000400e88947 */ /* 0x000fea0003800000 */
[----:B------:R-:W-:-:S05]  /*13d0*/  IADD3 R9, P0, PT, R9, 0x1000, RZ ;  /* 0x0000100009097810 */ /* 0x000fca0007f1e0ff */
[----:B------:R-:W-:Y:S01]  /*13e0*/  IMAD.X R11, RZ, RZ, R11, P0 ;  /* 0x000000ffff0b7224 */ /* 0x000fe200000e060b */
[----:B------:R-:W-:-:S04]  /*13f0*/  ISETP.GT.U32.AND P0, PT, R9, R12, PT ;  /* 0x0000000c0900720c */ /* 0x000fc80003f04070 */
[----:B------:R-:W-:-:S13]  /*1400*/  ISETP.GT.U32.AND.EX P0, PT, R11, R14, PT, P0 ;  /* 0x0000000e0b00720c */ /* 0x000fda0003f04100 */
[----:B------:R-:W-:Y:S05]  /*1410*/  @!P0 BRA `(.L_x_107) ;  /* 0xfffffffc006c8947 */ /* 0x000fea000383ffff */
.L_x_105:
[----:B------:R-:W-:Y:S01]  /*1420*/  IMAD.IADD R3, R4, 0x1, -R9 ;  /* 0x0000000104037824 */ /* 0x000fe200078e0a09 */
[----:B------:R-:W-:Y:S01]  /*1430*/  ISETP.GE.U32.AND P1, PT, R9, R4, PT ;  /* 0x000000040900720c */ /* 0x000fe20003f26070 */
[----:B------:R-:W-:Y:S03]  /*1440*/  BSSY.RECONVERGENT B1, `(.L_x_106) ;  /* 0x0000072000017945 */ /* 0x000fe60003800200 */
[----:B------:R-:W-:-:S04]  /*1450*/  ISETP.GE.AND P0, PT, R8, R3, PT ;  /* 0x000000030800720c */ /* 0x000fc80003f06270 */
[----:B------:R-:W-:-:S13]  /*1460*/  ISETP.GE.U32.OR.EX P0, PT, R11, R0, P0, P1 ;  /* 0x000000000b00720c */ /* 0x000fda0000706510 */
[----:B------:R-:W-:Y:S05]  /*1470*/  @P0 BRA `(.L_x_108) ;  /* 0x0000000400b80947 */ /* 0x000fea0003800000 */
[----:B------:R-:W-:Y:S01]  /*1480*/  LOP3.LUT R0, RZ, R8, RZ, 0x33, !PT ;  /* 0x00000008ff007212 */ /* 0x000fe200078e33ff */
[----:B------:R-:W-:Y:S03]  /*1490*/  BSSY.RECONVERGENT B2, `(.L_x_109) ;  /* 0x0000031000027945 */ /* 0x000fe60003800200 */
[----:B------:R-:W-:-:S04]  /*14a0*/  IADD3 R0, PT, PT, -R9, R4, R0 ;  /* 0x0000000409007210 */ /* 0x000fc80007ffe100 */
[C---:B------:R-:W-:Y:S02]  /*14b0*/  ISETP.GE.U32.AND P0, PT, R0.reuse, 0xf00, PT ;  /* 0x00000f000000780c */ /* 0x040fe40003f06070 */
[----:B------:R-:W-:Y:S01]  /*14c0*/  LEA.HI R4, R0, 0x1, RZ, 0x18 ;  /* 0x0000000100047811 */ /* 0x000fe200078fc0ff */
[----:B------:R-:W-:-:S03]  /*14d0*/  IMAD.MOV.U32 R0, RZ, RZ, R8 ;  /* 0x000000ffff007224 */ /* 0x000fc600078e0008 */
[----:B------:R-:W-:-:S04]  /*14e0*/  LOP3.LUT R24, R4, 0xf, RZ, 0xc0, !PT ;  /* 0x0000000f04187812 */ /* 0x000fc800078ec0ff */
[----:B------:R-:W-:-:S03]  /*14f0*/  ISETP.NE.AND P1, PT, R24, RZ, PT ;  /* 0x000000ff1800720c */ /* 0x000fc60003f25270 */
[----:B------:R-:W-:Y:S10]  /*1500*/  @!P0 BRA `(.L_x_110) ;  /* 0x0000000000a48947 */ /* 0x000ff40003800000 */
[----:B------:R-:W0:Y:S01]  /*1510*/  LDCU.64 UR4, c[0x0][0x380] ;  /* 0x00007000ff0477ac */ /* 0x000e220008000a00 */
[----:B------:R-:W-:Y:S02]  /*1520*/  IADD3 R3, P0, PT, R8, R9, RZ ;  /* 0x0000000908037210 */ /* 0x000fe40007f1e0ff */
[----:B------:R-:W-:-:S03]  /*1530*/  LOP3.LUT R6, R4, 0x1fffff0, RZ, 0xc0, !PT ;  /* 0x01fffff004067812 */ /* 0x000fc600078ec0ff */
[----:B------:R-:W-:Y:S02]  /*1540*/  IMAD.X R0, RZ, RZ, R11, P0 ;  /* 0x000000ffff007224 */ /* 0x000fe400000e060b */
[----:B------:R-:W-:Y:S01]  /*1550*/  IMAD.MOV R6, RZ, RZ, -R6 ;  /* 0x000000ffff067224 */ /* 0x000fe200078e0a06 */
[----:B0-----:R-:W-:-:S04]  /*1560*/  LEA R15, P2, R3, UR4, 0x2 ;  /* 0x00000004030f7c11 */ /* 0x001fc8000f8410ff */
[----:B------:R-:W-:Y:S02]  /*1570*/  IADD3 R15, P0, PT, R15, 0x2000, RZ ;  /* 0x000020000f0f7810 */ /* 0x000fe40007f1e0ff */
[----:B------:R-:W-:Y:S01]  /*1580*/  LEA.HI.X R3, R3, UR5, R0, 0x2, P2 ;  /* 0x0000000503037c11 */ /* 0x000fe200090f1400 */
[----:B------:R-:W-:-:S04]  /*1590*/  IMAD.MOV.U32 R0, RZ, RZ, R8 ;  /* 0x000000ffff007224 */ /* 0x000fc800078e0008 */
[----:B------:R-:W-:-:S07]  /*15a0*/  IMAD.X R3, RZ, RZ, R3, P0 ;  /* 0x000000ffff037224 */ /* 0x000fce00000e0603 */
.L_x_111:
        /* <DEDUP_REMOVED lines=31> */
.L_x_110:
[----:B------:R-:W-:Y:S05]  /*17a0*/  BSYNC.RECONVERGENT B2 ;  /* 0x0000000000027941 */ /* 0x000fea0003800200 */
.L_x_109:
[----:B------:R-:W-:Y:S05]  /*17b0*/  @!P1 BRA `(.L_x_108) ;  /* 0x0000000000e89947 */ /* 0x000fea0003800000 */
[----:B------:R-:W-:Y:S01]  /*17c0*/  ISETP.GE.U32.AND P0, PT, R24, 0x8, PT ;  /* 0x000000081800780c */ /* 0x000fe20003f06070 */
[----:B------:R-:W-:Y:S01]  /*17d0*/  BSSY.RECONVERGENT B2, `(.L_x_112) ;  /* 0x0000016000027945 */ /* 0x000fe20003800200 */
[----:B------:R-:W-:-:S04]  /*17e0*/  LOP3.LUT R17, R4, 0x7, RZ, 0xc0, !PT ;  /* 0x0000000704117812 */ /* 0x000fc800078ec0ff */
[----:B------:R-:W-:-:S07]  /*17f0*/  ISETP.NE.AND P1, PT, R17, RZ, PT ;  /* 0x000000ff1100720c */ /* 0x000fce0003f25270 */
[----:B------:R-:W-:Y:S06]  /*1800*/  @!P0 BRA `(.L_x_113) ;  /* 0x0000000000488947 */ /* 0x000fec0003800000 */
[----:B------:R-:W0:Y:S01]  /*1810*/  LDCU.64 UR4, c[0x0][0x380] ;  /* 0x00007000ff0477ac */ /* 0x000e220008000a00 */
[----:B------:R-:W-:-:S05]  /*1820*/  IADD3 R3, P0, PT, R0, R9, RZ ;  /* 0x0000000900037210 */ /* 0x000fca0007f1e0ff */
[----:B------:R-:W-:Y:S01]  /*1830*/  IMAD.X R6, RZ, RZ, R11, P0 ;  /* 0x000000ffff067224 */ /* 0x000fe200000e060b */
        /* <DEDUP_REMOVED lines=15> */
.L_x_113:
[----:B------:R-:W-:Y:S05]  /*1930*/  BSYNC.RECONVERGENT B2 ;  /* 0x0000000000027941 */ /* 0x000fea0003800200 */
.L_x_112:
        /* <DEDUP_REMOVED lines=18> */
.L_x_115:
[----:B------:R-:W-:Y:S05]  /*1a60*/  BSYNC.RECONVERGENT B2 ;  /* 0x0000000000027941 */ /* 0x000fea0003800200 */
.L_x_114:
[----:B------:R-:W-:Y:S05]  /*1a70*/  @!P1 BRA `(.L_x_108) ;  /* 0x0000000000389947 */ /* 0x000fea0003800000 */
[----:B------:R-:W0:Y:S01]  /*1a80*/  LDCU.64 UR4, c[0x0][0x380] ;  /* 0x00007000ff0477ac */ /* 0x000e220008000a00 */
[----:B------:R-:W-:Y:S01]  /*1a90*/  IADD3 R5, P0, PT, R0, R9, RZ ;  /* 0x0000000900057210 */ /* 0x000fe20007f1e0ff */
[----:B------:R-:W-:-:S04]  /*1aa0*/  IMAD.MOV R0, RZ, RZ, -R6 ;  /* 0x000000ffff007224 */ /* 0x000fc800078e0a06 */
[----:B------:R-:W-:Y:S01]  /*1ab0*/  IMAD.X R4, RZ, RZ, R11, P0 ;  /* 0x000000ffff047224 */ /* 0x000fe200000e060b */
[----:B0-----:R-:W-:-:S04]  /*1ac0*/  LEA R2, P1, R5, UR4, 0x2 ;  /* 0x0000000405027c11 */ /* 0x001fc8000f8210ff */
[----:B------:R-:W-:-:S09]  /*1ad0*/  LEA.HI.X R5, R5, UR5, R4, 0x2, P1 ;  /* 0x0000000505057c11 */ /* 0x000fd200088f1404 */
.L_x_116:
[----:B------:R-:W-:-:S06]  /*1ae0*/  IMAD.MOV.U32 R3, RZ, RZ, R5 ;  /* 0x000000ffff037224 */ /* 0x000fcc00078e0005 */
[----:B------:R0:W2:Y:S01]  /*1af0*/  LDG.E R3, desc[UR6][R2.64] ;  /* 0x0000000602037981 */ /* 0x0000a2000c1e1900 */
[----:B------:R-:W-:-:S05]  /*1b00*/  VIADD R0, R0, 0x1 ;  /* 0x0000000100007836 */ /* 0x000fca0000000000 */
[----:B------:R-:W-:Y:S02]  /*1b10*/  ISETP.NE.AND P0, PT, R0, RZ, PT ;  /* 0x000000ff0000720c */ /* 0x000fe40003f05270 */
[----:B0-----:R-:W-:-:S05]  /*1b20*/  IADD3 R2, P1, PT, R2, 0x400, RZ ;  /* 0x0000040002027810 */ /* 0x001fca0007f3e0ff */
[----:B------:R-:W-:Y:S02]  /*1b30*/  IMAD.X R5, RZ, RZ, R5, P1 ;  /* 0x000000ffff057224 */ /* 0x000fe400008e0605 */
[----:B--2---:R-:W-:-:S04]  /*1b40*/  IMAD.IADD R10, R3, 0x1, R10 ;  /* 0x00000001030a7824 */ /* 0x004fc800078e020a */
[----:B------:R-:W-:Y:S05]  /*1b50*/  @P0 BRA `(.L_x_116) ;  /* 0xfffffffc00e00947 */ /* 0x000fea000383ffff */
.L_x_108:
[----:B------:R-:W-:Y:S05]  /*1b60*/  BSYNC.RECONVERGENT B1 ;  /* 0x0000000000017941 */ /* 0x000fea0003800200 */
.L_x_106:
[----:B------:R-:W0:Y:S01]  /*1b70*/  S2R R6, SR_LANEID ;  /* 0x0000000000067919 */ /* 0x000e220000000000 */
[----:B------:R-:W-:Y:S01]  /*1b80*/  ISETP.NE.AND P5, PT, R8, RZ, PT ;  /* 0x000000ff0800720c */ /* 0x000fe20003fa5270 */
        /* <DEDUP_REMOVED lines=39> */
[----:B------:R-:W-:-:S07]  /*1e00*/  IMAD.IADD R7, R0, 0x1, R3 ;  /* 0x0000000100077824 */ /* 0x000fce00078e0203 */
.L_x_104:
[----:B------:R-:W-:Y:S05]  /*1e10*/  BSYNC.RECONVERGENT B0 ;  /* 0x0000000000007941 */ /* 0x000fea0003800200 */
.L_x_89:
[----:B------:R-:W-:Y:S05]  /*1e20*/  @P5 EXIT ;  /* 0x000000000000594d */ /* 0x000fea0003800000 */
[----:B------:R-:W3:Y:S01]  /*1e30*/  LDC.64 R2, c[0x0][0x388] ;  /* 0x0000e200ff027b82 */ /* 0x000ee20000000a00 */
[----:B------:R-:W0:Y:S02]  /*1e40*/  LDCU UR4, c[0x0][0x39c] ;  /* 0x00007380ff0477ac */ /* 0x000e240008000800 */
[----:B012---:R-:W-:-:S05]  /*1e50*/  VIADD R7, R7, UR4 ;  /* 0x0000000407077c36 */ /* 0x007fca0008000000 */
[----:B---3--:R-:W-:Y:S01]  /*1e60*/  STG.E desc[UR6][R2.64], R7 ;  /* 0x0000000702007986 */ /* 0x008fe2000c101906 */
[----:B------:R-:W-:Y:S05]  /*1e70*/  EXIT ;  /* 0x000000000000794d */ /* 0x000fea0003800000 */
.L_x_117:
        /* <DEDUP_REMOVED lines=16> */
.L_x_242:


//--------------------- .text._ZN3cub18CUB_300001_SM_10006detail6reduce28DeviceReduceSingleTileKernelINS2_10policy_hubIijN4cuda3std3__44plusIiEEE10Policy1000EPiSC_iS9_iiNS7_10__identityEEEvT0_T1_T2_T3_T4_T6_ --------------------------
	.section	.text._ZN3cub18CUB_300001_SM_10006detail6reduce28DeviceReduceSingleTileKernelINS2_10policy_hubIijN4cuda3std3__44plusIiEEE10Policy1000EPiSC_iS9_iiNS7_10__identityEEEvT0_T1_T2_T3_T4_T6_,"ax",@progbits
	.align	128
        .global         _ZN3cub18CUB_300001_SM_10006detail6reduce28DeviceReduceSingleTileKernelINS2_10policy_hubIijN4cuda3std3__44plusIiEEE10Policy1000EPiSC_iS9_iiNS7_10__identityEEEvT0_T1_T2_T3_T4_T6_
        .type           _ZN3cub18CUB_300001_SM_10006detail6reduce28DeviceReduceSingleTileKernelINS2_10policy_hubIijN4cuda3std3__44plusIiEEE10Policy1000EPiSC_iS9_iiNS7_10__identityEEEvT0_T1_T2_T3_T4_T6_,@function
        .size           _ZN3cub18CUB_300001_SM_10006detail6reduce28DeviceReduceSingleTileKernelINS2_10policy_hubIijN4cuda3std3__44plusIiEEE10Policy1000EPiSC_iS9_iiNS7_10__identityEEEvT0_T1_T2_T3_T4_T6_,(.L_x_243 - _ZN3cub18CUB_300001_SM_10006detail6reduce28DeviceReduceSingleTileKernelINS2_10policy_hubIijN4cuda3std3__44plusIiEEE10Policy1000EPiSC_iS9_iiNS7_10__identityEEEvT0_T1_T2_T3_T4_T6_)
        .other          _ZN3cub18CUB_300001_SM_10006detail6reduce28DeviceReduceSingleTileKernelINS2_10policy_hubIijN4cuda3std3__44plusIiEEE10Policy1000EPiSC_iS9_iiNS7_10__identityEEEvT0_T1_T2_T3_T4_T6_,@"STO_CUDA_ENTRY STV_DEFAULT"
_ZN3cub18CUB_300001_SM_10006detail6reduce28DeviceReduceSingleTileKernelINS2_10policy_hubIijN4cuda3std3__44plusIiEEE10Policy1000EPiSC_iS9_iiNS7_10__identityEEEvT0_T1_T2_T3_T4_T6_:
.text._ZN3cub18CUB_300001_SM_10006detail6reduce28DeviceReduceSingleTileKernelINS2_10policy_hubIijN4cuda3std3__44plusIiEEE10Policy1000EPiSC_iS9_iiNS7_10__identityEEEvT0_T1_T2_T3_T4_T6_:
        /* <DEDUP_REMOVED lines=13> */
.L_x_118:
        /* <DEDUP_REMOVED lines=16> */
.L_x_123:
[----:B------:R-:W-:Y:S05]  /*01d0*/  BSYNC.RECONVERGENT B1 ;  /* 0x0000000000017941 */ /* 0x000fea0003800200 */
.L_x_122:
        /* <DEDUP_REMOVED lines=16> */
.L_x_128:
        /* <DEDUP_REMOVED lines=9> */
.L_x_127:
[----:B------:R-:W-:Y:S05]  /*0370*/  BSYNC.RECONVERGENT B2 ;  /* 0x0000000000027941 */ /* 0x000fea0003800200 */
.L_x_126:
        /* <DEDUP_REMOVED lines=8> */
.L_x_131:
        /* <DEDUP_REMOVED lines=35> */
.L_x_130:
[----:B------:R-:W-:Y:S05]  /*0630*/  BSYNC.RECONVERGENT B2 ;  /* 0x0000000000027941 */ /* 0x000fea0003800200 */
.L_x_129:
        /* <DEDUP_REMOVED lines=22> */
.L_x_133:
[----:B------:R-:W-:Y:S05]  /*07a0*/  BSYNC.RECONVERGENT B2 ;  /* 0x0000000000027941 */ /* 0x000fea0003800200 */
.L_x_132:
        /* <DEDUP_REMOVED lines=10> */
.L_x_125:
[----:B------:R-:W-:Y:S05]  /*0850*/  BSYNC.RECONVERGENT B1 ;  /* 0x0000000000017941 */ /* 0x000fea0003800200 */
.L_x_124:
        /* <DEDUP_REMOVED lines=45> */
.L_x_134:
        /* <DEDUP_REMOVED lines=67> */
.L_x_121:
        /* <DEDUP_REMOVED lines=22> */
.L_x_138:
        /* <DEDUP_REMOVED lines=20> */
.L_x_136:
        /* <DEDUP_REMOVED lines=20> */
.L_x_142:
        /* <DEDUP_REMOVED lines=8> */
.L_x_141:
[----:B------:R-:W-:Y:S05]  /*13c0*/  BSYNC.RECONVERGENT B2 ;  /* 0x0000000000027941 */ /* 0x000fea0003800200 */
.L_x_140:
        /* <DEDUP_REMOVED lines=16> */
.L_x_145:
        /* <DEDUP_REMOVED lines=39> */
.L_x_144:
[----:B------:R-:W-:Y:S05]  /*1740*/  BSYNC.RECONVERGENT B2 ;  /* 0x0000000000027941 */ /* 0x000fea0003800200 */
.L_x_143:
        /* <DEDUP_REMOVED lines=27> */
.L_x_147:
[----:B------:R-:W-:Y:S05]  /*1900*/  BSYNC.RECONVERGENT B2 ;  /* 0x0000000000027941 */ /* 0x000fea0003800200 */
.L_x_146:
        /* <DEDUP_REMOVED lines=10> */
.L_x_139:
[----:B------:R-:W-:Y:S05]  /*19b0*/  BSYNC.RECONVERGENT B1 ;  /* 0x0000000000017941 */ /* 0x000fea0003800200 */
.L_x_137:
        /* <DEDUP_REMOVED lines=43> */
.L_x_120:
        /* <DEDUP_REMOVED lines=12> */
.L_x_150:
[----:B------:R-:W-:Y:S05]  /*1d30*/  BSYNC.RECONVERGENT B1 ;  /* 0x0000000000017941 */ /* 0x000fea0003800200 */
.L_x_149:
        /* <DEDUP_REMOVED lines=16> */
.L_x_155:
        /* <DEDUP_REMOVED lines=9> */
.L_x_154:
[----:B------:R-:W-:Y:S05]  /*1ed0*/  BSYNC.RECONVERGENT B2 ;  /* 0x0000000000027941 */ /* 0x000fea0003800200 */
.L_x_153:
        /* <DEDUP_REMOVED lines=8> */
.L_x_158:
        /* <DEDUP_REMOVED lines=35> */
.L_x_157:
[----:B------:R-:W-:Y:S05]  /*2190*/  BSYNC.RECONVERGENT B2 ;  /* 0x0000000000027941 */ /* 0x000fea0003800200 */
.L_x_156:
        /* <DEDUP_REMOVED lines=22> */
.L_x_160:
[----:B------:R-:W-:Y:S05]  /*2300*/  BSYNC.RECONVERGENT B2 ;  /* 0x0000000000027941 */ /* 0x000fea0003800200 */
.L_x_159:
        /* <DEDUP_REMOVED lines=10> */
.L_x_152:
[----:B------:R-:W-:Y:S05]  /*23b0*/  BSYNC.RECONVERGENT B1 ;  /* 0x0000000000017941 */ /* 0x000fea0003800200 */
.L_x_151:
        /* <DEDUP_REMOVED lines=45> */
.L_x_161:
        /* <DEDUP_REMOVED lines=67> */
.L_x_148:
        /* <DEDUP_REMOVED lines=33> */
.L_x_164:
        /* <DEDUP_REMOVED lines=32> */
.L_x_162:
        /* <DEDUP_REMOVED lines=20> */
.L_x_168:
        /* <DEDUP_REMOVED lines=8> */
.L_x_167:
[----:B------:R-:W-:Y:S05]  /*3090*/  BSYNC.RECONVERGENT B2 ;  /* 0x0000000000027941 */ /* 0x000fea0003800200 */
.L_x_166:
        /* <DEDUP_REMOVED lines=16> */
.L_x_171:
        /* <DEDUP_REMOVED lines=39> */
.L_x_170:
[----:B------:R-:W-:Y:S05]  /*3410*/  BSYNC.RECONVERGENT B2 ;  /* 0x0000000000027941 */ /* 0x000fea0003800200 */
.L_x_169:
        /* <DEDUP_REMOVED lines=27> */
.L_x_173:
[----:B------:R-:W-:Y:S05]  /*35d0*/  BSYNC.RECONVERGENT B2 ;  /* 0x0000000000027941 */ /* 0x000fea0003800200 */
.L_x_172:
        /* <DEDUP_REMOVED lines=10> */
.L_x_165:
[----:B------:R-:W-:Y:S05]  /*3680*/  BSYNC.RECONVERGENT B1 ;  /* 0x0000000000017941 */ /* 0x000fea0003800200 */
.L_x_163:
        /* <DEDUP_REMOVED lines=42> */
.L_x_135:
[----:B------:R-:W-:Y:S05]  /*3930*/  BSYNC.RECONVERGENT B0 ;  /* 0x0000000000007941 */ /* 0x000fea0003800200 */
.L_x_119:
[----:B------:R-:W-:Y:S05]  /*3940*/  @P0 EXIT ;  /* 0x000000000000094d */ /* 0x000fea0003800000 */
[----:B-1----:R-:W1:Y:S01]  /*3950*/  LDC.64 R4, c[0x0][0x388] ;  /* 0x0000e200ff047b82 */ /* 0x002e620000000a00 */
[----:B------:R-:W0:Y:S02]  /*3960*/  LDCU UR4, c[0x0][0x398] ;  /* 0x00007300ff0477ac */ /* 0x000e240008000800 */
[----:B0-234-:R-:W-:-:S05]  /*3970*/  VIADD R3, R3, UR4 ;  /* 0x0000000403037c36 */ /* 0x01dfca0008000000 */
[----:B-1----:R-:W-:Y:S01]  /*3980*/  STG.E desc[UR6][R4.64], R3 ;  /* 0x0000000304007986 */ /* 0x002fe2000c101906 */
[----:B------:R-:W-:Y:S05]  /*3990*/  EXIT ;  /* 0x000000000000794d */ /* 0x000fea0003800000 */
.L_x_174:
        /* <DEDUP_REMOVED lines=14> */
.L_x_243:


//--------------------- .text._ZN3cub18CUB_300001_SM_10006detail6reduce18DeviceReduceKernelINS2_10policy_hubIijN4cuda3std3__44plusIiEEE10Policy1000EN6thrust24THRUST_300001_SM_1000_NS6detail15normal_iteratorINSD_10device_ptrIiEEEEjS9_iNS7_10__identityEEEvT0_PT3_T1_NS0_13GridEvenShareISN_EET2_T4_ --------------------------
	.section	.text._ZN3cub18CUB_300001_SM_10006detail6reduce18DeviceReduceKernelINS2_10policy_hubIijN4cuda3std3__44plusIiEEE10Policy1000EN6thrust24THRUST_300001_SM_1000_NS6detail15normal_iteratorINSD_10device_ptrIiEEEEjS9_iNS7_10__identityEEEvT0_PT3_T1_NS0_13GridEvenShareISN_EET2_T4_,"ax",@progbits
	.align	128
        .global         _ZN3cub18CUB_300001_SM_10006detail6reduce18DeviceReduceKernelINS2_10policy_hubIijN4cuda3std3__44plusIiEEE10Policy1000EN6thrust24THRUST_300001_SM_1000_NS6detail15normal_iteratorINSD_10device_ptrIiEEEEjS9_iNS7_10__identityEEEvT0_PT3_T1_NS0_13GridEvenShareISN_EET2_T4_
        .type           _ZN3cub18CUB_300001_SM_10006detail6reduce18DeviceReduceKernelINS2_10policy_hubIijN4cuda3std3__44plusIiEEE10Policy1000EN6thrust24THRUST_300001_SM_1000_NS6detail15normal_iteratorINSD_10device_ptrIiEEEEjS9_iNS7_10__identityEEEvT0_PT3_T1_NS0_13GridEvenShareISN_EET2_T4_,@function
        .size           _ZN3cub18CUB_300001_SM_10006detail6reduce18DeviceReduceKernelINS2_10policy_hubIijN4cuda3std3__44plusIiEEE10Policy1000EN6thrust24THRUST_300001_SM_1000_NS6detail15normal_iteratorINSD_10device_ptrIiEEEEjS9_iNS7_10__identityEEEvT0_PT3_T1_NS0_13GridEvenShareISN_EET2_T4_,(.L_x_244 - _ZN3cub18CUB_300001_SM_10006detail6reduce18DeviceReduceKernelINS2_10policy_hubIijN4cuda3std3__44plusIiEEE10Policy1000EN6thrust24THRUST_300001_SM_1000_NS6detail15normal_iteratorINSD_10device_ptrIiEEEEjS9_iNS7_10__identityEEEvT0_PT3_T1_NS0_13GridEvenShareISN_EET2_T4_)
        .other          _ZN3cub18CUB_300001_SM_10006detail6reduce18DeviceReduceKernelINS2_10policy_hubIijN4cuda3std3__44plusIiEEE10Policy1000EN6thrust24THRUST_300001_SM_1000_NS6detail15normal_iteratorINSD_10device_ptrIiEEEEjS9_iNS7_10__identityEEEvT0_PT3_T1_NS0_13GridEvenShareISN_EET2_T4_,@"STO_CUDA_ENTRY STV_DEFAULT"
_ZN3cub18CUB_300001_SM_10006detail6reduce18DeviceReduceKernelINS2_10policy_hubIijN4cuda3std3__44plusIiEEE10Policy1000EN6thrust24THRUST_300001_SM_1000_NS6detail15normal_iteratorINSD_10device_ptrIiEEEEjS9_iNS7_10__identityEEEvT0_PT3_T1_NS0_13GridEvenShareISN_EET2_T4_:
.text._ZN3cub18CUB_300001_SM_10006detail6reduce18DeviceReduceKernelINS2_10policy_hubIijN4cuda3std3__44plusIiEEE10Policy1000EN6thrust24THRUST_300001_SM_1000_NS6detail15normal_iteratorINSD_10device_ptrIiEEEEjS9_iNS7_10__identityEEEvT0_PT3_T1_NS0_13GridEvenShareISN_EET2_T4_:
[----:B------:R-:W-:Y:S01]  /*0000*/  LDC R1, c[0x0][0x37c] ;  /* 0x0000df00ff017b82 */ /* 0x000fe20000000800 */
[----:B------:R-:W0:Y:S07]  /*0010*/  S2R R3, SR_CTAID.X ;  /* 0x0000000000037919 */ /* 0x000e2e0000002500 */
[----:B------:R-:W1:Y:S01]  /*0020*/  LDC.64 R8, c[0x0][0x3a8] ;  /* 0x0000ea00ff087b82 */ /* 0x000e620000000a00 */
[----:B------:R-:W2:Y:S01]  /*0030*/  LDCU.64 UR6, c[0x0][0x358] ;  /* 0x00006b00ff0677ac */ /* 0x000ea20008000a00 */
[----:B------:R-:W-:Y:S01]  /*0040*/  BSSY.RECONVERGENT B0, `(.L_x_175) ;  /* 0x0000236000007945 */ /* 0x000fe20003800200 */
[----:B-1----:R-:W-:-:S02]  /*0050*/  IMAD.SHL.U32 R13, R9, 0x1000, RZ ;  /* 0x00001000090d7824 */ /* 0x002fc400078e00ff */
[----:B0-----:R-:W-:-:S05]  /*0060*/  IMAD R0, R3, -0x1000, R8 ;  /* 0xfffff00003007824 */ /* 0x001fca00078e0208 */
[----:B------:R-:W-:-:S13]  /*0070*/  ISETP.GT.U32.AND P0, PT, R0, 0xfff, PT ;  /* 0x00000fff0000780c */ /* 0x000fda0003f04070 */
[----:B--2---:R-:W-:Y:S05]  /*0080*/  @P0 BRA `(.L_x_176) ;  /* 0x0000001000540947 */ /* 0x004fea0003800000 */
[----:B------:R-:W0:Y:S01]  /*0090*/  S2R R2, SR_TID.X ;  /* 0x0000000000027919 */ /* 0x000e220000002100 */
[----:B------:R-:W-:Y:S01]  /*00a0*/  BSSY.RECONVERGENT B1, `(.L_x_177) ;  /* 0x000000a000017945 */ /* 0x000fe20003800200 */
[----:B------:R-:W-:Y:S01]  /*00b0*/  IMAD.MOV.U32 R14, RZ, RZ, RZ ;  /* 0x000000ffff0e7224 */ /* 0x000fe200078e00ff */
[----:B0-----:R-:W-:Y:S01]  /*00c0*/  ISETP.GE.U32.AND P0, PT, R2, R0, PT ;  /* 0x000000000200720c */ /* 0x001fe20003f06070 */
[----:B------:R-:W-:-:S12]  /*00d0*/  IMAD.MOV.U32 R4, RZ, RZ, R2 ;  /* 0x000000ffff047224 */ /* 0x000fd800078e0002 */
[----:B------:R-:W-:Y:S05]  /*00e0*/  @P0 BRA `(.L_x_178) ;  /* 0x0000000000140947 */ /* 0x000fea0003800000 */
[----:B------:R-:W0:Y:S01]  /*00f0*/  LDC.64 R14, c[0x0][0x380] ;  /* 0x0000e000ff0e7b82 */ /* 0x000e220000000a00 */
[----:B------:R-:W-:-:S04]  /*0100*/  IMAD R5, R3, 0x1000, R2 ;  /* 0x0000100003057824 */ /* 0x000fc800078e0202 */
[----:B0-----:R-:W-:-:S06]  /*0110*/  IMAD.WIDE.U32 R14, R5, 0x4, R14 ;  /* 0x00000004050e7825 */ /* 0x001fcc00078e000e */
[----:B------:R0:W5:Y:S01]  /*0120*/  LDG.E R14, desc[UR6][R14.64] ;  /* 0x000000060e0e7981 */ /* 0x000162000c1e1900 */
[----:B------:R-:W-:-:S07]  /*0130*/  VIADD R4, R2, 0x100 ;  /* 0x0000010002047836 */ /* 0x000fce0000000000 */
.L_x_178:
[----:B------:R-:W-:Y:S05]  /*0140*/  BSYNC.RECONVERGENT B1 ;  /* 0x0000000000017941 */ /* 0x000fea0003800200 */
.L_x_177:
[----:B------:R-:W-:Y:S01]  /*0150*/  ISETP.GE.U32.AND P0, PT, R4, R0, PT ;  /* 0x000000000400720c */ /* 0x000fe20003f06070 */
[----:B------:R-:W-:-:S12]  /*0160*/  BSSY.RECONVERGENT B1, `(.L_x_179) ;  /* 0x0000097000017945 */ /* 0x000fd80003800200 */
[----:B------:R-:W-:Y:S05]  /*0170*/  @P0 BRA `(.L_x_180) ;  /* 0x0000000800540947 */ /* 0x000fea0003800000 */
[----:B------:R-:W-:Y:S01]  /*0180*/  LOP3.LUT R5, RZ, R4, RZ, 0x33, !PT ;  /* 0x00000004ff057212 */ /* 0x000fe200078e33ff */
[----:B------:R-:W-:Y:S04]  /*0190*/  BSSY.RECONVERGENT B2, `(.L_x_181) ;  /* 0x000004b000027945 */ /* 0x000fe80003800200 */
[----:B------:R-:W-:-:S04]  /*01a0*/  IMAD.IADD R8, R5, 0x1, R8 ;  /* 0x0000000105087824 */ /* 0x000fc800078e0208 */
[----:B------:R-:W-:-:S05]  /*01b0*/  IMAD R8, R3, -0x1000, R8 ;  /* 0xfffff00003087824 */ /* 0x000fca00078e0208 */
[C---:B------:R-:W-:Y:S02]  /*01c0*/  ISETP.GE.U32.AND P0, PT, R8.reuse, 0xf00, PT ;  /* 0x00000f000800780c */ /* 0x040fe40003f06070 */
[----:B------:R-:W-:-:S04]  /*01d0*/  LEA.HI R5, R8, 0x1, RZ, 0x18 ;  /* 0x0000000108057811 */ /* 0x000fc800078fc0ff */
[----:B------:R-:W-:-:S07]  /*01e0*/  LOP3.LUT R6, R5, 0xf, RZ, 0xc0, !PT ;  /* 0x0000000f05067812 */ /* 0x000fce00078ec0ff */
[----:B------:R-:W-:Y:S05]  /*01f0*/  @!P0 BRA `(.L_x_182) ;  /* 0x0000000400108947 */ /* 0x000fea0003800000 */
[----:B------:R-:W-:Y:S01]  /*0200*/  LOP3.LUT R8, R5, 0x1fffff0, RZ, 0xc0, !PT ;  /* 0x01fffff005087812 */ /* 0x000fe200078ec0ff */
[----:B------:R-:W-:Y:S01]  /*0210*/  BSSY.RECONVERGENT B3, `(.L_x_183) ;  /* 0x0000041000037945 */ /* 0x000fe20003800200 */
[----:B------:R-:W-:Y:S01]  /*0220*/  LOP3.LUT R7, R4, 0x800, RZ, 0xfc, !PT ;  /* 0x0000080004077812 */ /* 0x000fe200078efcff */
[----:B------:R-:W-:Y:S01]  /*0230*/  IMAD R4, R3, 0x1000, R4 ;  /* 0x0000100003047824 */ /* 0x000fe200078e0204 */
[----:B------:R-:W-:-:S07]  /*0240*/  IADD3 R8, PT, PT, -R8, RZ, RZ ;  /* 0x000000ff08087210 */ /* 0x000fce0007ffe1ff */
.L_x_184:
[----:B------:R-:W1:Y:S01]  /*0250*/  LDC.64 R12, c[0x0][0x380] ;  /* 0x0000e000ff0c7b82 */ /* 0x000e620000000a00 */
[----:B------:R-:W-:-:S04]  /*0260*/  VIADD R21, R4, 0x100 ;  /* 0x0000010004157836 */ /* 0x000fc80000000000 */
[----:B-1----:R-:W-:-:S04]  /*0270*/  IMAD.WIDE.U32 R20, R21, 0x4, R12 ;  /* 0x0000000415147825 */ /* 0x002fc800078e000c */
[C---:B------:R-:W-:Y:S01]  /*0280*/  IMAD.WIDE.U32 R16, R4.reuse, 0x4, R12 ;  /* 0x0000000404107825 */ /* 0x040fe200078e000c */
[----:B0-----:R-:W2:Y:S04]  /*0290*/  LDG.E R15, desc[UR6][R20.64] ;  /* 0x00000006140f7981 */ /* 0x001ea8000c1e1900 */
[----:B------:R0:W2:Y:S01]  /*02a0*/  LDG.E R9, desc[UR6][R16.64] ;  /* 0x0000000610097981 */ /* 0x0000a2000c1e1900 */
[C---:B------:R-:W-:Y:S02]  /*02b0*/  VIADD R29, R4.reuse, 0x600 ;  /* 0x00000600041d7836 */ /* 0x040fe40000000000 */
[C---:B------:R-:W-:Y:S01]  /*02c0*/  VIADD R27, R4.reuse, 0x300 ;  /* 0x00000300041b7836 */ /* 0x040fe20000000000 */
[C---:B------:R-:W-:Y:S01]  /*02d0*/  IADD3 R28, PT, PT, R4.reuse, 0x800, RZ ;  /* 0x00000800041c7810 */ /* 0x040fe20007ffe0ff */
[----:B------:R-:W-:-:S02]  /*02e0*/  VIADD R11, R4, 0x200 ;  /* 0x00000200040b7836 */ /* 0x000fc40000000000 */
[----:B------:R-:W-:-:S04]  /*02f0*/  IMAD.WIDE.U32 R26, R27, 0x4, R12 ;  /* 0x000000041b1a7825 */ /* 0x000fc800078e000c */
[--C-:B0-----:R-:W-:Y:S02]  /*0300*/  IMAD.WIDE.U32 R16, R29, 0x4, R12.reuse ;  /* 0x000000041d107825 */ /* 0x101fe400078e000c */
[----:B------:R-:W3:Y:S02]  /*0310*/  LDG.E R26, desc[UR6][R26.64] ;  /* 0x000000061a1a7981 */ /* 0x000ee4000c1e1900 */
[C---:B------:R-:W-:Y:S02]  /*0320*/  VIADD R19, R4.reuse, 0x400 ;  /* 0x0000040004137836 */ /* 0x040fe40000000000 */
[C---:B------:R-:W-:Y:S01]  /*0330*/  VIADD R23, R4.reuse, 0x500 ;  /* 0x0000050004177836 */ /* 0x040fe20000000000 */
[----:B------:R0:W4:Y:S01]  /*0340*/  LDG.E R22, desc[UR6][R16.64] ;  /* 0x0000000610167981 */ /* 0x000122000c1e1900 */
[----:B------:R-:W-:Y:S02]  /*0350*/  VIADD R29, R4, 0x700 ;  /* 0x00000700041d7836 */ /* 0x000fe40000000000 */
[----:B------:R-:W-:-:S04]  /*0360*/  IMAD.WIDE.U32 R10, R11, 0x4, R12 ;  /* 0x000000040b0a7825 */ /* 0x000fc800078e000c */
[--C-:B------:R-:W-:Y:S01]  /*0370*/  IMAD.WIDE.U32 R18, R19, 0x4, R12.reuse ;  /* 0x0000000413127825 */ /* 0x100fe200078e000c */
[----:B------:R1:W3:Y:S03]  /*0380*/  LDG.E R25, desc[UR6][R10.64] ;  /* 0x000000060a197981 */ /* 0x0002e6000c1e1900 */
[--C-:B------:R-:W-:Y:S01]  /*0390*/  IMAD.WIDE.U32 R20, R23, 0x4, R12.reuse ;  /* 0x0000000417147825 */ /* 0x100fe200078e000c */
[----:B------:R-:W4:Y:S03]  /*03a0*/  LDG.E R24, desc[UR6][R18.64] ;  /* 0x0000000612187981 */ /* 0x000f26000c1e1900 */
[--C-:B0-----:R-:W-:Y:S01]  /*03b0*/  IMAD.WIDE.U32 R16, R29, 0x4, R12.reuse ;  /* 0x000000041d107825 */ /* 0x101fe200078e000c */
[----:B------:R0:W4:Y:S03]  /*03c0*/  LDG.E R23, desc[UR6][R20.64] ;  /* 0x0000000614177981 */ /* 0x000126000c1e1900 */
[----:B------:R-:W-:Y:S01]  /*03d0*/  IMAD.WIDE.U32 R28, R28, 0x4, R12 ;  /* 0x000000041c1c7825 */ /* 0x000fe200078e000c */
[----:B------:R-:W4:Y:S03]  /*03e0*/  LDG.E R19, desc[UR6][R16.64] ;  /* 0x0000000610137981 */ /* 0x000f26000c1e1900 */
[----:B------:R-:W-:-:S02]  /*03f0*/  VIADD R27, R4, 0xa00 ;  /* 0x00000a00041b7836 */ /* 0x000fc40000000000 */
[----:B-1----:R-:W-:Y:S01]  /*0400*/  VIADD R11, R4, 0x900 ;  /* 0x00000900040b7836 */ /* 0x002fe20000000000 */
[----:B------:R1:W4:Y:S01]  /*0410*/  LDG.E R18, desc[UR6][R28.64] ;  /* 0x000000061c127981 */ /* 0x000322000c1e1900 */
[----:B0-----:R-:W-:-:S04]  /*0420*/  IMAD.WIDE.U32 R20, R27, 0x4, R12 ;  /* 0x000000041b147825 */ /* 0x001fc800078e000c */
[----:B------:R-:W-:Y:S02]  /*0430*/  VIADD R27, R4, 0xb00 ;  /* 0x00000b00041b7836 */ /* 0x000fe40000000000 */
[----:B------:R-:W-:-:S04]  /*0440*/  IMAD.WIDE.U32 R10, R11, 0x4, R12 ;  /* 0x000000040b0a7825 */ /* 0x000fc800078e000c */
[----:B-1----:R-:W-:Y:S02]  /*0450*/  VIADD R29, R4, 0xc00 ;  /* 0x00000c00041d7836 */ /* 0x002fe40000000000 */
[----:B------:R-:W4:Y:S02]  /*0460*/  LDG.E R11, desc[UR6][R10.64] ;  /* 0x000000060a0b7981 */ /* 0x000f24000c1e1900 */
[----:B------:R-:W-:-:S06]  /*0470*/  IMAD.WIDE.U32 R16, R29, 0x4, R12 ;  /* 0x000000041d107825 */ /* 0x000fcc00078e000c */
[----:B------:R0:W4:Y:S04]  /*0480*/  LDG.E R16, desc[UR6][R16.64] ;  /* 0x0000000610107981 */ /* 0x000128000c1e1900 */
[----:B------:R1:W4:Y:S01]  /*0490*/  LDG.E R10, desc[UR6][R20.64] ;  /* 0x00000006140a7981 */ /* 0x000322000c1e1900 */
[----:B0-----:R-:W-:Y:S01]  /*04a0*/  VIADD R17, R4, 0xf00 ;  /* 0x00000f0004117836 */ /* 0x001fe20000000000 */
[----:B--2--5:R-:W-:Y:S01]  /*04b0*/  IADD3 R9, PT, PT, R15, R9, R14 ;  /* 0x000000090f097210 */ /* 0x024fe20007ffe00e */
[----:B------:R-:W-:-:S04]  /*04c0*/  IMAD.WIDE.U32 R14, R27, 0x4, R12 ;  /* 0x000000041b0e7825 */ /* 0x000fc800078e000c */
[----:B------:R-:W-:Y:S02]  /*04d0*/  VIADD R27, R4, 0xd00 ;  /* 0x00000d00041b7836 */ /* 0x000fe40000000000 */
[----:B------:R-:W2:Y:S02]  /*04e0*/  LDG.E R15, desc[UR6][R14.64] ;  /* 0x000000060e0f7981 */ /* 0x000ea4000c1e1900 */
[----:B------:R-:W-:-:S04]  /*04f0*/  IMAD.WIDE.U32 R28, R27, 0x4, R12 ;  /* 0x000000041b1c7825 */ /* 0x000fc800078e000c */
[----:B------:R-:W-:Y:S02]  /*0500*/  VIADD R27, R4, 0xe00 ;  /* 0x00000e00041b7836 */ /* 0x000fe40000000000 */
[----:B------:R-:W2:Y:S02]  /*0510*/  LDG.E R29, desc[UR6][R28.64] ;  /* 0x000000061c1d7981 */ /* 0x000ea4000c1e1900 */
[----:B-1----:R-:W-:-:S04]  /*0520*/  IMAD.WIDE.U32 R20, R27, 0x4, R12 ;  /* 0x000000041b147825 */ /* 0x002fc800078e000c */
[----:B------:R-:W-:Y:S02]  /*0530*/  IMAD.WIDE.U32 R12, R17, 0x4, R12 ;  /* 0x00000004110c7825 */ /* 0x000fe400078e000c */
[----:B------:R-:W2:Y:S04]  /*0540*/  LDG.E R20, desc[UR6][R20.64] ;  /* 0x0000000614147981 */ /* 0x000ea8000c1e1900 */
[----:B------:R-:W2:Y:S01]  /*0550*/  LDG.E R12, desc[UR6][R12.64] ;  /* 0x000000060c0c7981 */ /* 0x000ea2000c1e1900 */
[----:B---3--:R-:W-:Y:S02]  /*0560*/  IADD3 R9, PT, PT, R26, R25, R9 ;  /* 0x000000191a097210 */ /* 0x008fe40007ffe009 */
[----:B------:R-:W-:Y:S02]  /*0570*/  IADD3 R8, PT, PT, R8, 0x10, RZ ;  /* 0x0000001008087810 */ /* 0x000fe40007ffe0ff */
[----:B----4-:R-:W-:-:S02]  /*0580*/  IADD3 R9, PT, PT, R23, R24, R9 ;  /* 0x0000001817097210 */ /* 0x010fc40007ffe009 */
[----:B------:R-:W-:Y:S02]  /*0590*/  ISETP.NE.AND P0, PT, R8, RZ, PT ;  /* 0x000000ff0800720c */ /* 0x000fe40003f05270 */
[----:B------:R-:W-:Y:S01]  /*05a0*/  IADD3 R9, PT, PT, R19, R22, R9 ;  /* 0x0000001613097210 */ /* 0x000fe20007ffe009 */
[----:B------:R-:W-:Y:S02]  /*05b0*/  VIADD R7, R7, 0x1000 ;  /* 0x0000100007077836 */ /* 0x000fe40000000000 */
[----:B------:R-:W-:Y:S01]  /*05c0*/  VIADD R4, R4, 0x1000 ;  /* 0x0000100004047836 */ /* 0x000fe20000000000 */
[----:B------:R-:W-:-:S04]  /*05d0*/  IADD3 R9, PT, PT, R11, R18, R9 ;  /* 0x000000120b097210 */ /* 0x000fc80007ffe009 */
[----:B--2---:R-:W-:-:S04]  /*05e0*/  IADD3 R9, PT, PT, R15, R10, R9 ;  /* 0x0000000a0f097210 */ /* 0x004fc80007ffe009 */
[----:B------:R-:W-:-:S04]  /*05f0*/  IADD3 R9, PT, PT, R29, R16, R9 ;  /* 0x000000101d097210 */ /* 0x000fc80007ffe009 */
[----:B------:R-:W-:Y:S01]  /*0600*/  IADD3 R14, PT, PT, R12, R20, R9 ;  /* 0x000000140c0e7210 */ /* 0x000fe20007ffe009 */
[----:B------:R-:W-:Y:S06]  /*0610*/  @P0 BRA `(.L_x_184) ;  /* 0xfffffffc000c0947 */ /* 0x000fec000383ffff */
[----:B------:R-:W-:Y:S05]  /*0620*/  BSYNC.RECONVERGENT B3 ;  /* 0x0000000000037941 */ /* 0x000fea0003800200 */
.L_x_183:
[----:B------:R-:W-:-:S07]  /*0630*/  VIADD R4, R7, 0xfffff800 ;  /* 0xfffff80007047836 */ /* 0x000fce0000000000 */
.L_x_182:
[----:B------:R-:W-:Y:S05]  /*0640*/  BSYNC.RECONVERGENT B2 ;  /* 0x0000000000027941 */ /* 0x000fea0003800200 */
.L_x_181:
[----:B------:R-:W-:-:S13]  /*0650*/  ISETP.NE.AND P0, PT, R6, RZ, PT ;  /* 0x000000ff0600720c */ /* 0x000fda0003f05270 */
[----:B------:R-:W-:Y:S05]  /*0660*/  @!P0 BRA `(.L_x_180) ;  /* 0x0000000400188947 */ /* 0x000fea0003800000 */
[----:B------:R-:W-:Y:S01]  /*0670*/  ISETP.GE.U32.AND P0, PT, R6, 0x8, PT ;  /* 0x000000080600780c */ /* 0x000fe20003f06070 */
[----:B------:R-:W-:Y:S01]  /*0680*/  BSSY.RECONVERGENT B2, `(.L_x_185) ;  /* 0x0000022000027945 */ /* 0x000fe20003800200 */
[----:B------:R-:W-:-:S04]  /*0690*/  LOP3.LUT R24, R5, 0x7, RZ, 0xc0, !PT ;  /* 0x0000000705187812 */ /* 0x000fc800078ec0ff */
[----:B------:R-:W-:-:S07]  /*06a0*/  ISETP.NE.AND P1, PT, R24, RZ, PT ;  /* 0x000000ff1800720c */ /* 0x000fce0003f25270 */
[----:B------:R-:W-:Y:S06]  /*06b0*/  @!P0 BRA `(.L_x_186) ;  /* 0x0000000000788947 */ /* 0x000fec0003800000 */
[----:B------:R-:W1:Y:S01]  /*06c0*/  LDC.64 R10, c[0x0][0x380] ;  /* 0x0000e000ff0a7b82 */ /* 0x000e620000000a00 */
[----:B------:R-:W-:-:S04]  /*06d0*/  IMAD R27, R3, 0x1000, R4 ;  /* 0x00001000031b7824 */ /* 0x000fc800078e0204 */
[C---:B------:R-:W-:Y:S02]  /*06e0*/  VIADD R21, R27.reuse, 0x100 ;  /* 0x000001001b157836 */ /* 0x040fe40000000000 */
[C---:B------:R-:W-:Y:S02]  /*06f0*/  VIADD R17, R27.reuse, 0x300 ;  /* 0x000003001b117836 */ /* 0x040fe40000000000 */
[C---:B------:R-:W-:Y:S01]  /*0700*/  VIADD R23, R27.reuse, 0x200 ;  /* 0x000002001b177836 */ /* 0x040fe20000000000 */
[C---:B------:R-:W-:Y:S01]  /*0710*/  IADD3 R7, PT, PT, R27.reuse, 0x400, RZ ;  /* 0x000004001b077810 */ /* 0x040fe20007ffe0ff */
[C---:B------:R-:W-:Y:S02]  /*0720*/  VIADD R9, R27.reuse, 0x500 ;  /* 0x000005001b097836 */ /* 0x040fe40000000000 */
[C---:B------:R-:W-:Y:S02]  /*0730*/  VIADD R25, R27.reuse, 0x600 ;  /* 0x000006001b197836 */ /* 0x040fe40000000000 */
[----:B-1----:R-:W-:-:S04]  /*0740*/  IMAD.WIDE.U32 R12, R27, 0x4, R10 ;  /* 0x000000041b0c7825 */ /* 0x002fc800078e000a */
[--C-:B------:R-:W-:Y:S01]  /*0750*/  IMAD.WIDE.U32 R20, R21, 0x4, R10.reuse ;  /* 0x0000000415147825 */ /* 0x100fe200078e000a */
[----:B0-----:R0:W2:Y:S03]  /*0760*/  LDG.E R15, desc[UR6][R12.64] ;  /* 0x000000060c0f7981 */ /* 0x0010a6000c1e1900 */
[--C-:B------:R-:W-:Y:S01]  /*0770*/  IMAD.WIDE.U32 R16, R17, 0x4, R10.reuse ;  /* 0x0000000411107825 */ /* 0x100fe200078e000a */
[----:B------:R-:W2:Y:S03]  /*0780*/  LDG.E R18, desc[UR6][R20.64] ;  /* 0x0000000614127981 */ /* 0x000ea6000c1e1900 */
[----:B------:R-:W-:Y:S02]  /*0790*/  IMAD.WIDE.U32 R22, R23, 0x4, R10 ;  /* 0x0000000417167825 */ /* 0x000fe400078e000a */
[----:B------:R-:W3:Y:S02]  /*07a0*/  LDG.E R16, desc[UR6][R16.64] ;  /* 0x0000000610107981 */ /* 0x000ee4000c1e1900 */
[----:B------:R-:W-:-:S02]  /*07b0*/  VIADD R27, R27, 0x700 ;  /* 0x000007001b1b7836 */ /* 0x000fc40000000000 */
[--C-:B------:R-:W-:Y:S01]  /*07c0*/  IMAD.WIDE.U32 R6, R7, 0x4, R10.reuse ;  /* 0x0000000407067825 */ /* 0x100fe200078e000a */
[----:B------:R-:W3:Y:S03]  /*07d0*/  LDG.E R19, desc[UR6][R22.64] ;  /* 0x0000000616137981 */ /* 0x000ee6000c1e1900 */
[--C-:B------:R-:W-:Y:S02]  /*07e0*/  IMAD.WIDE.U32 R8, R9, 0x4, R10.reuse ;  /* 0x0000000409087825 */ /* 0x100fe400078e000a */
[----:B------:R-:W4:Y:S02]  /*07f0*/  LDG.E R7, desc[UR6][R6.64] ;  /* 0x0000000606077981 */ /* 0x000f24000c1e1900 */
[--C-:B0-----:R-:W-:Y:S02]  /*0800*/  IMAD.WIDE.U32 R12, R25, 0x4, R10.reuse ;  /* 0x00000004190c7825 */ /* 0x101fe400078e000a */
[----:B------:R-:W4:Y:S02]  /*0810*/  LDG.E R8, desc[UR6][R8.64] ;  /* 0x0000000608087981 */ /* 0x000f24000c1e1900 */
[----:B------:R-:W-:-:S02]  /*0820*/  IMAD.WIDE.U32 R10, R27, 0x4, R10 ;  /* 0x000000041b0a7825 */ /* 0x000fc400078e000a */
[----:B------:R-:W4:Y:S04]  /*0830*/  LDG.E R13, desc[UR6][R12.64] ;  /* 0x000000060c0d7981 */ /* 0x000f28000c1e1900 */
[----:B------:R-:W4:Y:S01]  /*0840*/  LDG.E R10, desc[UR6][R10.64] ;  /* 0x000000060a0a7981 */ /* 0x000f22000c1e1900 */
[----:B------:R-:W-:Y:S01]  /*0850*/  VIADD R4, R4, 0x800 ;  /* 0x0000080004047836 */ /* 0x000fe20000000000 */
[----:B--2--5:R-:W-:-:S04]  /*0860*/  IADD3 R18, PT, PT, R18, R15, R14 ;  /* 0x0000000f12127210 */ /* 0x024fc80007ffe00e */
[----:B---3--:R-:W-:-:S04]  /*0870*/  IADD3 R18, PT, PT, R16, R19, R18 ;  /* 0x0000001310127210 */ /* 0x008fc80007ffe012 */
[----:B----4-:R-:W-:-:S04]  /*0880*/  IADD3 R18, PT, PT, R8, R7, R18 ;  /* 0x0000000708127210 */ /* 0x010fc80007ffe012 */
[----:B------:R-:W-:-:S07]  /*0890*/  IADD3 R14, PT, PT, R10, R13, R18 ;  /* 0x0000000d0a0e7210 */ /* 0x000fce0007ffe012 */
.L_x_186:
[----:B------:R-:W-:Y:S05]  /*08a0*/  BSYNC.RECONVERGENT B2 ;  /* 0x0000000000027941 */ /* 0x000fea0003800200 */
.L_x_185:
        /* <DEDUP_REMOVED lines=8> */
[C---:B------:R-:W-:Y:S01]  /*0930*/  VIADD R13, R11.reuse, 0x100 ;  /* 0x000001000b0d7836 */ /* 0x040fe20000000000 */
[C---:B------:R-:W-:Y:S01]  /*0940*/  IADD3 R17, PT, PT, R11.reuse, 0x300, RZ ;  /* 0x000003000b117810 */ /* 0x040fe20007ffe0ff */
[C---:B0-----:R-:W-:Y:S02]  /*0950*/  VIADD R15, R11.reuse, 0x200 ;  /* 0x000002000b0f7836 */ /* 0x041fe40000000000 */
[----:B-1----:R-:W-:-:S04]  /*0960*/  IMAD.WIDE.U32 R8, R11, 0x4, R6 ;  /* 0x000000040b087825 */ /* 0x002fc800078e0006 */
[--C-:B------:R-:W-:Y:S02]  /*0970*/  IMAD.WIDE.U32 R10, R13, 0x4, R6.reuse ;  /* 0x000000040d0a7825 */ /* 0x100fe400078e0006 */
[----:B------:R-:W2:Y:S02]  /*0980*/  LDG.E R9, desc[UR6][R8.64] ;  /* 0x0000000608097981 */ /* 0x000ea4000c1e1900 */
[--C-:B------:R-:W-:Y:S02]  /*0990*/  IMAD.WIDE.U32 R12, R15, 0x4, R6.reuse ;  /* 0x000000040f0c7825 */ /* 0x100fe400078e0006 */
[----:B------:R-:W2:Y:S02]  /*09a0*/  LDG.E R10, desc[UR6][R10.64] ;  /* 0x000000060a0a7981 */ /* 0x000ea4000c1e1900 */
[----:B------:R-:W-:Y:S02]  /*09b0*/  IMAD.WIDE.U32 R6, R17, 0x4, R6 ;  /* 0x0000000411067825 */ /* 0x000fe400078e0006 */
[----:B------:R-:W3:Y:S04]  /*09c0*/  LDG.E R13, desc[UR6][R12.64] ;  /* 0x000000060c0d7981 */ /* 0x000ee8000c1e1900 */
[----:B------:R-:W3:Y:S01]  /*09d0*/  LDG.E R6, desc[UR6][R6.64] ;  /* 0x0000000606067981 */ /* 0x000ee2000c1e1900 */
[----:B------:R-:W-:Y:S01]  /*09e0*/  VIADD R4, R4, 0x400 ;  /* 0x0000040004047836 */ /* 0x000fe20000000000 */
[----:B--2--5:R-:W-:-:S04]  /*09f0*/  IADD3 R14, PT, PT, R10, R9, R14 ;  /* 0x000000090a0e7210 */ /* 0x024fc80007ffe00e */
[----:B---3--:R-:W-:-:S07]  /*0a00*/  IADD3 R14, PT, PT, R6, R13, R14 ;  /* 0x0000000d060e7210 */ /* 0x008fce0007ffe00e */
.L_x_188:
[----:B------:R-:W-:Y:S05]  /*0a10*/  BSYNC.RECONVERGENT B2 ;  /* 0x0000000000027941 */ /* 0x000fea0003800200 */
.L_x_187:
[----:B------:R-:W-:Y:S05]  /*0a20*/  @!P1 BRA `(.L_x_180) ;  /* 0x0000000000289947 */ /* 0x000fea0003800000 */
[----:B------:R-:W1:Y:S01]  /*0a30*/  LDC.64 R6, c[0x0][0x380] ;  /* 0x0000e000ff067b82 */ /* 0x000e620000000a00 */
[----:B------:R-:W-:Y:S02]  /*0a40*/  IMAD R9, R3, 0x1000, R4 ;  /* 0x0000100003097824 */ /* 0x000fe400078e0204 */
[----:B------:R-:W-:-:S07]  /*0a50*/  IMAD.MOV R8, RZ, RZ, -R5 ;  /* 0x000000ffff087224 */ /* 0x000fce00078e0a05 */
.L_x_189:
[----:B-1----:R-:W-:-:S06]  /*0a60*/  IMAD.WIDE.U32 R4, R9, 0x4, R6 ;  /* 0x0000000409047825 */ /* 0x002fcc00078e0006 */
[----:B------:R-:W2:Y:S01]  /*0a70*/  LDG.E R5, desc[UR6][R4.64] ;  /* 0x0000000604057981 */ /* 0x000ea2000c1e1900 */
[----:B------:R-:W-:Y:S02]  /*0a80*/  VIADD R8, R8, 0x1 ;  /* 0x0000000108087836 */ /* 0x000fe40000000000 */
[----:B------:R-:W-:-:S03]  /*0a90*/  VIADD R9, R9, 0x100 ;  /* 0x0000010009097836 */ /* 0x000fc60000000000 */
[----:B------:R-:W-:Y:S01]  /*0aa0*/  ISETP.NE.AND P0, PT, R8, RZ, PT ;  /* 0x000000ff0800720c */ /* 0x000fe20003f05270 */
[----:B--2--5:R-:W-:-:S12]  /*0ab0*/  IMAD.IADD R14, R5, 0x1, R14 ;  /* 0x00000001050e7824 */ /* 0x024fd800078e020e */
[----:B------:R-:W-:Y:S05]  /*0ac0*/  @P0 BRA `(.L_x_189) ;  /* 0xfffffffc00e40947 */ /* 0x000fea000383ffff */
.L_x_180:
[----:B------:R-:W-:Y:S05]  /*0ad0*/  BSYNC.RECONVERGENT B1 ;  /* 0x0000000000017941 */ /* 0x000fea0003800200 */
.L_x_179:
[----:B------:R-:W-:-:S13]  /*0ae0*/  ISETP.GE.U32.AND P0, PT, R0, 0x100, PT ;  /* 0x000001000000780c */ /* 0x000fda0003f06070 */
[----:B------:R-:W-:Y:S05]  /*0af0*/  @!P0 BRA `(.L_x_190) ;  /* 0x0000000000ac8947 */ /* 0x000fea0003800000 */
[----:B------:R-:W1:Y:S01]  /*0b00*/  S2R R8, SR_LANEID ;  /* 0x0000000000087919 */ /* 0x000e620000000000 */
[----:B-----5:R-:W2:Y:S01]  /*0b10*/  SHFL.DOWN PT, R0, R14, 0x1, 0x1f ;  /* 0x08201f000e007f89 */ /* 0x020ea200000e0000 */
[C---:B-1----:R-:W-:Y:S02]  /*0b20*/  ISETP.GT.AND P0, PT, R8.reuse, 0x1e, PT ;  /* 0x0000001e0800780c */ /* 0x042fe40003f04270 */
[----:B------:R-:W-:Y:S02]  /*0b30*/  ISETP.NE.AND P1, PT, R8, RZ, PT ;  /* 0x000000ff0800720c */ /* 0x000fe40003f25270 */
[----:B--2---:R-:W-:Y:S02]  /*0b40*/  SEL R5, R0, RZ, !P0 ;  /* 0x000000ff00057207 */ /* 0x004fe40004000000 */
[----:B------:R-:W-:Y:S02]  /*0b50*/  ISETP.GT.AND P0, PT, R8, 0x1d, PT ;  /* 0x0000001d0800780c */ /* 0x000fe40003f04270 */
[----:B------:R-:W-:-:S05]  /*0b60*/  IADD3 R5, PT, PT, R5, R14, RZ ;  /* 0x0000000e05057210 */ /* 0x000fca0007ffe0ff */
[----:B------:R-:W1:Y:S02]  /*0b70*/  SHFL.DOWN PT, R0, R5, 0x2, 0x1f ;  /* 0x08401f0005007f89 */ /* 0x000e6400000e0000 */
[----:B------:R-:W-:Y:S01]  /*0b80*/  @!P1 MOV R6, 0x400 ;  /* 0x0000040000069802 */ /* 0x000fe20000000f00 */
[----:B------:R-:W2:Y:S01]  /*0b90*/  @!P1 S2R R9, SR_CgaCtaId ;  /* 0x0000000000099919 */ /* 0x000ea20000008800 */
[----:B-1----:R-:W-:Y:S02]  /*0ba0*/  SEL R0, R0, RZ, !P0 ;  /* 0x000000ff00007207 */ /* 0x002fe40004000000 */
[----:B------:R-:W-:-:S03]  /*0bb0*/  ISETP.GT.AND P0, PT, R8, 0x1b, PT ;  /* 0x0000001b0800780c */ /* 0x000fc60003f04270 */
[----:B------:R-:W-:-:S05]  /*0bc0*/  IMAD.IADD R0, R5, 0x1, R0 ;  /* 0x0000000105007824 */ /* 0x000fca00078e0200 */
[----:B------:R-:W1:Y:S01]  /*0bd0*/  SHFL.DOWN PT, R4, R0, 0x4, 0x1f ;  /* 0x08801f0000047f89 */ /* 0x000e6200000e0000 */
[----:B--2---:R-:W-:Y:S02]  /*0be0*/  @!P1 LEA R9, R9, R6, 0x18 ;  /* 0x0000000609099211 */ /* 0x004fe400078ec0ff */
[----:B-1----:R-:W-:Y:S02]  /*0bf0*/  SEL R7, R4, RZ, !P0 ;  /* 0x000000ff04077207 */ /* 0x002fe40004000000 */
[----:B------:R-:W-:-:S03]  /*0c00*/  ISETP.GT.AND P0, PT, R8, 0x17, PT ;  /* 0x000000170800780c */ /* 0x000fc60003f04270 */
[----:B------:R-:W-:Y:S01]  /*0c10*/  IMAD.IADD R7, R0, 0x1, R7 ;  /* 0x0000000100077824 */ /* 0x000fe200078e0207 */
[----:B------:R-:W-:-:S04]  /*0c20*/  @!P1 SHF.R.U32.HI R0, RZ, 0x3, R2 ;  /* 0x00000003ff009819 */ /* 0x000fc80000011602 */
[----:B------:R-:W1:Y:S01]  /*0c30*/  SHFL.DOWN PT, R4, R7, 0x8, 0x1f ;  /* 0x09001f0007047f89 */ /* 0x000e6200000e0000 */
[----:B------:R-:W-:-:S05]  /*0c40*/  @!P1 LOP3.LUT R0, R0, 0x7c, RZ, 0xc0, !PT ;  /* 0x0000007c00009812 */ /* 0x000fca00078ec0ff */
[----:B------:R-:W-:Y:S01]  /*0c50*/  @!P1 IMAD.IADD R0, R0, 0x1, R9 ;  /* 0x0000000100009824 */ /* 0x000fe200078e0209 */
[----:B-1----:R-:W-:Y:S02]  /*0c60*/  SEL R4, R4, RZ, !P0 ;  /* 0x000000ff04047207 */ /* 0x002fe40004000000 */
[----:B------:R-:W-:-:S03]  /*0c70*/  ISETP.GT.AND P0, PT, R8, 0xf, PT ;  /* 0x0000000f0800780c */ /* 0x000fc60003f04270 */
[----:B------:R-:W-:-:S05]  /*0c80*/  IMAD.IADD R4, R7, 0x1, R4 ;  /* 0x0000000107047824 */ /* 0x000fca00078e0204 */
[----:B------:R-:W1:Y:S02]  /*0c90*/  SHFL.DOWN PT, R5, R4, 0x10, 0x1f ;  /* 0x0a001f0004057f89 */ /* 0x000e6400000e0000 */
[----:B-1----:R-:W-:Y:S02]  /*0ca0*/  SEL R5, R5, RZ, !P0 ;  /* 0x000000ff05057207 */ /* 0x002fe40004000000 */
        /* <DEDUP_REMOVED lines=8> */
[----:B--2---:R-:W-:Y:S04]  /*0d30*/  LDS R0, [UR4+0xc] ;  /* 0x00000c04ff007984 */ /* 0x004fe80008000800 */
[----:B------:R-:W1:Y:S04]  /*0d40*/  LDS.128 R4, [UR4+0x10] ;  /* 0x00001004ff047984 */ /* 0x000e680008000c00 */
[----:B------:R-:W2:Y:S01]  /*0d50*/  LDS.64 R8, [UR4+0x20] ;  /* 0x00002004ff087984 */ /* 0x000ea20008000a00 */
[----:B-1----:R-:W-:-:S04]  /*0d60*/  IADD3 R0, PT, PT, R4, R0, R11 ;  /* 0x0000000004007210 */ /* 0x002fc80007ffe00b */
[----:B------:R-:W-:-:S04]  /*0d70*/  IADD3 R0, PT, PT, R6, R0, R5 ;  /* 0x0000000006007210 */ /* 0x000fc80007ffe005 */
[----:B--2---:R-:W-:-:S05]  /*0d80*/  IADD3 R0, PT, PT, R8, R0, R7 ;  /* 0x0000000008007210 */ /* 0x004fca0007ffe007 */
[----:B------:R-:W-:Y:S01]  /*0d90*/  IMAD.IADD R11, R0, 0x1, R9 ;  /* 0x00000001000b7824 */ /* 0x000fe200078e0209 */
[----:B------:R-:W-:Y:S06]  /*0da0*/  BRA `(.L_x_191) ;  /* 0x00000014007c7947 */ /* 0x000fec0003800000 */
.L_x_190:
[----:B------:R-:W-:Y:S01]  /*0db0*/  LOP3.LUT R4, R2, 0x3e0, RZ, 0xc0, !PT ;  /* 0x000003e002047812 */ /* 0x000fe200078ec0ff */
[----:B------:R-:W1:Y:S03]  /*0dc0*/  S2R R10, SR_LANEID ;  /* 0x00000000000a7919 */ /* 0x000e660000000000 */
[----:B------:R-:W-:Y:S02]  /*0dd0*/  LOP3.LUT R7, RZ, R4, RZ, 0x33, !PT ;  /* 0x00000004ff077212 */ /* 0x000fe400078e33ff */
[----:B------:R-:W-:-:S03]  /*0de0*/  IADD3 R5, PT, PT, R4, 0x20, RZ ;  /* 0x0000002004057810 */ /* 0x000fc60007ffe0ff */
[----:B------:R-:W-:Y:S01]  /*0df0*/  IMAD.IADD R7, R0, 0x1, R7 ;  /* 0x0000000100077824 */ /* 0x000fe200078e0207 */
[----:B------:R-:W-:-:S04]  /*0e00*/  ISETP.GT.U32.AND P0, PT, R5, R0, PT ;  /* 0x000000000500720c */ /* 0x000fc80003f04070 */
[----:B------:R-:W-:-:S05]  /*0e10*/  SEL R7, R7, 0x1f, P0 ;  /* 0x0000001f07077807 */ /* 0x000fca0000000000 */
[----:B-----5:R-:W2:Y:S01]  /*0e20*/  SHFL.DOWN PT, R4, R14, 0x1, R7 ;  /* 0x082000000e047989 */ /* 0x020ea200000e0007 */
[CC--:B-1----:R-:W-:Y:S01]  /*0e30*/  ISETP.GE.AND P0, PT, R10.reuse, R7.reuse, PT ;  /* 0x000000070a00720c */ /* 0x0c2fe20003f06270 */
[C---:B------:R-:W-:Y:S01]  /*0e40*/  VIADD R6, R10.reuse, 0x2 ;  /* 0x000000020a067836 */ /* 0x040fe20000000000 */
[C---:B------:R-:W-:Y:S01]  /*0e50*/  ISETP.NE.AND P1, PT, R10.reuse, RZ, PT ;  /* 0x000000ff0a00720c */ /* 0x040fe20003f25270 */
[----:B------:R-:W-:Y:S01]  /*0e60*/  VIADD R8, R10, 0x4 ;  /* 0x000000040a087836 */ /* 0x000fe20000000000 */
[----:B--2---:R-:W-:Y:S02]  /*0e70*/  SEL R5, R4, RZ, !P0 ;  /* 0x000000ff04057207 */ /* 0x004fe40004000000 */
[----:B------:R-:W-:-:S03]  /*0e80*/  ISETP.GT.AND P0, PT, R6, R7, PT ;  /* 0x000000070600720c */ /* 0x000fc60003f04270 */
[----:B------:R-:W-:-:S06]  /*0e90*/  IMAD.IADD R4, R5, 0x1, R14 ;  /* 0x0000000105047824 */ /* 0x000fcc00078e020e */
[----:B------:R-:W1:Y:S01]  /*0ea0*/  @!P1 S2R R11, SR_CgaCtaId ;  /* 0x00000000000b9919 */ /* 0x000e620000008800 */
[----:B------:R-:W-:Y:S01]  /*0eb0*/  @!P1 SHF.R.U32.HI R9, RZ, 0x3, R2 ;  /* 0x00000003ff099819 */ /* 0x000fe20000011602 */
[----:B------:R-:W2:Y:S03]  /*0ec0*/  SHFL.DOWN PT, R5, R4, 0x2, R7 ;  /* 0x0840000004057989 */ /* 0x000ea600000e0007 */
[----:B------:R-:W-:Y:S02]  /*0ed0*/  @!P1 LOP3.LUT R9, R9, 0x7c, RZ, 0xc0, !PT ;  /* 0x0000007c09099812 */ /* 0x000fe400078ec0ff */
[----:B--2---:R-:W-:Y:S02]  /*0ee0*/  SEL R5, R5, RZ, !P0 ;  /* 0x000000ff05057207 */ /* 0x004fe40004000000 */
[----:B------:R-:W-:-:S03]  /*0ef0*/  ISETP.GT.AND P0, PT, R8, R7, PT ;  /* 0x000000070800720c */ /* 0x000fc60003f04270 */
[----:B------:R-:W-:Y:S01]  /*0f00*/  IMAD.IADD R6, R4, 0x1, R5 ;  /* 0x0000000104067824 */ /* 0x000fe200078e0205 */
[----:B------:R-:W-:-:S04]  /*0f10*/  IADD3 R4, PT, PT, R10, 0x8, RZ ;  /* 0x000000080a047810 */ /* 0x000fc80007ffe0ff */
[----:B------:R-:W2:Y:S02]  /*0f20*/  SHFL.DOWN PT, R5, R6, 0x4, R7 ;  /* 0x0880000006057989 */ /* 0x000ea400000e0007 */
[----:B--2---:R-:W-:Y:S02]  /*0f30*/  SEL R5, R5, RZ, !P0 ;  /* 0x000000ff05057207 */ /* 0x004fe40004000000 */
[----:B------:R-:W-:-:S03]  /*0f40*/  ISETP.GT.AND P0, PT, R4, R7, PT ;  /* 0x000000070400720c */ /* 0x000fc60003f04270 */
[----:B------:R-:W-:Y:S02]  /*0f50*/  IMAD.IADD R8, R6, 0x1, R5 ;  /* 0x0000000106087824 */ /* 0x000fe400078e0205 */
[----:B------:R-:W-:Y:S01]  /*0f60*/  VIADD R6, R10, 0x10 ;  /* 0x000000100a067836 */ /* 0x000fe20000000000 */
[----:B------:R-:W-:Y:S02]  /*0f70*/  @!P1 MOV R10, 0x400 ;  /* 0x00000400000a9802 */ /* 0x000fe40000000f00 */
[----:B------:R-:W2:Y:S02]  /*0f80*/  SHFL.DOWN PT, R5, R8, 0x8, R7 ;  /* 0x0900000008057989 */ /* 0x000ea400000e0007 */
[----:B-1----:R-:W-:-:S05]  /*0f90*/  @!P1 LEA R10, R11, R10, 0x18 ;  /* 0x0000000a0b0a9211 */ /* 0x002fca00078ec0ff */
[----:B------:R-:W-:Y:S01]  /*0fa0*/  @!P1 IMAD.IADD R10, R9, 0x1, R10 ;  /* 0x00000001090a9824 */ /* 0x000fe200078e020a */
[----:B--2---:R-:W-:Y:S02]  /*0fb0*/  SEL R5, R5, RZ, !P0 ;  /* 0x000000ff05057207 */ /* 0x004fe40004000000 */
[----:B------:R-:W-:-:S03]  /*0fc0*/  ISETP.GT.AND P0, PT, R6, R7, PT ;  /* 0x000000070600720c */ /* 0x000fc60003f04270 */
[----:B------:R-:W-:-:S05]  /*0fd0*/  IMAD.IADD R4, R8, 0x1, R5 ;  /* 0x0000000108047824 */ /* 0x000fca00078e0205 */
[----:B------:R-:W1:Y:S02]  /*0fe0*/  SHFL.DOWN PT, R5, R4, 0x10, R7 ;  /* 0x0a00000004057989 */ /* 0x000e6400000e0007 */
[----:B-1----:R-:W-:Y:S02]  /*0ff0*/  SEL R5, R5, RZ, !P0 ;  /* 0x000000ff05057207 */ /* 0x002fe40004000000 */
[----:B------:R-:W-:-:S03]  /*1000*/  ISETP.NE.AND P0, PT, R2, RZ, PT ;  /* 0x000000ff0200720c */ /* 0x000fc60003f05270 */
[----:B------:R-:W-:-:S05]  /*1010*/  IMAD.IADD R11, R4, 0x1, R5 ;  /* 0x00000001040b7824 */ /* 0x000fca00078e0205 */
[----:B------:R1:W-:Y:S01]  /*1020*/  @!P1 STS [R10+0x8], R11 ;  /* 0x0000080b0a009388 */ /* 0x0003e20000000800 */
[----:B------:R-:W-:Y:S06]  /*1030*/  BAR.SYNC.DEFER_BLOCKING 0x0 ;  /* 0x0000000000007b1d */ /* 0x000fec0000010000 */
[----:B------:R-:W-:Y:S05]  /*1040*/  @P0 BRA `(.L_x_191) ;  /* 0x0000001000d40947 */ /* 0x000fea0003800000 */
[----:B------:R-:W2:Y:S01]  /*1050*/  S2UR UR5, SR_CgaCtaId ;  /* 0x00000000000579c3 */ /* 0x000ea20000008800 */
[----:B------:R-:W-:Y:S01]  /*1060*/  UMOV UR4, 0x400 ;  /* 0x0000040000047882 */ /* 0x000fe20000000000 */
[C---:B------:R-:W-:Y:S02]  /*1070*/  ISETP.GT.U32.AND P2, PT, R0.reuse, 0x40, PT ;  /* 0x000000400000780c */ /* 0x040fe40003f44070 */
[C---:B------:R-:W-:Y:S02]  /*1080*/  ISETP.GT.U32.AND P1, PT, R0.reuse, 0x20, PT ;  /* 0x000000200000780c */ /* 0x040fe40003f24070 */
[----:B------:R-:W-:Y:S01]  /*1090*/  ISETP.GT.U32.AND P3, PT, R0, 0x80, PT ;  /* 0x000000800000780c */ /* 0x000fe20003f64070 */
[----:B--2---:R-:W-:-:S09]  /*10a0*/  ULEA UR4, UR5, UR4, 0x18 ;  /* 0x0000000405047291 */ /* 0x004fd2000f8ec0ff */
[----:B------:R-:W2:Y:S04]  /*10b0*/  LDS.128 R4, [UR4+0x10] ;  /* 0x00001004ff047984 */ /* 0x000ea80008000c00 */
[----:B------:R-:W3:Y:S04]  /*10c0*/  LDS R2, [UR4+0xc] ;  /* 0x00000c04ff027984 */ /* 0x000ee80008000800 */
[----:B------:R-:W4:Y:S01]  /*10d0*/  LDS.64 R8, [UR4+0x20] ;  /* 0x00002004ff087984 */ /* 0x000f220008000a00 */
[----:B--2---:R-:W-:Y:S02]  /*10e0*/  SEL R4, R4, RZ, P2 ;  /* 0x000000ff04047207 */ /* 0x004fe40001000000 */
[----:B------:R-:W-:-:S02]  /*10f0*/  ISETP.GT.U32.AND P2, PT, R0, 0x60, PT ;  /* 0x000000600000780c */ /* 0x000fc40003f44070 */
[----:B---3--:R-:W-:Y:S02]  /*1100*/  SEL R2, R2, RZ, P1 ;  /* 0x000000ff02027207 */ /* 0x008fe40000800000 */
[----:B------:R-:W-:Y:S02]  /*1110*/  SEL R5, R5, RZ, P2 ;  /* 0x000000ff05057207 */ /* 0x000fe40001000000 */
[----:B------:R-:W-:Y:S02]  /*1120*/  IADD3 R2, PT, PT, R4, R2, R11 ;  /* 0x0000000204027210 */ /* 0x000fe40007ffe00b */
[----:B------:R-:W-:Y:S02]  /*1130*/  ISETP.GT.U32.AND P1, PT, R0, 0xa0, PT ;  /* 0x000000a00000780c */ /* 0x000fe40003f24070 */
[----:B------:R-:W-:Y:S02]  /*1140*/  SEL R6, R6, RZ, P3 ;  /* 0x000000ff06067207 */ /* 0x000fe40001800000 */
[----:B------:R-:W-:-:S02]  /*1150*/  ISETP.GT.U32.AND P2, PT, R0, 0xc0, PT ;  /* 0x000000c00000780c */ /* 0x000fc40003f44070 */
[----:B------:R-:W-:Y:S02]  /*1160*/  ISETP.GT.U32.AND P3, PT, R0, 0xe0, PT ;  /* 0x000000e00000780c */ /* 0x000fe40003f64070 */
[----:B------:R-:W-:Y:S02]  /*1170*/  SEL R7, R7, RZ, P1 ;  /* 0x000000ff07077207 */ /* 0x000fe40000800000 */
[----:B------:R-:W-:Y:S02]  /*1180*/  IADD3 R2, PT, PT, R6, R2, R5 ;  /* 0x0000000206027210 */ /* 0x000fe40007ffe005 */
[----:B----4-:R-:W-:Y:S02]  /*1190*/  SEL R8, R8, RZ, P2 ;  /* 0x000000ff08087207 */ /* 0x010fe40001000000 */
[----:B------:R-:W-:Y:S02]  /*11a0*/  SEL R9, R9, RZ, P3 ;  /* 0x000000ff09097207 */ /* 0x000fe40001800000 */
[----:B------:R-:W-:-:S05]  /*11b0*/  IADD3 R2, PT, PT, R8, R2, R7 ;  /* 0x0000000208027210 */ /* 0x000fca0007ffe007 */
[----:B-1----:R-:W-:Y:S01]  /*11c0*/  IMAD.IADD R11, R2, 0x1, R9 ;  /* 0x00000001020b7824 */ /* 0x002fe200078e0209 */
[----:B------:R-:W-:Y:S06]  /*11d0*/  BRA `(.L_x_191) ;  /* 0x0000001000707947 */ /* 0x000fec0003800000 */
.L_x_176:
[----:B------:R-:W0:Y:S01]  /*11e0*/  S2R R2, SR_TID.X ;  /* 0x0000000000027919 */ /* 0x000e220000002100 */
[----:B------:R-:W1:Y:S02]  /*11f0*/  LDCU.64 UR4, c[0x0][0x380] ;  /* 0x00007000ff0477ac */ /* 0x000e640008000a00 */
[----:B-1----:R-:W-:Y:S01]  /*1200*/  MOV R4, UR4 ;  /* 0x0000000400047c02 */ /* 0x002fe20008000f00 */
[----:B------:R-:W-:Y:S02]  /*1210*/  IMAD.U32 R5, RZ, RZ, UR5 ;  /* 0x00000005ff057e24 */ /* 0x000fe4000f8e00ff */
[----:B0-----:R-:W-:-:S04]  /*1220*/  IMAD R7, R3, 0x1000, R2 ;  /* 0x0000100003077824 */ /* 0x001fc800078e0202 */
[----:B------:R-:W-:-:S05]  /*1230*/  IMAD.WIDE.U32 R6, R7, 0x4, R4 ;  /* 0x0000000407067825 */ /* 0x000fca00078e0004 */
        /* <DEDUP_REMOVED lines=16> */
[----:B------:R-:W-:-:S02]  /*1340*/  ISETP.GE.U32.AND P0, PT, R0, R13, PT ;  /* 0x0000000d0000720c */ /* 0x000fc40003f06070 */
        /* <DEDUP_REMOVED lines=9> */
[----:B------:R-:W-:Y:S01]  /*13e0*/  IMAD R9, R3, 0x1000, R13 ;  /* 0x0000100003097824 */ /* 0x000fe200078e020d */
[----:B------:R-:W-:Y:S01]  /*13f0*/  LOP3.LUT R6, RZ, R2, RZ, 0x33, !PT ;  /* 0x00000002ff067212 */ /* 0x000fe200078e33ff */
[----:B------:R-:W-:Y:S01]  /*1400*/  VIADD R0, R8, 0xfffff000 ;  /* 0xfffff00008007836 */ /* 0x000fe20000000000 */
[----:B------:R-:W-:Y:S02]  /*1410*/  UMOV UR4, URZ ;  /* 0x000000ff00047c82 */ /* 0x000fe40008000000 */
[----:B------:R-:W-:Y:S02]  /*1420*/  IADD3 R6, PT, PT, -R13, R8, R6 ;  /* 0x000000080d067210 */ /* 0x000fe40007ffe106 */
[C---:B------:R-:W-:Y:S02]  /*1430*/  ISETP.GT.U32.AND P0, PT, R9.reuse, R0, PT ;  /* 0x000000000900720c */ /* 0x040fe40003f04070 */
[----:B------:R-:W-:Y:S01]  /*1440*/  IADD3 R7, PT, PT, R9, 0x800, R2 ;  /* 0x0000080009077810 */ /* 0x000fe20007ffe002 */
[----:B------:R-:W-:-:S02]  /*1450*/  IMAD.MOV.U32 R2, RZ, RZ, R9 ;  /* 0x000000ffff027224 */ /* 0x000fc400078e0009 */
[----:B------:R-:W-:-:S08]  /*1460*/  IMAD R6, R3, -0x1000, R6 ;  /* 0xfffff00003067824 */ /* 0x000fd000078e0206 */
[----:B------:R-:W-:Y:S05]  /*1470*/  @P0 BRA `(.L_x_193) ;  /* 0x00000000009c0947 */ /* 0x000fea0003800000 */
[----:B------:R-:W0:Y:S08]  /*1480*/  LDC R8, c[0x0][0x3a8] ;  /* 0x0000ea00ff087b82 */ /* 0x000e300000000800 */
[----:B------:R-:W1:Y:S02]  /*1490*/  LDC.64 R4, c[0x0][0x380] ;  /* 0x0000e000ff047b82 */ /* 0x000e640000000a00 */
.L_x_194:
[----:B------:R-:W2:Y:S02]  /*14a0*/  S2R R10, SR_TID.X ;  /* 0x00000000000a7919 */ /* 0x000ea40000002100 */
[----:B--2---:R-:W-:-:S04]  /*14b0*/  IMAD.IADD R11, R10, 0x1, R9 ;  /* 0x000000010a0b7824 */ /* 0x004fc800078e0209 */
[----:B-1----:R-:W-:-:S05]  /*14c0*/  IMAD.WIDE.U32 R10, R11, 0x4, R4 ;  /* 0x000000040b0a7825 */ /* 0x002fca00078e0004 */
        /* <DEDUP_REMOVED lines=10> */
[----:B------:R-:W5:Y:S01]  /*1570*/  LDG.E R21, desc[UR6][R10.64+0x2c00] ;  /* 0x002c00060a157981 */ /* 0x000f62000c1e1900 */
[----:B--2---:R-:W-:-:S03]  /*1580*/  IADD3 R20, PT, PT, R20, R18, R27 ;  /* 0x0000001214147210 */ /* 0x004fc60007ffe01b */
[----:B------:R-:W2:Y:S04]  /*1590*/  LDG.E R18, desc[UR6][R10.64+0x2800] ;  /* 0x002800060a127981 */ /* 0x000ea8000c1e1900 */
[----:B------:R-:W2:Y:S01]  /*15a0*/  LDG.E R27, desc[UR6][R10.64+0x3800] ;  /* 0x003800060a1b7981 */ /* 0x000ea2000c1e1900 */
[----:B---3--:R-:W-:-:S03]  /*15b0*/  IADD3 R24, PT, PT, R23, R22, R20 ;  /* 0x0000001617187210 */ /* 0x008fc60007ffe014 */
[----:B------:R-:W3:Y:S04]  /*15c0*/  LDG.E R23, desc[UR6][R10.64+0x3000] ;  /* 0x003000060a177981 */ /* 0x000ee8000c1e1900 */
[----:B------:R-:W3:Y:S04]  /*15d0*/  LDG.E R20, desc[UR6][R10.64+0x3400] ;  /* 0x003400060a147981 */ /* 0x000ee8000c1e1900 */
[----:B------:R-:W3:Y:S01]  /*15e0*/  LDG.E R22, desc[UR6][R10.64+0x3c00] ;  /* 0x003c00060a167981 */ /* 0x000ee2000c1e1900 */
[----:B----4-:R-:W-:-:S04]  /*15f0*/  IADD3 R14, PT, PT, R17, R14, R24 ;  /* 0x0000000e110e7210 */ /* 0x010fc80007ffe018 */
[----:B-----5:R-:W-:-:S04]  /*1600*/  IADD3 R14, PT, PT, R19, R16, R14 ;  /* 0x00000010130e7210 */ /* 0x020fc80007ffe00e */
[----:B------:R-:W-:Y:S02]  /*1610*/  IADD3 R12, PT, PT, R15, R12, R14 ;  /* 0x0000000c0f0c7210 */ /* 0x000fe40007ffe00e */
[----:B0-----:R-:W-:-:S04]  /*1620*/  IADD3 R14, PT, PT, -R9, R8, RZ ;  /* 0x00000008090e7210 */ /* 0x001fc80007ffe1ff */
[----:B------:R-:W-:Y:S02]  /*1630*/  ISETP.GE.U32.AND P0, PT, R14, R13, PT ;  /* 0x0000000d0e00720c */ /* 0x000fe40003f06070 */
[----:B--2---:R-:W-:-:S04]  /*1640*/  IADD3 R12, PT, PT, R21, R18, R12 ;  /* 0x00000012150c7210 */ /* 0x004fc80007ffe00c */
[----:B---3--:R-:W-:-:S04]  /*1650*/  IADD3 R12, PT, PT, R20, R23, R12 ;  /* 0x00000017140c7210 */ /* 0x008fc80007ffe00c */
[----:B------:R-:W-:-:S03]  /*1660*/  IADD3 R27, PT, PT, R22, R27, R12 ;  /* 0x0000001b161b7210 */ /* 0x000fc60007ffe00c */
[----:B------:R-:W-:Y:S05]  /*1670*/  @!P0 BRA `(.L_x_192) ;  /* 0x00000008009c8947 */ /* 0x000fea0003800000 */
[C---:B------:R-:W-:Y:S01]  /*1680*/  IMAD.IADD R9, R13.reuse, 0x1, R9 ;  /* 0x000000010d097824 */ /* 0x040fe200078e0209 */
[----:B------:R-:W-:Y:S01]  /*1690*/  UIADD3 UR4, UPT, UPT, UR4, 0x1, URZ ;  /* 0x0000000104047890 */ /* 0x000fe2000fffe0ff */
[----:B------:R-:W-:Y:S02]  /*16a0*/  IMAD.IADD R2, R13, 0x1, R2 ;  /* 0x000000010d027824 */ /* 0x000fe400078e0202 */
[----:B------:R-:W-:Y:S01]  /*16b0*/  IMAD.IADD R6, R6, 0x1, -R13 ;  /* 0x0000000106067824 */ /* 0x000fe200078e0a0d */
[----:B------:R-:W-:Y:S01]  /*16c0*/  ISETP.GT.U32.AND P0, PT, R9, R0, PT ;  /* 0x000000000900720c */ /* 0x000fe20003f04070 */
[----:B------:R-:W-:-:S12]  /*16d0*/  IMAD.IADD R7, R13, 0x1, R7 ;  /* 0x000000010d077824 */ /* 0x000fd800078e0207 */
[----:B------:R-:W-:Y:S05]  /*16e0*/  @!P0 BRA `(.L_x_194) ;  /* 0xfffffffc006c8947 */ /* 0x000fea000383ffff */
.L_x_193:
[----:B------:R-:W0:Y:S01]  /*16f0*/  S2R R13, SR_TID.X ;  /* 0x00000000000d7919 */ /* 0x000e220000002100 */
[----:B------:R-:W-:Y:S01]  /*1700*/  IMAD.IADD R0, R8, 0x1, -R9 ;  /* 0x0000000108007824 */ /* 0x000fe200078e0a09 */
[----:B------:R-:W-:Y:S04]  /*1710*/  BSSY.RECONVERGENT B1, `(.L_x_192) ;  /* 0x000009d000017945 */ /* 0x000fe80003800200 */
[----:B0-----:R-:W-:-:S04]  /*1720*/  ISETP.GE.AND P0, PT, R13, R0, PT ;  /* 0x000000000d00720c */ /* 0x001fc80003f06270 */
[----:B------:R-:W-:-:S13]  /*1730*/  ISETP.GE.U32.OR P0, PT, R9, R8, P0 ;  /* 0x000000080900720c */ /* 0x000fda0000706470 */
[----:B------:R-:W-:Y:S05]  /*1740*/  @P0 BRA `(.L_x_195) ;  /* 0x0000000800640947 */ /* 0x000fea0003800000 */
[----:B------:R-:W0:Y:S01]  /*1750*/  LDC R10, c[0x0][0x3ac] ;  /* 0x0000eb00ff0a7b82 */ /* 0x000e220000000800 */
[----:B------:R-:W-:Y:S01]  /*1760*/  LOP3.LUT R11, RZ, R13, RZ, 0x33, !PT ;  /* 0x0000000dff0b7212 */ /* 0x000fe200078e33ff */
[----:B------:R-:W-:Y:S06]  /*1770*/  BSSY.RECONVERGENT B2, `(.L_x_196) ;  /* 0x000004f000027945 */ /* 0x000fec0003800200 */
[----:B------:R-:W1:Y:S01]  /*1780*/  LDC R0, c[0x0][0x3ac] ;  /* 0x0000eb00ff007b82 */ /* 0x000e620000000800 */
[----:B0-----:R-:W-:-:S05]  /*1790*/  IMAD.SHL.U32 R10, R10, 0x1000, RZ ;  /* 0x000010000a0a7824 */ /* 0x001fca00078e00ff */
[----:B------:R-:W-:-:S04]  /*17a0*/  LEA R10, R3, R10, 0xc ;  /* 0x0000000a030a7211 */ /* 0x000fc800078e60ff */
[----:B------:R-:W-:Y:S01]  /*17b0*/  IADD3 R8, PT, PT, -R10, R8, R11 ;  /* 0x000000080a087210 */ /* 0x000fe20007ffe10b */
[----:B-1----:R-:W-:Y:S02]  /*17c0*/  IMAD R11, R0, UR4, RZ ;  /* 0x00000004000b7c24 */ /* 0x002fe4000f8e02ff */
[----:B------:R-:W-:Y:S02]  /*17d0*/  IMAD.MOV.U32 R0, RZ, RZ, R13 ;  /* 0x000000ffff007224 */ /* 0x000fe400078e000d */
[----:B------:R-:W-:-:S05]  /*17e0*/  IMAD R8, R11, -0x1000, R8 ;  /* 0xfffff0000b087824 */ /* 0x000fca00078e0208 */
[C---:B------:R-:W-:Y:S02]  /*17f0*/  ISETP.GE.U32.AND P0, PT, R8.reuse, 0xf00, PT ;  /* 0x00000f000800780c */ /* 0x040fe40003f06070 */
[----:B------:R-:W-:-:S04]  /*1800*/  LEA.HI R8, R8, 0x1, RZ, 0x18 ;  /* 0x0000000108087811 */ /* 0x000fc800078fc0ff */
[----:B------:R-:W-:-:S07]  /*1810*/  LOP3.LUT R10, R8, 0xf, RZ, 0xc0, !PT ;  /* 0x0000000f080a7812 */ /* 0x000fce00078ec0ff */
[----:B------:R-:W-:Y:S05]  /*1820*/  @!P0 BRA `(.L_x_197) ;  /* 0x00000004000c8947 */ /* 0x000fea0003800000 */
[----:B------:R-:W-:Y:S01]  /*1830*/  LEA.HI R0, R6, 0x1, RZ, 0x18 ;  /* 0x0000000106007811 */ /* 0x000fe200078fc0ff */
[----:B------:R-:W-:Y:S01]  /*1840*/  BSSY.RECONVERGENT B3, `(.L_x_198) ;  /* 0x0000040000037945 */ /* 0x000fe20003800200 */
[----:B------:R-:W-:Y:S02]  /*1850*/  LOP3.LUT R11, R13, 0x800, RZ, 0xfc, !PT ;  /* 0x000008000d0b7812 */ /* 0x000fe400078efcff */
[----:B------:R-:W-:-:S05]  /*1860*/  LOP3.LUT R0, R0, 0x1fffff0, RZ, 0xc0, !PT ;  /* 0x01fffff000007812 */ /* 0x000fca00078ec0ff */
[----:B------:R-:W-:-:S07]  /*1870*/  IMAD.MOV R0, RZ, RZ, -R0 ;  /* 0x000000ffff007224 */ /* 0x000fce00078e0a00 */
.L_x_199:
[C---:B------:R-:W-:Y:S02]  /*1880*/  VIADD R15, R7.reuse, 0xfffff800 ;  /* 0xfffff800070f7836 */ /* 0x040fe40000000000 */
[----:B------:R-:W-:Y:S02]  /*1890*/  VIADD R21, R7, 0xfffff900 ;  /* 0xfffff90007157836 */ /* 0x000fe40000000000 */
[----:B------:R-:W-:-:S04]  /*18a0*/  IMAD.WIDE.U32 R14, R15, 0x4, R4 ;  /* 0x000000040f0e7825 */ /* 0x000fc800078e0004 */
[--C-:B------:R-:W-:Y:S01]  /*18b0*/  IMAD.WIDE.U32 R20, R21, 0x4, R4.reuse ;  /* 0x0000000415147825 */ /* 0x100fe200078e0004 */
[----:B------:R0:W2:Y:S04]  /*18c0*/  LDG.E R28, desc[UR6][R14.64] ;  /* 0x000000060e1c7981 */ /* 0x0000a8000c1e1900 */
[----:B------:R-:W2:Y:S01]  /*18d0*/  LDG.E R29, desc[UR6][R20.64] ;  /* 0x00000006141d7981 */ /* 0x000ea2000c1e1900 */
[C---:B------:R-:W-:Y:S02]  /*18e0*/  VIADD R17, R7.reuse, 0xfffffa00 ;  /* 0xfffffa0007117836 */ /* 0x040fe40000000000 */
[----:B------:R-:W-:Y:S02]  /*18f0*/  VIADD R19, R7, 0xfffffb00 ;  /* 0xfffffb0007137836 */ /* 0x000fe40000000000 */
[----:B------:R-:W-:-:S04]  /*1900*/  IMAD.WIDE.U32 R16, R17, 0x4, R4 ;  /* 0x0000000411107825 */ /* 0x000fc800078e0004 */
[--C-:B------:R-:W-:Y:S01]  /*1910*/  IMAD.WIDE.U32 R18, R19, 0x4, R4.reuse ;  /* 0x0000000413127825 */ /* 0x100fe200078e0004 */
[----:B------:R1:W3:Y:S04]  /*1920*/  LDG.E R13, desc[UR6][R16.64] ;  /* 0x00000006100d7981 */ /* 0x0002e8000c1e1900 */
[----:B------:R4:W3:Y:S01]  /*1930*/  LDG.E R12, desc[UR6][R18.64] ;  /* 0x00000006120c7981 */ /* 0x0008e2000c1e1900 */
[C---:B------:R-:W-:Y:S01]  /*1940*/  VIADD R22, R7.reuse, 0xfffffd00 ;  /* 0xfffffd0007167836 */ /* 0x040fe20000000000 */
[C---:B------:R-:W-:Y:S01]  /*1950*/  IADD3 R23, PT, PT, R7.reuse, -0x400, RZ ;  /* 0xfffffc0007177810 */ /* 0x040fe20007ffe0ff */
[----:B------:R-:W-:Y:S02]  /*1960*/  VIADD R26, R7, 0xfffffe00 ;  /* 0xfffffe00071a7836 */ /* 0x000fe40000000000 */
[----:B0-----:R-:W-:-:S04]  /*1970*/  IMAD.WIDE.U32 R14, R22, 0x4, R4 ;  /* 0x00000004160e7825 */ /* 0x001fc800078e0004 */
[--C-:B-1----:R-:W-:Y:S02]  /*1980*/  IMAD.WIDE.U32 R16, R26, 0x4, R4.reuse ;  /* 0x000000041a107825 */ /* 0x102fe400078e0004 */
[----:B------:R0:W5:Y:S02]  /*1990*/  LDG.E R26, desc[UR6][R14.64] ;  /* 0x000000060e1a7981 */ /* 0x000164000c1e1900 */
[C-C-:B------:R-:W-:Y:S02]  /*19a0*/  IMAD.WIDE.U32 R24, R7.reuse, 0x4, R4.reuse ;  /* 0x0000000407187825 */ /* 0x140fe400078e0004 */
[----:B------:R-:W5:Y:S02]  /*19b0*/  LDG.E R16, desc[UR6][R16.64] ;  /* 0x0000000610107981 */ /* 0x000f64000c1e1900 */
[----:B----4-:R-:W-:Y:S02]  /*19c0*/  VIADD R19, R7, 0xffffff00 ;  /* 0xffffff0007137836 */ /* 0x010fe40000000000 */
[----:B------:R-:W-:Y:S01]  /*19d0*/  IMAD.WIDE.U32 R20, R23, 0x4, R4 ;  /* 0x0000000417147825 */ /* 0x000fe200078e0004 */
[----:B------:R-:W4:Y:S03]  /*19e0*/  LDG.E R24, desc[UR6][R24.64] ;  /* 0x0000000618187981 */ /* 0x000f26000c1e1900 */
[----:B0-----:R-:W-:-:S02]  /*19f0*/  VIADD R15, R7, 0x200 ;  /* 0x00000200070f7836 */ /* 0x001fc40000000000 */
[----:B------:R-:W-:Y:S02]  /*1a00*/  VIADD R23, R7, 0x100 ;  /* 0x0000010007177836 */ /* 0x000fe40000000000 */
[--C-:B------:R-:W-:Y:S01]  /*1a10*/  IMAD.WIDE.U32 R18, R19, 0x4, R4.reuse ;  /* 0x0000000413127825 */ /* 0x100fe200078e0004 */
[----:B------:R0:W5:Y:S03]  /*1a20*/  LDG.E R25, desc[UR6][R20.64] ;  /* 0x0000000614197981 */ /* 0x000166000c1e1900 */
[----:B------:R-:W-:Y:S02]  /*1a30*/  IMAD.WIDE.U32 R22, R23, 0x4, R4 ;  /* 0x0000000417167825 */ /* 0x000fe400078e0004 */
[----:B------:R-:W4:Y:S04]  /*1a40*/  LDG.E R19, desc[UR6][R18.64] ;  /* 0x0000000612137981 */ /* 0x000f28000c1e1900 */
[----:B------:R1:W4:Y:S01]  /*1a50*/  LDG.E R23, desc[UR6][R22.64] ;  /* 0x0000000616177981 */ /* 0x000322000c1e1900 */
[----:B0-----:R-:W-:-:S04]  /*1a60*/  VIADD R21, R7, 0x300 ;  /* 0x0000030007157836 */ /* 0x001fc80000000000 */
[----:B------:R-:W-:-:S04]  /*1a70*/  IMAD.WIDE.U32 R20, R21, 0x4, R4 ;  /* 0x0000000415147825 */ /* 0x000fc800078e0004 */
[----:B-1----:R-:W-:Y:S02]  /*1a80*/  VIADD R22, R7, 0x700 ;  /* 0x0000070007167836 */ /* 0x002fe40000000000 */
[----:B------:R-:W4:Y:S01]  /*1a90*/  LDG.E R21, desc[UR6][R20.64] ;  /* 0x0000000614157981 */ /* 0x000f22000c1e1900 */
[----:B--2---:R-:W-:Y:S01]  /*1aa0*/  IADD3 R27, PT, PT, R29, R28, R27 ;  /* 0x0000001c1d1b7210 */ /* 0x004fe20007ffe01b */
[----:B------:R-:W-:Y:S01]  /*1ab0*/  IMAD.WIDE.U32 R28, R15, 0x4, R4 ;  /* 0x000000040f1c7825 */ /* 0x000fe200078e0004 */
[----:B------:R-:W-:-:S05]  /*1ac0*/  IADD3 R15, PT, PT, R7, 0x400, RZ ;  /* 0x00000400070f7810 */ /* 0x000fca0007ffe0ff */
[----:B------:R0:W2:Y:S01]  /*1ad0*/  LDG.E R28, desc[UR6][R28.64] ;  /* 0x000000061c1c7981 */ /* 0x0000a2000c1e1900 */
[----:B------:R-:W-:-:S05]  /*1ae0*/  IMAD.WIDE.U32 R14, R15, 0x4, R4 ;  /* 0x000000040f0e7825 */ /* 0x000fca00078e0004 */
[----:B------:R1:W2:Y:S01]  /*1af0*/  LDG.E R17, desc[UR6][R14.64] ;  /* 0x000000060e117981 */ /* 0x0002a2000c1e1900 */
[----:B---3--:R-:W-:Y:S01]  /*1b00*/  IADD3 R27, PT, PT, R12, R13, R27 ;  /* 0x0000000d0c1b7210 */ /* 0x008fe20007ffe01b */
[----:B0-----:R-:W-:-:S04]  /*1b10*/  VIADD R29, R7, 0x500 ;  /* 0x00000500071d7836 */ /* 0x001fc80000000000 */
[----:B------:R-:W-:-:S04]  /*1b20*/  IMAD.WIDE.U32 R12, R29, 0x4, R4 ;  /* 0x000000041d0c7825 */ /* 0x000fc800078e0004 */
[----:B-1----:R-:W-:Y:S01]  /*1b30*/  VIADD R15, R7, 0x600 ;  /* 0x00000600070f7836 */ /* 0x002fe20000000000 */
[----:B------:R0:W3:Y:S03]  /*1b40*/  LDG.E R18, desc[UR6][R12.64] ;  /* 0x000000060c127981 */ /* 0x0000e6000c1e1900 */
[----:B------:R-:W-:-:S04]  /*1b50*/  IMAD.WIDE.U32 R14, R15, 0x4, R4 ;  /* 0x000000040f0e7825 */ /* 0x000fc800078e0004 */
[----:B0-----:R-:W-:Y:S02]  /*1b60*/  IMAD.WIDE.U32 R12, R22, 0x4, R4 ;  /* 0x00000004160c7825 */ /* 0x001fe400078e0004 */
[----:B------:R-:W3:Y:S04]  /*1b70*/  LDG.E R22, desc[UR6][R14.64] ;  /* 0x000000060e167981 */ /* 0x000ee8000c1e1900 */
[----:B------:R-:W3:Y:S01]  /*1b80*/  LDG.E R20, desc[UR6][R12.64] ;  /* 0x000000060c147981 */ /* 0x000ee2000c1e1900 */
[----:B------:R-:W-:Y:S01]  /*1b90*/  VIADD R0, R0, 0x10 ;  /* 0x0000001000007836 */ /* 0x000fe20000000000 */
[----:B-----5:R-:W-:-:S04]  /*1ba0*/  IADD3 R25, PT, PT, R26, R25, R27 ;  /* 0x000000191a197210 */ /* 0x020fc80007ffe01b */
[----:B----4-:R-:W-:Y:S02]  /*1bb0*/  IADD3 R16, PT, PT, R19, R16, R25 ;  /* 0x0000001013107210 */ /* 0x010fe40007ffe019 */
[----:B------:R-:W-:Y:S02]  /*1bc0*/  ISETP.NE.AND P0, PT, R0, RZ, PT ;  /* 0x000000ff0000720c */ /* 0x000fe40003f05270 */
[----:B------:R-:W-:Y:S01]  /*1bd0*/  IADD3 R16, PT, PT, R23, R24, R16 ;  /* 0x0000001817107210 */ /* 0x000fe20007ffe010 */
[----:B------:R-:W-:Y:S02]  /*1be0*/  VIADD R11, R11, 0x1000 ;  /* 0x000010000b0b7836 */ /* 0x000fe40000000000 */
[----:B------:R-:W-:Y:S01]  /*1bf0*/  VIADD R7, R7, 0x1000 ;  /* 0x0000100007077836 */ /* 0x000fe20000000000 */
[----:B--2---:R-:W-:-:S04]  /*1c00*/  IADD3 R16, PT, PT, R21, R28, R16 ;  /* 0x0000001c15107210 */ /* 0x004fc80007ffe010 */
[----:B---3--:R-:W-:-:S04]  /*1c10*/  IADD3 R17, PT, PT, R18, R17, R16 ;  /* 0x0000001112117210 */ /* 0x008fc80007ffe010 */
[----:B------:R-:W-:Y:S01]  /*1c20*/  IADD3 R27, PT, PT, R20, R22, R17 ;  /* 0x00000016141b7210 */ /* 0x000fe20007ffe011 */
[----:B------:R-:W-:Y:S06]  /*1c30*/  @P0 BRA `(.L_x_199) ;  /* 0xfffffffc00100947 */ /* 0x000fec000383ffff */
[----:B------:R-:W-:Y:S05]  /*1c40*/  BSYNC.RECONVERGENT B3 ;  /* 0x0000000000037941 */ /* 0x000fea0003800200 */
.L_x_198:
[----:B------:R-:W-:-:S07]  /*1c50*/  IADD3 R0, PT, PT, R11, -0x800, RZ ;  /* 0xfffff8000b007810 */ /* 0x000fce0007ffe0ff */
.L_x_197:
[----:B------:R-:W-:Y:S05]  /*1c60*/  BSYNC.RECONVERGENT B2 ;  /* 0x0000000000027941 */ /* 0x000fea0003800200 */
.L_x_196:
[----:B------:R-:W-:-:S13]  /*1c70*/  ISETP.NE.AND P0, PT, R10, RZ, PT ;  /* 0x000000ff0a00720c */ /* 0x000fda0003f05270 */
[----:B------:R-:W-:Y:S05]  /*1c80*/  @!P0 BRA `(.L_x_195) ;  /* 0x0000000400148947 */ /* 0x000fea0003800000 */
[----:B------:R-:W-:Y:S01]  /*1c90*/  ISETP.GE.U32.AND P0, PT, R10, 0x8, PT ;  /* 0x000000080a00780c */ /* 0x000fe20003f06070 */
[----:B------:R-:W-:Y:S01]  /*1ca0*/  BSSY.RECONVERGENT B2, `(.L_x_200) ;  /* 0x0000021000027945 */ /* 0x000fe20003800200 */
[----:B------:R-:W-:-:S04]  /*1cb0*/  LOP3.LUT R23, R8, 0x7, RZ, 0xc0, !PT ;  /* 0x0000000708177812 */ /* 0x000fc800078ec0ff */
[----:B------:R-:W-:-:S07]  /*1cc0*/  ISETP.NE.AND P1, PT, R23, RZ, PT ;  /* 0x000000ff1700720c */ /* 0x000fce0003f25270 */
[----:B------:R-:W-:Y:S06]  /*1cd0*/  @!P0 BRA `(.L_x_201) ;  /* 0x0000000000748947 */ /* 0x000fec0003800000 */
[----:B------:R-:W-:-:S04]  /*1ce0*/  IMAD.IADD R11, R0, 0x1, R9 ;  /* 0x00000001000b7824 */ /* 0x000fc800078e0209 */
[C---:B------:R-:W-:Y:S02]  /*1cf0*/  VIADD R19, R11.reuse, 0x100 ;  /* 0x000001000b137836 */ /* 0x040fe40000000000 */
[C---:B------:R-:W-:Y:S02]  /*1d00*/  VIADD R21, R11.reuse, 0x200 ;  /* 0x000002000b157836 */ /* 0x040fe40000000000 */
[C---:B------:R-:W-:Y:S02]  /*1d10*/  VIADD R13, R11.reuse, 0x300 ;  /* 0x000003000b0d7836 */ /* 0x040fe40000000000 */
[----:B------:R-:W-:-:S04]  /*1d20*/  IMAD.WIDE.U32 R16, R11, 0x4, R4 ;  /* 0x000000040b107825 */ /* 0x000fc800078e0004 */
[--C-:B------:R-:W-:Y:S01]  /*1d30*/  IMAD.WIDE.U32 R18, R19, 0x4, R4.reuse ;  /* 0x0000000413127825 */ /* 0x100fe200078e0004 */
[----:B------:R0:W2:Y:S03]  /*1d40*/  LDG.E R22, desc[UR6][R16.64] ;  /* 0x0000000610167981 */ /* 0x0000a6000c1e1900 */
[--C-:B------:R-:W-:Y:S01]  /*1d50*/  IMAD.WIDE.U32 R20, R21, 0x4, R4.reuse ;  /* 0x0000000415147825 */ /* 0x100fe200078e0004 */
[----:B------:R1:W2:Y:S03]  /*1d60*/  LDG.E R7, desc[UR6][R18.64] ;  /* 0x0000000612077981 */ /* 0x0002a6000c1e1900 */
[C---:B------:R-:W-:Y:S02]  /*1d70*/  VIADD R15, R11.reuse, 0x400 ;  /* 0x000004000b0f7836 */ /* 0x040fe40000000000 */
[C---:B------:R-:W-:Y:S01]  /*1d80*/  VIADD R25, R11.reuse, 0x500 ;  /* 0x000005000b197836 */ /* 0x040fe20000000000 */
[----:B------:R-:W-:Y:S01]  /*1d90*/  IADD3 R29, PT, PT, R11, 0x600, RZ ;  /* 0x000006000b1d7810 */ /* 0x000fe20007ffe0ff */
[----:B------:R-:W-:Y:S01]  /*1da0*/  IMAD.WIDE.U32 R12, R13, 0x4, R4 ;  /* 0x000000040d0c7825 */ /* 0x000fe200078e0004 */
[----:B------:R-:W3:Y:S03]  /*1db0*/  LDG.E R20, desc[UR6][R20.64] ;  /* 0x0000000614147981 */ /* 0x000ee6000c1e1900 */
[----:B------:R-:W-:-:S02]  /*1dc0*/  VIADD R24, R11, 0x700 ;  /* 0x000007000b187836 */ /* 0x000fc40000000000 */
[--C-:B------:R-:W-:Y:S01]  /*1dd0*/  IMAD.WIDE.U32 R14, R15, 0x4, R4.reuse ;  /* 0x000000040f0e7825 */ /* 0x100fe200078e0004 */
[----:B------:R-:W3:Y:S03]  /*1de0*/  LDG.E R12, desc[UR6][R12.64] ;  /* 0x000000060c0c7981 */ /* 0x000ee6000c1e1900 */
[--C-:B------:R-:W-:Y:S02]  /*1df0*/  IMAD.WIDE.U32 R10, R25, 0x4, R4.reuse ;  /* 0x00000004190a7825 */ /* 0x100fe400078e0004 */
[----:B------:R-:W4:Y:S02]  /*1e00*/  LDG.E R14, desc[UR6][R14.64] ;  /* 0x000000060e0e7981 */ /* 0x000f24000c1e1900 */
[--C-:B0-----:R-:W-:Y:S02]  /*1e10*/  IMAD.WIDE.U32 R16, R29, 0x4, R4.reuse ;  /* 0x000000041d107825 */ /* 0x101fe400078e0004 */
[----:B------:R-:W4:Y:S02]  /*1e20*/  LDG.E R10, desc[UR6][R10.64] ;  /* 0x000000060a0a7981 */ /* 0x000f24000c1e1900 */
[----:B-1----:R-:W-:-:S02]  /*1e30*/  IMAD.WIDE.U32 R18, R24, 0x4, R4 ;  /* 0x0000000418127825 */ /* 0x002fc400078e0004 */
[----:B------:R-:W5:Y:S04]  /*1e40*/  LDG.E R16, desc[UR6][R16.64] ;  /* 0x0000000610107981 */ /* 0x000f68000c1e1900 */
[----:B------:R-:W5:Y:S01]  /*1e50*/  LDG.E R18, desc[UR6][R18.64] ;  /* 0x0000000612127981 */ /* 0x000f62000c1e1900 */
[----:B------:R-:W-:Y:S01]  /*1e60*/  VIADD R0, R0, 0x800 ;  /* 0x0000080000007836 */ /* 0x000fe20000000000 */
[----:B--2---:R-:W-:-:S04]  /*1e70*/  IADD3 R7, PT, PT, R7, R22, R27 ;  /* 0x0000001607077210 */ /* 0x004fc80007ffe01b */
[----:B---3--:R-:W-:-:S04]  /*1e80*/  IADD3 R7, PT, PT, R12, R20, R7 ;  /* 0x000000140c077210 */ /* 0x008fc80007ffe007 */
[----:B----4-:R-:W-:-:S04]  /*1e90*/  IADD3 R7, PT, PT, R10, R14, R7 ;  /* 0x0000000e0a077210 */ /* 0x010fc80007ffe007 */
[----:B-----5:R-:W-:-:S07]  /*1ea0*/  IADD3 R27, PT, PT, R18, R16, R7 ;  /* 0x00000010121b7210 */ /* 0x020fce0007ffe007 */
.L_x_201:
[----:B------:R-:W-:Y:S05]  /*1eb0*/  BSYNC.RECONVERGENT B2 ;  /* 0x0000000000027941 */ /* 0x000fea0003800200 */
.L_x_200:
[----:B------:R-:W-:Y:S05]  /*1ec0*/  @!P1 BRA `(.L_x_195) ;  /* 0x0000000000849947 */ /* 0x000fea0003800000 */
[----:B------:R-:W-:Y:S01]  /*1ed0*/  ISETP.GE.U32.AND P0, PT, R23, 0x4, PT ;  /* 0x000000041700780c */ /* 0x000fe20003f06070 */
[----:B------:R-:W-:Y:S01]  /*1ee0*/  BSSY.RECONVERGENT B2, `(.L_x_202) ;  /* 0x0000012000027945 */ /* 0x000fe20003800200 */
[----:B------:R-:W-:-:S11]  /*1ef0*/  LOP3.LUT P1, RZ, R8, 0x3, RZ, 0xc0, !PT ;  /* 0x0000000308ff7812 */ /* 0x000fd6000782c0ff */
[----:B------:R-:W-:Y:S05]  /*1f00*/  @!P0 BRA `(.L_x_203) ;  /* 0x00000000003c8947 */ /* 0x000fea0003800000 */
[----:B------:R-:W-:-:S04]  /*1f10*/  IMAD.IADD R7, R0, 0x1, R9 ;  /* 0x0000000100077824 */ /* 0x000fc800078e0209 */
[C---:B------:R-:W-:Y:S02]  /*1f20*/  VIADD R11, R7.reuse, 0x100 ;  /* 0x00000100070b7836 */ /* 0x040fe40000000000 */
[----:B------:R-:W-:-:S04]  /*1f30*/  IMAD.WIDE.U32 R8, R7, 0x4, R4 ;  /* 0x0000000407087825 */ /* 0x000fc800078e0004 */
[C---:B------:R-:W-:Y:S02]  /*1f40*/  VIADD R13, R7.reuse, 0x200 ;  /* 0x00000200070d7836 */ /* 0x040fe40000000000 */
[----:B------:R-:W-:Y:S01]  /*1f50*/  VIADD R15, R7, 0x300 ;  /* 0x00000300070f7836 */ /* 0x000fe20000000000 */
[----:B------:R-:W2:Y:S01]  /*1f60*/  LDG.E R8, desc[UR6][R8.64] ;  /* 0x0000000608087981 */ /* 0x000ea2000c1e1900 */
[----:B------:R-:W-:-:S04]  /*1f70*/  IMAD.WIDE.U32 R10, R11, 0x4, R4 ;  /* 0x000000040b0a7825 */ /* 0x000fc800078e0004 */
[--C-:B------:R-:W-:Y:S02]  /*1f80*/  IMAD.WIDE.U32 R12, R13, 0x4, R4.reuse ;  /* 0x000000040d0c7825 */ /* 0x100fe400078e0004 */
[----:B------:R-:W2:Y:S02]  /*1f90*/  LDG.E R10, desc[UR6][R10.64] ;  /* 0x000000060a0a7981 */ /* 0x000ea4000c1e1900 */
[----:B------:R-:W-:Y:S02]  /*1fa0*/  IMAD.WIDE.U32 R14, R15, 0x4, R4 ;  /* 0x000000040f0e7825 */ /* 0x000fe400078e0004 */
[----:B------:R-:W3:Y:S04]  /*1fb0*/  LDG.E R12, desc[UR6][R12.64] ;  /* 0x000000060c0c7981 */ /* 0x000ee8000c1e1900 */
[----:B------:R-:W3:Y:S01]  /*1fc0*/  LDG.E R14, desc[UR6][R14.64] ;  /* 0x000000060e0e7981 */ /* 0x000ee2000c1e1900 */
[----:B------:R-:W-:-:S02]  /*1fd0*/  IADD3 R0, PT, PT, R0, 0x400, RZ ;  /* 0x0000040000007810 */ /* 0x000fc40007ffe0ff */
[----:B--2---:R-:W-:-:S04]  /*1fe0*/  IADD3 R27, PT, PT, R10, R8, R27 ;  /* 0x000000080a1b7210 */ /* 0x004fc80007ffe01b */
[----:B---3--:R-:W-:-:S07]  /*1ff0*/  IADD3 R27, PT, PT, R14, R12, R27 ;  /* 0x0000000c0e1b7210 */ /* 0x008fce0007ffe01b */
.L_x_203:
[----:B------:R-:W-:Y:S05]  /*2000*/  BSYNC.RECONVERGENT B2 ;  /* 0x0000000000027941 */ /* 0x000fea0003800200 */
.L_x_202:
[----:B------:R-:W-:Y:S05]  /*2010*/  @!P1 BRA `(.L_x_195) ;  /* 0x0000000000309947 */ /* 0x000fea0003800000 */
[----:B------:R-:W-:Y:S01]  /*2020*/  LOP3.LUT R6, R6, 0xffff, RZ, 0xc0, !PT ;  /* 0x0000ffff06067812 */ /* 0x000fe200078ec0ff */
[----:B------:R-:W-:-:S03]  /*2030*/  IMAD.IADD R9, R0, 0x1, R2 ;  /* 0x0000000100097824 */ /* 0x000fc600078e0202 */
[----:B------:R-:W-:-:S04]  /*2040*/  LEA.HI R6, R6, 0x1, RZ, 0x18 ;  /* 0x0000000106067811 */ /* 0x000fc800078fc0ff */
[----:B------:R-:W-:-:S05]  /*2050*/  LOP3.LUT R6, R6, 0x3, RZ, 0xc0, !PT ;  /* 0x0000000306067812 */ /* 0x000fca00078ec0ff */
[----:B------:R-:W-:-:S07]  /*2060*/  IMAD.MOV R0, RZ, RZ, -R6 ;  /* 0x000000ffff007224 */ /* 0x000fce00078e0a06 */
.L_x_204:
[----:B------:R-:W-:-:S06]  /*2070*/  IMAD.WIDE.U32 R6, R9, 0x4, R4 ;  /* 0x0000000409067825 */ /* 0x000fcc00078e0004 */
[----:B------:R-:W2:Y:S01]  /*2080*/  LDG.E R6, desc[UR6][R6.64] ;  /* 0x0000000606067981 */ /* 0x000ea2000c1e1900 */
[----:B------:R-:W-:Y:S02]  /*2090*/  VIADD R0, R0, 0x1 ;  /* 0x0000000100007836 */ /* 0x000fe40000000000 */
[----:B------:R-:W-:-:S03]  /*20a0*/  VIADD R9, R9, 0x100 ;  /* 0x0000010009097836 */ /* 0x000fc60000000000 */
[----:B------:R-:W-:Y:S01]  /*20b0*/  ISETP.NE.AND P0, PT, R0, RZ, PT ;  /* 0x000000ff0000720c */ /* 0x000fe20003f05270 */
[----:B--2---:R-:W-:-:S12]  /*20c0*/  IMAD.IADD R27, R6, 0x1, R27 ;  /* 0x00000001061b7824 */ /* 0x004fd800078e021b */
[----:B------:R-:W-:Y:S05]  /*20d0*/  @P0 BRA `(.L_x_204) ;  /* 0xfffffffc00e40947 */ /* 0x000fea000383ffff */
.L_x_195:
[----:B------:R-:W-:Y:S05]  /*20e0*/  BSYNC.RECONVERGENT B1 ;  /* 0x0000000000017941 */ /* 0x000fea0003800200 */
.L_x_192:
[----:B------:R-:W0:Y:S01]  /*20f0*/  S2R R9, SR_LANEID ;  /* 0x0000000000097919 */ /* 0x000e220000000000 */
[----:B------:R-:W1:Y:S01]  /*2100*/  SHFL.DOWN PT, R0, R27, 0x1, 0x1f ;  /* 0x08201f001b007f89 */ /* 0x000e6200000e0000 */
[----:B------:R-:W2:Y:S01]  /*2110*/  S2R R8, SR_TID.X ;  /* 0x0000000000087919 */ /* 0x000ea20000002100 */
[C---:B0-----:R-:W-:Y:S02]  /*2120*/  ISETP.GT.AND P0, PT, R9.reuse, 0x1e, PT ;  /* 0x0000001e0900780c */ /* 0x041fe40003f04270 */
[C---:B------:R-:W-:Y:S02]  /*2130*/  ISETP.NE.AND P1, PT, R9.reuse, RZ, PT ;  /* 0x000000ff0900720c */ /* 0x040fe40003f25270 */
[----:B-1----:R-:W-:Y:S02]  /*2140*/  SEL R0, R0, RZ, !P0 ;  /* 0x000000ff00007207 */ /* 0x002fe40004000000 */
[----:B------:R-:W-:-:S03]  /*2150*/  ISETP.GT.AND P0, PT, R9, 0x1d, PT ;  /* 0x0000001d0900780c */ /* 0x000fc60003f04270 */
[----:B------:R-:W-:-:S05]  /*2160*/  IMAD.IADD R0, R0, 0x1, R27 ;  /* 0x0000000100007824 */ /* 0x000fca00078e021b */
[----:B------:R-:W0:Y:S01]  /*2170*/  SHFL.DOWN PT, R2, R0, 0x2, 0x1f ;  /* 0x08401f0000027f89 */ /* 0x000e2200000e0000 */
[----:B------:R-:W1:Y:S01]  /*2180*/  @!P1 S2R R6, SR_CgaCtaId ;  /* 0x0000000000069919 */ /* 0x000e620000008800 */
[----:B0-----:R-:W-:Y:S02]  /*2190*/  SEL R5, R2, RZ, !P0 ;  /* 0x000000ff02057207 */ /* 0x001fe40004000000 */
[----:B------:R-:W-:Y:S02]  /*21a0*/  ISETP.GT.AND P0, PT, R9, 0x1b, PT ;  /* 0x0000001b0900780c */ /* 0x000fe40003f04270 */
[----:B------:R-:W-:-:S05]  /*21b0*/  IADD3 R5, PT, PT, R0, R5, RZ ;  /* 0x0000000500057210 */ /* 0x000fca0007ffe0ff */
[----:B------:R-:W0:Y:S02]  /*21c0*/  SHFL.DOWN PT, R2, R5, 0x4, 0x1f ;  /* 0x08801f0005027f89 */ /* 0x000e2400000e0000 */
[----:B0-----:R-:W-:Y:S02]  /*21d0*/  SEL R2, R2, RZ, !P0 ;  /* 0x000000ff02027207 */ /* 0x001fe40004000000 */
[----:B------:R-:W-:-:S03]  /*21e0*/  ISETP.GT.AND P0, PT, R9, 0x17, PT ;  /* 0x000000170900780c */ /* 0x000fc60003f04270 */
[----:B------:R-:W-:Y:S01]  /*21f0*/  IMAD.IADD R2, R5, 0x1, R2 ;  /* 0x0000000105027824 */ /* 0x000fe200078e0202 */
[----:B------:R-:W-:-:S04]  /*2200*/  @!P1 MOV R5, 0x400 ;  /* 0x0000040000059802 */ /* 0x000fc80000000f00 */
[----:B------:R-:W0:Y:S01]  /*2210*/  SHFL.DOWN PT, R4, R2, 0x8, 0x1f ;  /* 0x09001f0002047f89 */ /* 0x000e2200000e0000 */
[----:B-1----:R-:W-:Y:S02]  /*2220*/  @!P1 LEA R5, R6, R5, 0x18 ;  /* 0x0000000506059211 */ /* 0x002fe400078ec0ff */
[----:B0-----:R-:W-:Y:S02]  /*2230*/  SEL R7, R4, RZ, !P0 ;  /* 0x000000ff04077207 */ /* 0x001fe40004000000 */
[----:B------:R-:W-:Y:S02]  /*2240*/  ISETP.GT.AND P0, PT, R9, 0xf, PT ;  /* 0x0000000f0900780c */ /* 0x000fe40003f04270 */
[----:B--2---:R-:W-:Y:S01]  /*2250*/  @!P1 SHF.R.U32.HI R4, RZ, 0x3, R8 ;  /* 0x00000003ff049819 */ /* 0x004fe20000011608 */
[----:B------:R-:W-:-:S03]  /*2260*/  IMAD.IADD R7, R2, 0x1, R7 ;  /* 0x0000000102077824 */ /* 0x000fc600078e0207 */
[----:B------:R-:W-:Y:S02]  /*2270*/  @!P1 LOP3.LUT R4, R4, 0x7c, RZ, 0xc0, !PT ;  /* 0x0000007c04049812 */ /* 0x000fe400078ec0ff */
[----:B------:R-:W0:Y:S03]  /*2280*/  SHFL.DOWN PT, R0, R7, 0x10, 0x1f ;  /* 0x0a001f0007007f89 */ /* 0x000e2600000e0000 */
[----:B------:R-:W-:Y:S01]  /*2290*/  @!P1 IMAD.IADD R4, R4, 0x1, R5 ;  /* 0x0000000104049824 */ /* 0x000fe200078e0205 */
        /* <DEDUP_REMOVED lines=15> */
[----:B------:R-:W-:-:S07]  /*2390*/  IMAD.IADD R11, R0, 0x1, R9 ;  /* 0x00000001000b7824 */ /* 0x000fce00078e0209 */
.L_x_191:
[----:B------:R-:W-:Y:S05]  /*23a0*/  BSYNC.RECONVERGENT B0 ;  /* 0x0000000000007941 */ /* 0x000fea0003800200 */
.L_x_175:
[----:B------:R-:W-:Y:S05]  /*23b0*/  @P0 EXIT ;  /* 0x000000000000094d */ /* 0x000fea0003800000 */
[----:B---3--:R-:W3:Y:S02]  /*23c0*/  LDC.64 R4, c[0x0][0x388] ;  /* 0x0000e200ff047b82 */ /* 0x008ee40000000a00 */
[----:B---3--:R-:W-:-:S05]  /*23d0*/  IMAD.WIDE.U32 R2, R3, 0x4, R4 ;  /* 0x0000000403027825 */ /* 0x008fca00078e0004 */
[----:B------:R-:W-:Y:S01]  /*23e0*/  STG.E desc[UR6][R2.64], R11 ;  /* 0x0000000b02007986 */ /* 0x000fe2000c101906 */
[----:B------:R-:W-:Y:S05]  /*23f0*/  EXIT ;  /* 0x000000000000794d */ /* 0x000fea0003800000 */
.L_x_205:
        /* <DEDUP_REMOVED lines=16> */
.L_x_244:


//--------------------- .text._ZN3cub18CUB_300001_SM_10006detail6reduce28DeviceReduceSingleTileKernelINS2_10policy_hubIijN4cuda3std3__44plusIiEEE10Policy1000EN6thrust24THRUST_300001_SM_1000_NS6detail15normal_iteratorINSD_10device_ptrIiEEEEPijS9_iiNS7_10__identityEEEvT0_T1_T2_T3_T4_T6_ --------------------------
	.section	.text._ZN3cub18CUB_300001_SM_10006detail6reduce28DeviceReduceSingleTileKernelINS2_10policy_hubIijN4cuda3std3__44plusIiEEE10Policy1000EN6thrust24THRUST_300001_SM_1000_NS6detail15normal_iteratorINSD_10device_ptrIiEEEEPijS9_iiNS7_10__identityEEEvT0_T1_T2_T3_T4_T6_,"ax",@progbits
	.align	128
        .global         _ZN3cub18CUB_300001_SM_10006detail6reduce28DeviceReduceSingleTileKernelINS2_10policy_hubIijN4cuda3std3__44plusIiEEE10Policy1000EN6thrust24THRUST_300001_SM_1000_NS6detail15normal_iteratorINSD_10device_ptrIiEEEEPijS9_iiNS7_10__identityEEEvT0_T1_T2_T3_T4_T6_
        .type           _ZN3cub18CUB_300001_SM_10006detail6reduce28DeviceReduceSingleTileKernelINS2_10policy_hubIijN4cuda3std3__44plusIiEEE10Policy1000EN6thrust24THRUST_300001_SM_1000_NS6detail15normal_iteratorINSD_10device_ptrIiEEEEPijS9_iiNS7_10__identityEEEvT0_T1_T2_T3_T4_T6_,@function
        .size           _ZN3cub18CUB_300001_SM_10006detail6reduce28DeviceReduceSingleTileKernelINS2_10policy_hubIijN4cuda3std3__44plusIiEEE10Policy1000EN6thrust24THRUST_300001_SM_1000_NS6detail15normal_iteratorINSD_10device_ptrIiEEEEPijS9_iiNS7_10__identityEEEvT0_T1_T2_T3_T4_T6_,(.L_x_245 - _ZN3cub18CUB_300001_SM_10006detail6reduce28DeviceReduceSingleTileKernelINS2_10policy_hubIijN4cuda3std3__44plusIiEEE10Policy1000EN6thrust24THRUST_300001_SM_1000_NS6detail15normal_iteratorINSD_10device_ptrIiEEEEPijS9_iiNS7_10__identityEEEvT0_T1_T2_T3_T4_T6_)
        .other          _ZN3cub18CUB_300001_SM_10006detail6reduce28DeviceReduceSingleTileKernelINS2_10policy_hubIijN4cuda3std3__44plusIiEEE10Policy1000EN6thrust24THRUST_300001_SM_1000_NS6detail15normal_iteratorINSD_10device_ptrIiEEEEPijS9_iiNS7_10__identityEEEvT0_T1_T2_T3_T4_T6_,@"STO_CUDA_ENTRY STV_DEFAULT"
_ZN3cub18CUB_300001_SM_10006detail6reduce28DeviceReduceSingleTileKernelINS2_10policy_hubIijN4cuda3std3__44plusIiEEE10Policy1000EN6thrust24THRUST_300001_SM_1000_NS6detail15normal_iteratorINSD_10device_ptrIiEEEEPijS9_iiNS7_10__identityEEEvT0_T1_T2_T3_T4_T6_:
.text._ZN3cub18CUB_300001_SM_10006detail6reduce28DeviceReduceSingleTileKernelINS2_10policy_hubIijN4cuda3std3__44plusIiEEE10Policy1000EN6thrust24THRUST_300001_SM_1000_NS6detail15normal_iteratorINSD_10device_ptrIiEEEEPijS9_iiNS7_10__identityEEEvT0_T1_T2_T3_T4_T6_:
        /* <DEDUP_REMOVED lines=13> */
.L_x_206:
[----:B------:R-:W-:Y:S01]  /*00d0*/  ISETP.GT.U32.AND P0, PT, R2, 0xfff, PT ;  /* 0x00000fff0200780c */ /* 0x000fe20003f04070 */
[----:B------:R-:W-:-:S12]  /*00e0*/  BSSY.RECONVERGENT B0, `(.L_x_207) ;  /* 0x00001e7000007945 */ /* 0x000fd80003800200 */
        /* <DEDUP_REMOVED lines=11> */
.L_x_210:
[----:B------:R-:W-:Y:S05]  /*01a0*/  BSYNC.RECONVERGENT B1 ;  /* 0x0000000000017941 */ /* 0x000fea0003800200 */
.L_x_209:
        /* <DEDUP_REMOVED lines=17> */
.L_x_215:
        /* <DEDUP_REMOVED lines=31> */
.L_x_214:
[----:B------:R-:W-:Y:S05]  /*04b0*/  BSYNC.RECONVERGENT B2 ;  /* 0x0000000000027941 */ /* 0x000fea0003800200 */
.L_x_213:
[----:B------:R-:W-:Y:S05]  /*04c0*/  @!P0 BRA `(.L_x_212) ;  /* 0x0000000000c88947 */ /* 0x000fea0003800000 */
[----:B------:R-:W-:Y:S01]  /*04d0*/  ISETP.GE.U32.AND P0, PT, R21, 0x8, PT ;  /* 0x000000081500780c */ /* 0x000fe20003f06070 */
[----:B------:R-:W-:Y:S01]  /*04e0*/  BSSY.RECONVERGENT B2, `(.L_x_216) ;  /* 0x0000013000027945 */ /* 0x000fe20003800200 */
[----:B------:R-:W-:-:S04]  /*04f0*/  LOP3.LUT R16, R4, 0x7, RZ, 0xc0, !PT ;  /* 0x0000000704107812 */ /* 0x000fc800078ec0ff */
[----:B------:R-:W-:-:S07]  /*0500*/  ISETP.NE.AND P1, PT, R16, RZ, PT ;  /* 0x000000ff1000720c */ /* 0x000fce0003f25270 */
[----:B------:R-:W-:Y:S06]  /*0510*/  @!P0 BRA `(.L_x_217) ;  /* 0x00000000003c8947 */ /* 0x000fec0003800000 */
[----:B------:R-:W0:Y:S02]  /*0520*/  LDC.64 R6, c[0x0][0x380] ;  /* 0x0000e000ff067b82 */ /* 0x000e240000000a00 */
[----:B0-----:R-:W-:-:S05]  /*0530*/  IMAD.WIDE.U32 R6, R5, 0x4, R6 ;  /* 0x0000000405067825 */ /* 0x001fca00078e0006 */
        /* <DEDUP_REMOVED lines=13> */
.L_x_217:
[----:B------:R-:W-:Y:S05]  /*0610*/  BSYNC.RECONVERGENT B2 ;  /* 0x0000000000027941 */ /* 0x000fea0003800200 */
.L_x_216:
        /* <DEDUP_REMOVED lines=11> */
[----:B------:R-:W3:Y:S01]  /*06d0*/  LDG.E R10, desc[UR6][R6.64+0xc00] ;  /* 0x000c0006060a7981 */ /* 0x000ee2000c1e1900 */
[----:B------:R-:W-:Y:S01]  /*06e0*/  VIADD R5, R5, 0x400 ;  /* 0x0000040005057836 */ /* 0x000fe20000000000 */
[----:B--2--5:R-:W-:-:S04]  /*06f0*/  IADD3 R0, PT, PT, R4, R9, R0 ;  /* 0x0000000904007210 */ /* 0x024fc80007ffe000 */
[----:B---3--:R-:W-:-:S07]  /*0700*/  IADD3 R0, PT, PT, R10, R11, R0 ;  /* 0x0000000b0a007210 */ /* 0x008fce0007ffe000 */
.L_x_219:
[----:B------:R-:W-:Y:S05]  /*0710*/  BSYNC.RECONVERGENT B2 ;  /* 0x0000000000027941 */ /* 0x000fea0003800200 */
.L_x_218:
[----:B------:R-:W-:Y:S05]  /*0720*/  @!P1 BRA `(.L_x_212) ;  /* 0x0000000000309947 */ /* 0x000fea0003800000 */
[----:B------:R-:W0:Y:S02]  /*0730*/  LDC.64 R6, c[0x0][0x380] ;  /* 0x0000e000ff067b82 */ /* 0x000e240000000a00 */
[----:B0-----:R-:W-:-:S04]  /*0740*/  IMAD.WIDE.U32 R4, R5, 0x4, R6 ;  /* 0x0000000405047825 */ /* 0x001fc800078e0006 */
[----:B------:R-:W-:Y:S02]  /*0750*/  IMAD.MOV R6, RZ, RZ, -R8 ;  /* 0x000000ffff067224 */ /* 0x000fe400078e0a08 */
[----:B------:R-:W-:-:S07]  /*0760*/  IMAD.MOV.U32 R7, RZ, RZ, R5 ;  /* 0x000000ffff077224 */ /* 0x000fce00078e0005 */
.L_x_220:
[----:B------:R-:W-:-:S06]  /*0770*/  IMAD.MOV.U32 R5, RZ, RZ, R7 ;  /* 0x000000ffff057224 */ /* 0x000fcc00078e0007 */
[----:B------:R0:W2:Y:S01]  /*0780*/  LDG.E R5, desc[UR6][R4.64] ;  /* 0x0000000604057981 */ /* 0x0000a2000c1e1900 */
[----:B------:R-:W-:-:S05]  /*0790*/  VIADD R6, R6, 0x1 ;  /* 0x0000000106067836 */ /* 0x000fca0000000000 */
[----:B------:R-:W-:Y:S02]  /*07a0*/  ISETP.NE.AND P0, PT, R6, RZ, PT ;  /* 0x000000ff0600720c */ /* 0x000fe40003f05270 */
[----:B0-----:R-:W-:-:S05]  /*07b0*/  IADD3 R4, P1, PT, R4, 0x400, RZ ;  /* 0x0000040004047810 */ /* 0x001fca0007f3e0ff */
[----:B------:R-:W-:Y:S02]  /*07c0*/  IMAD.X R7, RZ, RZ, R7, P1 ;  /* 0x000000ffff077224 */ /* 0x000fe400008e0607 */
[----:B--2--5:R-:W-:-:S04]  /*07d0*/  IMAD.IADD R0, R5, 0x1, R0 ;  /* 0x0000000105007824 */ /* 0x024fc800078e0200 */
[----:B------:R-:W-:Y:S05]  /*07e0*/  @P0 BRA `(.L_x_220) ;  /* 0xfffffffc00e00947 */ /* 0x000fea000383ffff */
.L_x_212:
[----:B------:R-:W-:Y:S05]  /*07f0*/  BSYNC.RECONVERGENT B1 ;  /* 0x0000000000017941 */ /* 0x000fea0003800200 */
.L_x_211:
[----:B------:R-:W-:-:S13]  /*0800*/  ISETP.GE.U32.AND P0, PT, R2, 0x100, PT ;  /* 0x000001000200780c */ /* 0x000fda0003f06070 */
        /* <DEDUP_REMOVED lines=38> */
[----:B-1----:R-:W1:Y:S01]  /*0a70*/  LDS.64 R2, [UR4+0x20] ;  /* 0x00002004ff027984 */ /* 0x002e620008000a00 */
[----:B0-----:R-:W-:-:S04]  /*0a80*/  IADD3 R0, PT, PT, R4, R0, R9 ;  /* 0x0000000004007210 */ /* 0x001fc80007ffe009 */
[----:B------:R-:W-:-:S04]  /*0a90*/  IADD3 R0, PT, PT, R6, R0, R5 ;  /* 0x0000000006007210 */ /* 0x000fc80007ffe005 */
[----:B-1----:R-:W-:-:S05]  /*0aa0*/  IADD3 R0, PT, PT, R2, R0, R7 ;  /* 0x0000000002007210 */ /* 0x002fca0007ffe007 */
[----:B------:R-:W-:Y:S01]  /*0ab0*/  IMAD.IADD R9, R0, 0x1, R3 ;  /* 0x0000000100097824 */ /* 0x000fe200078e0203 */
[----:B------:R-:W-:Y:S06]  /*0ac0*/  BRA `(.L_x_222) ;  /* 0x0000001400207947 */ /* 0x000fec0003800000 */
.L_x_221:
[----:B------:R-:W-:Y:S01]  /*0ad0*/  LOP3.LUT R4, R3, 0x3e0, RZ, 0xc0, !PT ;  /* 0x000003e003047812 */ /* 0x000fe200078ec0ff */
[----:B------:R-:W1:Y:S03]  /*0ae0*/  S2R R10, SR_LANEID ;  /* 0x00000000000a7919 */ /* 0x000e660000000000 */
[----:B0-----:R-:W-:Y:S01]  /*0af0*/  LOP3.LUT R7, RZ, R4, RZ, 0x33, !PT ;  /* 0x00000004ff077212 */ /* 0x001fe200078e33ff */
[----:B------:R-:W-:-:S04]  /*0b00*/  VIADD R5, R4, 0x20 ;  /* 0x0000002004057836 */ /* 0x000fc80000000000 */
[----:B------:R-:W-:Y:S01]  /*0b10*/  IMAD.IADD R7, R7, 0x1, R2 ;  /* 0x0000000107077824 */ /* 0x000fe200078e0202 */
[----:B------:R-:W-:-:S04]  /*0b20*/  ISETP.GT.U32.AND P0, PT, R5, R2, PT ;  /* 0x000000020500720c */ /* 0x000fc80003f04070 */
        /* <DEDUP_REMOVED lines=40> */
[----:B------:R-:W-:Y:S01]  /*0db0*/  ISETP.GT.U32.AND P3, PT, R2, 0x80, PT ;  /* 0x000000800200780c */ /* 0x000fe20003f64070 */
[----:B-1----:R-:W-:-:S09]  /*0dc0*/  ULEA UR4, UR5, UR4, 0x18 ;  /* 0x0000000405047291 */ /* 0x002fd2000f8ec0ff */
[----:B------:R-:W1:Y:S04]  /*0dd0*/  LDS.128 R4, [UR4+0x10] ;  /* 0x00001004ff047984 */ /* 0x000e680008000c00 */
[----:B------:R-:W2:Y:S04]  /*0de0*/  LDS R0, [UR4+0xc] ;  /* 0x00000c04ff007984 */ /* 0x000ea80008000800 */
[----:B------:R-:W3:Y:S01]  /*0df0*/  LDS.64 R10, [UR4+0x20] ;  /* 0x00002004ff0a7984 */ /* 0x000ee20008000a00 */
[----:B-1----:R-:W-:Y:S02]  /*0e00*/  SEL R4, R4, RZ, P2 ;  /* 0x000000ff04047207 */ /* 0x002fe40001000000 */
[----:B------:R-:W-:-:S02]  /*0e10*/  ISETP.GT.U32.AND P2, PT, R2, 0x60, PT ;  /* 0x000000600200780c */ /* 0x000fc40003f44070 */
[----:B--2---:R-:W-:Y:S02]  /*0e20*/  SEL R0, R0, RZ, P1 ;  /* 0x000000ff00007207 */ /* 0x004fe40000800000 */
        /* <DEDUP_REMOVED lines=8> */
[----:B---3--:R-:W-:Y:S02]  /*0eb0*/  SEL R10, R10, RZ, P2 ;  /* 0x000000ff0a0a7207 */ /* 0x008fe40001000000 */
[----:B------:R-:W-:Y:S02]  /*0ec0*/  SEL R11, R11, RZ, P3 ;  /* 0x000000ff0b0b7207 */ /* 0x000fe40001800000 */
[----:B------:R-:W-:-:S05]  /*0ed0*/  IADD3 R0, PT, PT, R10, R0, R7 ;  /* 0x000000000a007210 */ /* 0x000fca0007ffe007 */
[----:B0-----:R-:W-:Y:S01]  /*0ee0*/  IMAD.IADD R9, R0, 0x1, R11 ;  /* 0x0000000100097824 */ /* 0x001fe200078e020b */
[----:B------:R-:W-:Y:S06]  /*0ef0*/  BRA `(.L_x_222) ;  /* 0x0000001000147947 */ /* 0x000fec0003800000 */
.L_x_208:
[----:B------:R-:W0:Y:S01]  /*0f00*/  S2R R0, SR_TID.X ;  /* 0x0000000000007919 */ /* 0x000e220000002100 */
[----:B------:R-:W1:Y:S02]  /*0f10*/  LDCU.64 UR4, c[0x0][0x380] ;  /* 0x00007000ff0477ac */ /* 0x000e640008000a00 */
[----:B-1----:R-:W-:Y:S02]  /*0f20*/  IMAD.U32 R12, RZ, RZ, UR4 ;  /* 0x00000004ff0c7e24 */ /* 0x002fe4000f8e00ff */
[----:B------:R-:W-:Y:S02]  /*0f30*/  IMAD.U32 R13, RZ, RZ, UR5 ;  /* 0x00000005ff0d7e24 */ /* 0x000fe4000f8e00ff */
        /* <DEDUP_REMOVED lines=17> */
[----:B------:R-:W-:Y:S01]  /*1050*/  UMOV UR4, 0x1000 ;  /* 0x0000100000047882 */ /* 0x000fe20000000000 */
[----:B--2---:R-:W-:-:S04]  /*1060*/  IADD3 R3, PT, PT, R7, R6, R3 ;  /* 0x0000000607037210 */ /* 0x004fc80007ffe003 */
[----:B---3--:R-:W-:-:S04]  /*1070*/  IADD3 R3, PT, PT, R9, R8, R3 ;  /* 0x0000000809037210 */ /* 0x008fc80007ffe003 */
[----:B----4-:R-:W-:-:S04]  /*1080*/  IADD3 R3, PT, PT, R11, R10, R3 ;  /* 0x0000000a0b037210 */ /* 0x010fc80007ffe003 */
[----:B-----5:R-:W-:-:S04]  /*1090*/  IADD3 R3, PT, PT, R15, R14, R3 ;  /* 0x0000000e0f037210 */ /* 0x020fc80007ffe003 */
[----:B------:R-:W-:Y:S01]  /*10a0*/  IADD3 R16, PT, PT, R17, R16, R3 ;  /* 0x0000001011107210 */ /* 0x000fe20007ffe003 */
[----:B------:R-:W-:-:S05]  /*10b0*/  VIADD R3, R2, 0xfffff000 ;  /* 0xfffff00002037836 */ /* 0x000fca0000000000 */
[----:B------:R-:W-:Y:S02]  /*10c0*/  ISETP.GE.U32.AND P0, PT, R3, 0x1000, PT ;  /* 0x000010000300780c */ /* 0x000fe40003f06070 */
[----:B------:R-:W-:-:S04]  /*10d0*/  IADD3 R16, PT, PT, R19, R18, R16 ;  /* 0x0000001213107210 */ /* 0x000fc80007ffe010 */
[----:B------:R-:W-:-:S05]  /*10e0*/  IADD3 R21, PT, PT, R21, R20, R16 ;  /* 0x0000001415157210 */ /* 0x000fca0007ffe010 */
[----:B------:R-:W-:Y:S02]  /*10f0*/  IMAD.IADD R7, R22, 0x1, R21 ;  /* 0x0000000116077824 */ /* 0x000fe400078e0215 */
[----:B------:R-:W-:Y:S05]  /*1100*/  @!P0 BRA `(.L_x_223) ;  /* 0x00000000008c8947 */ /* 0x000fea0003800000 */
[----:B------:R-:W0:Y:S01]  /*1110*/  LDC R2, c[0x0][0x390] ;  /* 0x0000e400ff027b82 */ /* 0x000e220000000800 */
[----:B------:R-:W-:-:S07]  /*1120*/  UMOV UR4, 0x1000 ;  /* 0x0000100000047882 */ /* 0x000fce0000000000 */
[----:B------:R-:W1:Y:S02]  /*1130*/  LDC.64 R12, c[0x0][0x380] ;  /* 0x0000e000ff0c7b82 */ /* 0x000e640000000a00 */
.L_x_225:
[----:B------:R-:W-:-:S04]  /*1140*/  VIADD R5, R0, UR4 ;  /* 0x0000000400057c36 */ /* 0x000fc80008000000 */
        /* <DEDUP_REMOVED lines=17> */
[----:B--2---:R-:W-:Y:S01]  /*1260*/  IADD3 R16, PT, PT, R18, R16, R7 ;  /* 0x0000001012107210 */ /* 0x004fe20007ffe007 */
[----:B0-----:R-:W-:-:S05]  /*1270*/  VIADD R7, R2, -UR4 ;  /* 0x8000000402077c36 */ /* 0x001fca0008000000 */
[----:B------:R-:W-:Y:S02]  /*1280*/  ISETP.GE.U32.AND P0, PT, R7, 0x1000, PT ;  /* 0x000010000700780c */ /* 0x000fe40003f06070 */
        /* <DEDUP_REMOVED lines=8> */
[----:B------:R-:W-:-:S06]  /*1310*/  UIADD3 UR4, UPT, UPT, UR4, 0x1000, URZ ;  /* 0x0000100004047890 */ /* 0x000fcc000fffe0ff */
[----:B------:R-:W-:-:S13]  /*1320*/  ISETP.LT.U32.AND P0, PT, R3, UR4, PT ;  /* 0x0000000403007c0c */ /* 0x000fda000bf01070 */
[----:B------:R-:W-:Y:S05]  /*1330*/  @!P0 BRA `(.L_x_225) ;  /* 0xfffffffc00808947 */ /* 0x000fea000383ffff */
.L_x_223:
[----:B------:R-:W-:Y:S01]  /*1340*/  VIADD R3, R2, -UR4 ;  /* 0x8000000402037c36 */ /* 0x000fe20008000000 */
[----:B------:R-:W-:Y:S04]  /*1350*/  BSSY.RECONVERGENT B1, `(.L_x_224) ;  /* 0x0000095000017945 */ /* 0x000fe80003800200 */
[----:B------:R-:W-:-:S04]  /*1360*/  ISETP.GE.AND P0, PT, R0, R3, PT ;  /* 0x000000030000720c */ /* 0x000fc80003f06270 */
[----:B------:R-:W-:-:S13]  /*1370*/  ISETP.LE.U32.OR P0, PT, R2, UR4, P0 ;  /* 0x0000000402007c0c */ /* 0x000fda0008703470 */
[----:B------:R-:W-:Y:S05]  /*1380*/  @P0 BRA `(.L_x_226) ;  /* 0x0000000800440947 */ /* 0x000fea0003800000 */
[----:B------:R-:W-:Y:S01]  /*1390*/  LOP3.LUT R3, RZ, R0, RZ, 0x33, !PT ;  /* 0x00000000ff037212 */ /* 0x000fe200078e33ff */
[----:B------:R-:W-:Y:S01]  /*13a0*/  BSSY.RECONVERGENT B2, `(.L_x_227) ;  /* 0x000004a000027945 */ /* 0x000fe20003800200 */
[----:B------:R-:W-:Y:S02]  /*13b0*/  IMAD.MOV.U32 R5, RZ, RZ, R0 ;  /* 0x000000ffff057224 */ /* 0x000fe400078e0000 */
[----:B------:R-:W-:-:S04]  /*13c0*/  IADD3 R3, PT, PT, R2, -UR4, R3 ;  /* 0x8000000402037c10 */ /* 0x000fc8000fffe003 */
[C---:B------:R-:W-:Y:S02]  /*13d0*/  ISETP.GE.U32.AND P0, PT, R3.reuse, 0xf00, PT ;  /* 0x00000f000300780c */ /* 0x040fe40003f06070 */
[----:B------:R-:W-:-:S04]  /*13e0*/  LEA.HI R3, R3, 0x1, RZ, 0x18 ;  /* 0x0000000103037811 */ /* 0x000fc800078fc0ff */
[----:B------:R-:W-:-:S07]  /*13f0*/  LOP3.LUT R4, R3, 0xf, RZ, 0xc0, !PT ;  /* 0x0000000f03047812 */ /* 0x000fce00078ec0ff */
[----:B------:R-:W-:Y:S05]  /*1400*/  @!P0 BRA `(.L_x_228) ;  /* 0x00000004000c8947 */ /* 0x000fea0003800000 */
[----:B------:R-:W-:Y:S01]  /*1410*/  LOP3.LUT R6, R3, 0x1fffff0, RZ, 0xc0, !PT ;  /* 0x01fffff003067812 */ /* 0x000fe200078ec0ff */
[----:B------:R-:W-:Y:S01]  /*1420*/  BSSY.RECONVERGENT B3, `(.L_x_229) ;  /* 0x0000040000037945 */ /* 0x000fe20003800200 */
[C---:B------:R-:W-:Y:S01]  /*1430*/  LOP3.LUT R5, R0.reuse, 0x800, RZ, 0xfc, !PT ;  /* 0x0000080000057812 */ /* 0x040fe200078efcff */
[----:B------:R-:W-:Y:S02]  /*1440*/  VIADD R2, R0, UR4 ;  /* 0x0000000400027c36 */ /* 0x000fe40008000000 */
[----:B------:R-:W-:-:S07]  /*1450*/  IMAD.MOV R6, RZ, RZ, -R6 ;  /* 0x000000ffff067224 */ /* 0x000fce00078e0a06 */
.L_x_230:
[----:B------:R-:W-:-:S04]  /*1460*/  IMAD.WIDE.U32 R26, R2, 0x4, R12 ;  /* 0x00000004021a7825 */ /* 0x000fc800078e000c */
[C---:B------:R-:W-:Y:S02]  /*1470*/  VIADD R9, R2.reuse, 0x100 ;  /* 0x0000010002097836 */ /* 0x040fe40000000000 */
[----:B------:R-:W-:Y:S01]  /*1480*/  VIADD R15, R2, 0x400 ;  /* 0x00000400020f7836 */ /* 0x000fe20000000000 */
[----:B------:R0:W2:Y:S01]  /*1490*/  LDG.E R26, desc[UR6][R26.64] ;  /* 0x000000061a1a7981 */ /* 0x0000a2000c1e1900 */
[----:B------:R-:W-:-:S04]  /*14a0*/  IMAD.WIDE.U32 R8, R9, 0x4, R12 ;  /* 0x0000000409087825 */ /* 0x000fc800078e000c */
[C---:B------:R-:W-:Y:S01]  /*14b0*/  VIADD R17, R2.reuse, 0x200 ;  /* 0x0000020002117836 */ /* 0x040fe20000000000 */
[----:B------:R1:W2:Y:S01]  /*14c0*/  LDG.E R25, desc[UR6][R8.64] ;  /* 0x0000000608197981 */ /* 0x0002a2000c1e1900 */
[C---:B------:R-:W-:Y:S02]  /*14d0*/  VIADD R11, R2.reuse, 0x300 ;  /* 0x00000300020b7836 */ /* 0x040fe40000000000 */
[----:B0-----:R-:W-:Y:S02]  /*14e0*/  VIADD R27, R2, 0x700 ;  /* 0x00000700021b7836 */ /* 0x001fe40000000000 */
[----:B------:R-:W-:-:S04]  /*14f0*/  IMAD.WIDE.U32 R14, R15, 0x4, R12 ;  /* 0x000000040f0e7825 */ /* 0x000fc800078e000c */
[--C-:B------:R-:W-:Y:S01]  /*1500*/  IMAD.WIDE.U32 R16, R17, 0x4, R12.reuse ;  /* 0x0000000411107825 */ /* 0x100fe200078e000c */
[----:B------:R0:W3:Y:S03]  /*1510*/  LDG.E R22, desc[UR6][R14.64] ;  /* 0x000000060e167981 */ /* 0x0000e6000c1e1900 */
[----:B------:R-:W-:Y:S01]  /*1520*/  VIADD R29, R2, 0x500 ;  /* 0x00000500021d7836 */ /* 0x000fe20000000000 */
[----:B------:R-:W4:Y:S01]  /*1530*/  LDG.E R24, desc[UR6][R16.64] ;  /* 0x0000000610187981 */ /* 0x000f22000c1e1900 */
[----:B------:R-:W-:-:S04]  /*1540*/  IMAD.WIDE.U32 R10, R11, 0x4, R12 ;  /* 0x000000040b0a7825 */ /* 0x000fc800078e000c */
[--C-:B-1----:R-:W-:Y:S01]  /*1550*/  IMAD.WIDE.U32 R8, R27, 0x4, R12.reuse ;  /* 0x000000041b087825 */ /* 0x102fe200078e000c */
[----:B------:R-:W4:Y:S03]  /*1560*/  LDG.E R23, desc[UR6][R10.64] ;  /* 0x000000060a177981 */ /* 0x000f26000c1e1900 */
[----:B------:R-:W-:Y:S02]  /*1570*/  VIADD R27, R2, 0x900 ;  /* 0x00000900021b7836 */ /* 0x000fe40000000000 */
[----:B------:R-:W-:-:S04]  /*1580*/  IMAD.WIDE.U32 R28, R29, 0x4, R12 ;  /* 0x000000041d1c7825 */ /* 0x000fc800078e000c */
[C---:B------:R-:W-:Y:S01]  /*1590*/  VIADD R19, R2.reuse, 0x600 ;  /* 0x0000060002137836 */ /* 0x040fe20000000000 */
[----:B------:R1:W5:Y:S01]  /*15a0*/  LDG.E R11, desc[UR6][R8.64] ;  /* 0x00000006080b7981 */ /* 0x000362000c1e1900 */
[C---:B0-----:R-:W-:Y:S02]  /*15b0*/  VIADD R15, R2.reuse, 0xa00 ;  /* 0x00000a00020f7836 */ /* 0x041fe40000000000 */
[----:B------:R-:W-:Y:S01]  /*15c0*/  VIADD R20, R2, 0x800 ;  /* 0x0000080002147836 */ /* 0x000fe20000000000 */
[----:B------:R0:W3:Y:S01]  /*15d0*/  LDG.E R21, desc[UR6][R28.64] ;  /* 0x000000061c157981 */ /* 0x0000e2000c1e1900 */
[----:B------:R-:W-:-:S04]  /*15e0*/  IMAD.WIDE.U32 R18, R19, 0x4, R12 ;  /* 0x0000000413127825 */ /* 0x000fc800078e000c */
[----:B-1----:R-:W-:-:S04]  /*15f0*/  IMAD.WIDE.U32 R8, R27, 0x4, R12 ;  /* 0x000000041b087825 */ /* 0x002fc800078e000c */
[--C-:B------:R-:W-:Y:S02]  /*1600*/  IMAD.WIDE.U32 R14, R15, 0x4, R12.reuse ;  /* 0x000000040f0e7825 */ /* 0x100fe400078e000c */
[----:B------:R-:W5:Y:S02]  /*1610*/  LDG.E R9, desc[UR6][R8.64] ;  /* 0x0000000608097981 */ /* 0x000f64000c1e1900 */
[--C-:B------:R-:W-:Y:S02]  /*1620*/  IMAD.WIDE.U32 R16, R20, 0x4, R12.reuse ;  /* 0x0000000414107825 */ /* 0x100fe400078e000c */
[----:B------:R1:W5:Y:S02]  /*1630*/  LDG.E R20, desc[UR6][R18.64] ;  /* 0x0000000612147981 */ /* 0x000364000c1e1900 */
[C---:B0-----:R-:W-:Y:S02]  /*1640*/  VIADD R29, R2.reuse, 0xb00 ;  /* 0x00000b00021d7836 */ /* 0x041fe40000000000 */
[----:B------:R-:W-:Y:S01]  /*1650*/  VIADD R27, R2, 0xc00 ;  /* 0x00000c00021b7836 */ /* 0x000fe20000000000 */
[----:B------:R0:W5:Y:S01]  /*1660*/  LDG.E R10, desc[UR6][R16.64] ;  /* 0x00000006100a7981 */ /* 0x000162000c1e1900 */
[----:B------:R-:W-:-:S03]  /*1670*/  IMAD.WIDE.U32 R28, R29, 0x4, R12 ;  /* 0x000000041d1c7825 */ /* 0x000fc600078e000c */
[----:B------:R0:W5:Y:S01]  /*1680*/  LDG.E R8, desc[UR6][R14.64] ;  /* 0x000000060e087981 */ /* 0x000162000c1e1900 */
[C---:B-1----:R-:W-:Y:S02]  /*1690*/  VIADD R19, R2.reuse, 0xe00 ;  /* 0x00000e0002137836 */ /* 0x042fe40000000000 */
[C---:B------:R-:W-:Y:S02]  /*16a0*/  VIADD R18, R2.reuse, 0xf00 ;  /* 0x00000f0002127836 */ /* 0x040fe40000000000 */
[----:B0-----:R-:W-:Y:S02]  /*16b0*/  IMAD.WIDE.U32 R16, R27, 0x4, R12 ;  /* 0x000000041b107825 */ /* 0x001fe400078e000c */
[----:B------:R-:W5:Y:S02]  /*16c0*/  LDG.E R27, desc[UR6][R28.64] ;  /* 0x000000061c1b7981 */ /* 0x000f64000c1e1900 */
[----:B------:R-:W-:-:S04]  /*16d0*/  VIADD R15, R2, 0xd00 ;  /* 0x00000d00020f7836 */ /* 0x000fc80000000000 */
[--C-:B------:R-:W-:Y:S01]  /*16e0*/  IMAD.WIDE.U32 R14, R15, 0x4, R12.reuse ;  /* 0x000000040f0e7825 */ /* 0x100fe200078e000c */
[----:B------:R0:W5:Y:S05]  /*16f0*/  LDG.E R28, desc[UR6][R16.64] ;  /* 0x00000006101c7981 */ /* 0x00016a000c1e1900 */
[----:B------:R-:W5:Y:S01]  /*1700*/  LDG.E R15, desc[UR6][R14.64] ;  /* 0x000000060e0f7981 */ /* 0x000f62000c1e1900 */
[----:B0-----:R-:W-:-:S04]  /*1710*/  IMAD.WIDE.U32 R16, R19, 0x4, R12 ;  /* 0x0000000413107825 */ /* 0x001fc800078e000c */
[----:B------:R-:W-:Y:S02]  /*1720*/  IMAD.WIDE.U32 R18, R18, 0x4, R12 ;  /* 0x0000000412127825 */ /* 0x000fe400078e000c */
[----:B------:R-:W5:Y:S04]  /*1730*/  LDG.E R16, desc[UR6][R16.64] ;  /* 0x0000000610107981 */ /* 0x000f68000c1e1900 */
[----:B------:R-:W5:Y:S01]  /*1740*/  LDG.E R19, desc[UR6][R18.64] ;  /* 0x0000000612137981 */ /* 0x000f62000c1e1900 */
[----:B------:R-:W-:-:S05]  /*1750*/  VIADD R6, R6, 0x10 ;  /* 0x0000001006067836 */ /* 0x000fca0000000000 */
[----:B------:R-:W-:Y:S01]  /*1760*/  ISETP.NE.AND P0, PT, R6, RZ, PT ;  /* 0x000000ff0600720c */ /* 0x000fe20003f05270 */
[----:B------:R-:W-:Y:S02]  /*1770*/  VIADD R5, R5, 0x1000 ;  /* 0x0000100005057836 */ /* 0x000fe40000000000 */
[----:B------:R-:W-:Y:S01]  /*1780*/  VIADD R2, R2, 0x1000 ;  /* 0x0000100002027836 */ /* 0x000fe20000000000 */
[----:B--2---:R-:W-:-:S04]  /*1790*/  IADD3 R25, PT, PT, R25, R26, R7 ;  /* 0x0000001a19197210 */ /* 0x004fc80007ffe007 */
[----:B----4-:R-:W-:-:S04]  /*17a0*/  IADD3 R23, PT, PT, R23, R24, R25 ;  /* 0x0000001817177210 */ /* 0x010fc80007ffe019 */
[----:B---3--:R-:W-:-:S04]  /*17b0*/  IADD3 R21, PT, PT, R21, R22, R23 ;  /* 0x0000001615157210 */ /* 0x008fc80007ffe017 */
[----:B-----5:R-:W-:-:S04]  /*17c0*/  IADD3 R11, PT, PT, R11, R20, R21 ;  /* 0x000000140b0b7210 */ /* 0x020fc80007ffe015 */
[----:B------:R-:W-:-:S04]  /*17d0*/  IADD3 R9, PT, PT, R9, R10, R11 ;  /* 0x0000000a09097210 */ /* 0x000fc80007ffe00b */
[----:B------:R-:W-:-:S04]  /*17e0*/  IADD3 R8, PT, PT, R27, R8, R9 ;  /* 0x000000081b087210 */ /* 0x000fc80007ffe009 */
[----:B------:R-:W-:-:S04]  /*17f0*/  IADD3 R8, PT, PT, R15, R28, R8 ;  /* 0x0000001c0f087210 */ /* 0x000fc80007ffe008 */
[----:B------:R-:W-:Y:S01]  /*1800*/  IADD3 R7, PT, PT, R19, R16, R8 ;  /* 0x0000001013077210 */ /* 0x000fe20007ffe008 */
[----:B------:R-:W-:Y:S06]  /*1810*/  @P0 BRA `(.L_x_230) ;  /* 0xfffffffc00100947 */ /* 0x000fec000383ffff */
[----:B------:R-:W-:Y:S05]  /*1820*/  BSYNC.RECONVERGENT B3 ;  /* 0x0000000000037941 */ /* 0x000fea0003800200 */
.L_x_229:
[----:B------:R-:W-:-:S07]  /*1830*/  VIADD R5, R5, 0xfffff800 ;  /* 0xfffff80005057836 */ /* 0x000fce0000000000 */
.L_x_228:
[----:B------:R-:W-:Y:S05]  /*1840*/  BSYNC.RECONVERGENT B2 ;  /* 0x0000000000027941 */ /* 0x000fea0003800200 */
.L_x_227:
[----:B------:R-:W-:-:S13]  /*1850*/  ISETP.NE.AND P0, PT, R4, RZ, PT ;  /* 0x000000ff0400720c */ /* 0x000fda0003f05270 */
[----:B------:R-:W-:Y:S05]  /*1860*/  @!P0 BRA `(.L_x_226) ;  /* 0x00000004000c8947 */ /* 0x000fea0003800000 */
[----:B------:R-:W-:Y:S01]  /*1870*/  ISETP.GE.U32.AND P0, PT, R4, 0x8, PT ;  /* 0x000000080400780c */ /* 0x000fe20003f06070 */
[----:B------:R-:W-:Y:S01]  /*1880*/  BSSY.RECONVERGENT B2, `(.L_x_231) ;  /* 0x0000021000027945 */ /* 0x000fe20003800200 */
[----:B------:R-:W-:-:S04]  /*1890*/  LOP3.LUT R24, R3, 0x7, RZ, 0xc0, !PT ;  /* 0x0000000703187812 */ /* 0x000fc800078ec0ff */
[----:B------:R-:W-:-:S07]  /*18a0*/  ISETP.NE.AND P1, PT, R24, RZ, PT ;  /* 0x000000ff1800720c */ /* 0x000fce0003f25270 */
[----:B------:R-:W-:Y:S06]  /*18b0*/  @!P0 BRA `(.L_x_232) ;  /* 0x0000000000748947 */ /* 0x000fec0003800000 */
[----:B------:R-:W-:-:S04]  /*18c0*/  VIADD R9, R5, UR4 ;  /* 0x0000000405097c36 */ /* 0x000fc80008000000 */
[C---:B------:R-:W-:Y:S02]  /*18d0*/  VIADD R21, R9.reuse, 0x100 ;  /* 0x0000010009157836 */ /* 0x040fe40000000000 */
[C---:B------:R-:W-:Y:S02]  /*18e0*/  VIADD R11, R9.reuse, 0x300 ;  /* 0x00000300090b7836 */ /* 0x040fe40000000000 */
[C---:B------:R-:W-:Y:S02]  /*18f0*/  VIADD R23, R9.reuse, 0x200 ;  /* 0x0000020009177836 */ /* 0x040fe40000000000 */
[----:B------:R-:W-:-:S04]  /*1900*/  IMAD.WIDE.U32 R16, R9, 0x4, R12 ;  /* 0x0000000409107825 */ /* 0x000fc800078e000c */
[--C-:B------:R-:W-:Y:S01]  /*1910*/  IMAD.WIDE.U32 R20, R21, 0x4, R12.reuse ;  /* 0x0000000415147825 */ /* 0x100fe200078e000c */
[----:B------:R0:W2:Y:S03]  /*1920*/  LDG.E R2, desc[UR6][R16.64] ;  /* 0x0000000610027981 */ /* 0x0000a6000c1e1900 */
[C---:B------:R-:W-:Y:S01]  /*1930*/  VIADD R15, R9.reuse, 0x400 ;  /* 0x00000400090f7836 */ /* 0x040fe20000000000 */
[----:B------:R-:W2:Y:S01]  /*1940*/  LDG.E R4, desc[UR6][R20.64] ;  /* 0x0000000614047981 */ /* 0x000ea2000c1e1900 */
[----:B------:R-:W-:Y:S02]  /*1950*/  VIADD R19, R9, 0x500 ;  /* 0x0000050009137836 */ /* 0x000fe40000000000 */
[----:B------:R-:W-:-:S04]  /*1960*/  IMAD.WIDE.U32 R10, R11, 0x4, R12 ;  /* 0x000000040b0a7825 */ /* 0x000fc800078e000c */
[--C-:B------:R-:W-:Y:S02]  /*1970*/  IMAD.WIDE.U32 R22, R23, 0x4, R12.reuse ;  /* 0x0000000417167825 */ /* 0x100fe400078e000c */
[----:B------:R-:W3:Y:S02]  /*1980*/  LDG.E R10, desc[UR6][R10.64] ;  /* 0x000000060a0a7981 */ /* 0x000ee4000c1e1900 */
[C---:B------:R-:W-:Y:S02]  /*1990*/  VIADD R25, R9.reuse, 0x600 ;  /* 0x0000060009197836 */ /* 0x040fe40000000000 */
[----:B------:R-:W-:Y:S01]  /*19a0*/  VIADD R27, R9, 0x700 ;  /* 0x00000700091b7836 */ /* 0x000fe20000000000 */
[----:B------:R-:W3:Y:S01]  /*19b0*/  LDG.E R6, desc[UR6][R22.64] ;  /* 0x0000000616067981 */ /* 0x000ee2000c1e1900 */
[----:B------:R-:W-:-:S04]  /*19c0*/  IMAD.WIDE.U32 R14, R15, 0x4, R12 ;  /* 0x000000040f0e7825 */ /* 0x000fc800078e000c */
[--C-:B------:R-:W-:Y:S02]  /*19d0*/  IMAD.WIDE.U32 R8, R19, 0x4, R12.reuse ;  /* 0x0000000413087825 */ /* 0x100fe400078e000c */
[----:B------:R-:W4:Y:S02]  /*19e0*/  LDG.E R15, desc[UR6][R14.64] ;  /* 0x000000060e0f7981 */ /* 0x000f24000c1e1900 */
[--C-:B------:R-:W-:Y:S02]  /*19f0*/  IMAD.WIDE.U32 R18, R25, 0x4, R12.reuse ;  /* 0x0000000419127825 */ /* 0x100fe400078e000c */
[----:B------:R-:W4:Y:S02]  /*1a00*/  LDG.E R8, desc[UR6][R8.64] ;  /* 0x0000000608087981 */ /* 0x000f24000c1e1900 */
[----:B0-----:R-:W-:Y:S02]  /*1a10*/  IMAD.WIDE.U32 R16, R27, 0x4, R12 ;  /* 0x000000041b107825 */ /* 0x001fe400078e000c */
[----:B------:R-:W5:Y:S04]  /*1a20*/  LDG.E R19, desc[UR6][R18.64] ;  /* 0x0000000612137981 */ /* 0x000f68000c1e1900 */
[----:B------:R-:W5:Y:S01]  /*1a30*/  LDG.E R16, desc[UR6][R16.64] ;  /* 0x0000000610107981 */ /* 0x000f62000c1e1900 */
[----:B------:R-:W-:Y:S01]  /*1a40*/  VIADD R5, R5, 0x800 ;  /* 0x0000080005057836 */ /* 0x000fe20000000000 */
[----:B--2---:R-:W-:-:S04]  /*1a50*/  IADD3 R7, PT, PT, R4, R2, R7 ;  /* 0x0000000204077210 */ /* 0x004fc80007ffe007 */
[----:B---3--:R-:W-:-:S04]  /*1a60*/  IADD3 R6, PT, PT, R10, R6, R7 ;  /* 0x000000060a067210 */ /* 0x008fc80007ffe007 */
[----:B----4-:R-:W-:-:S04]  /*1a70*/  IADD3 R6, PT, PT, R8, R15, R6 ;  /* 0x0000000f08067210 */ /* 0x010fc80007ffe006 */
[----:B-----5:R-:W-:-:S07]  /*1a80*/  IADD3 R7, PT, PT, R16, R19, R6 ;  /* 0x0000001310077210 */ /* 0x020fce0007ffe006 */
.L_x_232:
[----:B------:R-:W-:Y:S05]  /*1a90*/  BSYNC.RECONVERGENT B2 ;  /* 0x0000000000027941 */ /* 0x000fea0003800200 */
.L_x_231:
        /* <DEDUP_REMOVED lines=18> */
[----:B------:R-:W-:Y:S01]  /*1bc0*/  VIADD R5, R5, 0x400 ;  /* 0x0000040005057836 */ /* 0x000fe20000000000 */
[----:B--2---:R-:W-:-:S04]  /*1bd0*/  IADD3 R7, PT, PT, R8, R2, R7 ;  /* 0x0000000208077210 */ /* 0x004fc80007ffe007 */
[----:B---3--:R-:W-:-:S07]  /*1be0*/  IADD3 R7, PT, PT, R14, R10, R7 ;  /* 0x0000000a0e077210 */ /* 0x008fce0007ffe007 */
.L_x_234:
[----:B------:R-:W-:Y:S05]  /*1bf0*/  BSYNC.RECONVERGENT B2 ;  /* 0x0000000000027941 */ /* 0x000fea0003800200 */
.L_x_233:
[----:B------:R-:W-:Y:S05]  /*1c00*/  @!P1 BRA `(.L_x_226) ;  /* 0x0000000000249947 */ /* 0x000fea0003800000 */
[----:B------:R-:W-:Y:S02]  /*1c10*/  VIADD R5, R5, UR4 ;  /* 0x0000000405057c36 */ /* 0x000fe40008000000 */
[----:B------:R-:W-:-:S07]  /*1c20*/  IMAD.MOV R4, RZ, RZ, -R4 ;  /* 0x000000ffff047224 */ /* 0x000fce00078e0a04 */
.L_x_235:
[----:B------:R-:W-:-:S06]  /*1c30*/  IMAD.WIDE.U32 R2, R5, 0x4, R12 ;  /* 0x0000000405027825 */ /* 0x000fcc00078e000c */
[----:B------:R-:W2:Y:S01]  /*1c40*/  LDG.E R2, desc[UR6][R2.64] ;  /* 0x0000000602027981 */ /* 0x000ea2000c1e1900 */
[----:B------:R-:W-:Y:S02]  /*1c50*/  VIADD R4, R4, 0x1 ;  /* 0x0000000104047836 */ /* 0x000fe40000000000 */
[----:B------:R-:W-:-:S03]  /*1c60*/  VIADD R5, R5, 0x100 ;  /* 0x0000010005057836 */ /* 0x000fc60000000000 */
[----:B------:R-:W-:Y:S01]  /*1c70*/  ISETP.NE.AND P0, PT, R4, RZ, PT ;  /* 0x000000ff0400720c */ /* 0x000fe20003f05270 */
[----:B--2---:R-:W-:-:S12]  /*1c80*/  IMAD.IADD R7, R2, 0x1, R7 ;  /* 0x0000000102077824 */ /* 0x004fd800078e0207 */
[----:B------:R-:W-:Y:S05]  /*1c90*/  @P0 BRA `(.L_x_235) ;  /* 0xfffffffc00e40947 */ /* 0x000fea000383ffff */
.L_x_226:
[----:B------:R-:W-:Y:S05]  /*1ca0*/  BSYNC.RECONVERGENT B1 ;  /* 0x0000000000017941 */ /* 0x000fea0003800200 */
.L_x_224:
        /* <DEDUP_REMOVED lines=36> */
[----:B--2---:R-:W0:Y:S04]  /*1ef0*/  LDS.128 R4, [UR4+0x10] ;  /* 0x00001004ff047984 */ /* 0x004e280008000c00 */
[----:B------:R-:W1:Y:S01]  /*1f00*/  LDS.64 R2, [UR4+0x20] ;  /* 0x00002004ff027984 */ /* 0x000e620008000a00 */
[----:B0-----:R-:W-:-:S04]  /*1f10*/  IADD3 R0, PT, PT, R4, R0, R9 ;  /* 0x0000000004007210 */ /* 0x001fc80007ffe009 */
[----:B------:R-:W-:-:S04]  /*1f20*/  IADD3 R0, PT, PT, R6, R0, R5 ;  /* 0x0000000006007210 */ /* 0x000fc80007ffe005 */
[----:B-1----:R-:W-:-:S05]  /*1f30*/  IADD3 R0, PT, PT, R2, R0, R7 ;  /* 0x0000000002007210 */ /* 0x002fca0007ffe007 */
[----:B------:R-:W-:-:S07]  /*1f40*/  IMAD.IADD R9, R0, 0x1, R3 ;  /* 0x0000000100097824 */ /* 0x000fce00078e0203 */
.L_x_222:
[----:B------:R-:W-:Y:S05]  /*1f50*/  BSYNC.RECONVERGENT B0 ;  /* 0x0000000000007941 */ /* 0x000fea0003800200 */
.L_x_207:
[----:B------:R-:W-:Y:S05]  /*1f60*/  @P0 EXIT ;  /* 0x000000000000094d */ /* 0x000fea0003800000 */
[----:B-1----:R-:W1:Y:S01]  /*1f70*/  LDC.64 R2, c[0x0][0x388] ;  /* 0x0000e200ff027b82 */ /* 0x002e620000000a00 */
[----:B------:R-:W0:Y:S02]  /*1f80*/  LDCU UR4, c[0x0][0x398] ;  /* 0x00007300ff0477ac */ /* 0x000e240008000800 */
[----:B0-2---:R-:W-:-:S05]  /*1f90*/  VIADD R9, R9, UR4 ;  /* 0x0000000409097c36 */ /* 0x005fca0008000000 */
[----:B-1----:R-:W-:Y:S01]  /*1fa0*/  STG.E desc[UR6][R2.64], R9 ;  /* 0x0000000902007986 */ /* 0x002fe2000c101906 */
[----:B------:R-:W-:Y:S05]  /*1fb0*/  EXIT ;  /* 0x000000000000794d */ /* 0x000fea0003800000 */
.L_x_236:
        /* <DEDUP_REMOVED lines=12> */
.L_x_245:


//--------------------- .text._ZN3cub18CUB_300001_SM_10006detail11EmptyKernelIvEEvv --------------------------
	.section	.text._ZN3cub18CUB_300001_SM_10006detail11EmptyKernelIvEEvv,"ax",@progbits
	.align	128
        .global         _ZN3cub18CUB_300001_SM_10006detail11EmptyKernelIvEEvv
        .type           _ZN3cub18CUB_300001_SM_10006detail11EmptyKernelIvEEvv,@function
        .size           _ZN3cub18CUB_300001_SM_10006detail11EmptyKernelIvEEvv,(.L_x_246 - _ZN3cub18CUB_300001_SM_10006detail11EmptyKernelIvEEvv)
        .other          _ZN3cub18CUB_300001_SM_10006detail11EmptyKernelIvEEvv,@"STO_CUDA_ENTRY STV_DEFAULT"
_ZN3cub18CUB_300001_SM_10006detail11EmptyKernelIvEEvv:
.text._ZN3cub18CUB_300001_SM_10006detail11EmptyKernelIvEEvv:
[----:B------:R-:W-:Y:S01]  /*0000*/  LDC R1, c[0x0][0x37c] ;  /* 0x0000df00ff017b82 */ /* 0x000fe20000000800 */
[----:B------:R-:W-:Y:S05]  /*0010*/  EXIT ;  /* 0x000000000000794d */ /* 0x000fea0003800000 */
.L_x_237:
        /* <DEDUP_REMOVED lines=14> */
.L_x_246:


//--------------------- .text._Z10fillKernelPii   --------------------------
	.section	.text._Z10fillKernelPii,"ax",@progbits
	.align	128
        .global         _Z10fillKernelPii
        .type           _Z10fillKernelPii,@function
        .size           _Z10fillKernelPii,(.L_x_247 - _Z10fillKernelPii)
        .other          _Z10fillKernelPii,@"STO_CUDA_ENTRY STV_DEFAULT"
_Z10fillKernelPii:
.text._Z10fillKernelPii:
[----:B------:R-:W-:Y:S01]  /*0000*/  LDC R1, c[0x0][0x37c] ;  /* 0x0000df00ff017b82 */ /* 0x000fe20000000800 */
[----:B------:R-:W0:Y:S07]  /*0010*/  S2R R0, SR_TID.X ;  /* 0x0000000000007919 */ /* 0x000e2e0000002100 */
[----:B------:R-:W0:Y:S01]  /*0020*/  S2UR UR4, SR_CTAID.X ;  /* 0x00000000000479c3 */ /* 0x000e220000002500 */
[----:B------:R-:W1:Y:S07]  /*0030*/  LDCU UR5, c[0x0][0x388] ;  /* 0x00007100ff0577ac */ /* 0x000e6e0008000800 */
[----:B------:R-:W0:Y:S02]  /*0040*/  LDC R5, c[0x0][0x360] ;  /* 0x0000d800ff057b82 */ /* 0x000e240000000800 */
[----:B0-----:R-:W-:-:S05]  /*0050*/  IMAD R5, R5, UR4, R0 ;  /* 0x0000000405057c24 */ /* 0x001fca000f8e0200 */
[----:B-1----:R-:W-:-:S13]  /*0060*/  ISETP.GE.AND P0, PT, R5, UR5, PT ;  /* 0x0000000505007c0c */ /* 0x002fda000bf06270 */
[----:B------:R-:W-:Y:S05]  /*0070*/  @P0 EXIT ;  /* 0x000000000000094d */ /* 0x000fea0003800000 */
[----:B------:R-:W0:Y:S01]  /*0080*/  LDC.64 R2, c[0x0][0x380] ;  /* 0x0000e000ff027b82 */ /* 0x000e220000000a00 */
[----:B------:R-:W1:Y:S01]  /*0090*/  LDCU.64 UR4, c[0x0][0x358] ;  /* 0x00006b00ff0477ac */ /* 0x000e620008000a00 */
[----:B0-----:R-:W-:-:S05]  /*00a0*/  IMAD.WIDE R2, R5, 0x4, R2 ;  /* 0x0000000405027825 */ /* 0x001fca00078e0202 */
[----:B-1----:R-:W-:Y:S01]  /*00b0*/  STG.E desc[UR4][R2.64], R5 ;  /* 0x0000000502007986 */ /* 0x002fe2000c101904 */
[----:B------:R-:W-:Y:S05]  /*00c0*/  EXIT ;  /* 0x000000000000794d */ /* 0x000fea0003800000 */
.L_x_238:
        /* <DEDUP_REMOVED lines=11> */
.L_x_247:


//--------------------- .nv.shared.reserved.0     --------------------------
	.section	.nv.shared.reserved.0,"aw",@nobits
	.weak		__nv_reservedSMEM_offset_0_alias
	.size		__nv_reservedSMEM_offset_0_alias, 0, 64
	.other		__nv_reservedSMEM_offset_0_alias,@"STO_CUDA_RESERVED_SHARED STV_DEFAULT"
__nv_reservedSMEM_offset_0_alias:
	.zero		0
	.zero		64


//--------------------- .nv.global                --------------------------
	.section	.nv.global,"aw",@nobits
.nv.global:
	.type		_ZN34_INTERNAL_c98d40ca_4_k_cu_6ce8ca366thrust24THRUST_300001_SM_1000_NS3seqE,@object
	.size		_ZN34_INTERNAL_c98d40ca_4_k_cu_6ce8ca366thrust24THRUST_300001_SM_1000_NS3seqE,(_ZN34_INTERNAL_c98d40ca_4_k_cu_6ce8ca364cuda3std3__48in_placeE - _ZN34_INTERNAL_c98d40ca_4_k_cu_6ce8ca366thrust24THRUST_300001_SM_1000_NS3seqE)
_ZN34_INTERNAL_c98d40ca_4_k_cu_6ce8ca366thrust24THRUST_300001_SM_1000_NS3seqE:
	.zero		1
	.type		_ZN34_INTERNAL_c98d40ca_4_k_cu_6ce8ca364cuda3std3__48in_placeE,@object
	.size		_ZN34_INTERNAL_c98d40ca_4_k_cu_6ce8ca364cuda3std3__48in_placeE,(_ZN34_INTERNAL_c98d40ca_4_k_cu_6ce8ca364cuda3std6ranges3__45__cpo4sizeE - _ZN34_INTERNAL_c98d40ca_4_k_cu_6ce8ca364cuda3std3__48in_placeE)
_ZN34_INTERNAL_c98d40ca_4_k_cu_6ce8ca364cuda3std3__48in_placeE:
	.zero		1
	.type		_ZN34_INTERNAL_c98d40ca_4_k_cu_6ce8ca364cuda3std6ranges3__45__cpo4sizeE,@object
	.size		_ZN34_INTERNAL_c98d40ca_4_k_cu_6ce8ca364cuda3std6ranges3__45__cpo4sizeE,(_ZN34_INTERNAL_c98d40ca_4_k_cu_6ce8ca366thrust24THRUST_300001_SM_1000_NS12placeholders2_3E - _ZN34_INTERNAL_c98d40ca_4_k_cu_6ce8ca364cuda3std6ranges3__45__cpo4sizeE)
_ZN34_INTERNAL_c98d40ca_4_k_cu_6ce8ca364cuda3std6ranges3__45__cpo4sizeE:
	.zero		1
	.type		_ZN34_INTERNAL_c98d40ca_4_k_cu_6ce8ca366thrust24THRUST_300001_SM_1000_NS12placeholders2_3E,@object
	.size		_ZN34_INTERNAL_c98d40ca_4_k_cu_6ce8ca366thrust24THRUST_300001_SM_1000_NS12placeholders2_3E,(_ZN34_INTERNAL_c98d40ca_4_k_cu_6ce8ca364cuda3std3__45__cpo6cbeginE - _ZN34_INTERNAL_c98d40ca_4_k_cu_6ce8ca366thrust24THRUST_300001_SM_1000_NS12placeholders2_3E)
_ZN34_INTERNAL_c98d40ca_4_k_cu_6ce8ca366thrust24THRUST_300001_SM_1000_NS12placeholders2_3E:
	.zero		1
	.type		_ZN34_INTERNAL_c98d40ca_4_k_cu_6ce8ca364cuda3std3__45__cpo6cbeginE,@object
	.size		_ZN34_INTERNAL_c98d40ca_4_k_cu_6ce8ca364cuda3std3__45__cpo6cbeginE,(_ZN34_INTERNAL_c98d40ca_4_k_cu_6ce8ca364cuda3std6ranges3__45__cpo6cbeginE - _ZN34_INTERNAL_c98d40ca_4_k_cu_6ce8ca364cuda3std3__45__cpo6cbeginE)
_ZN34_INTERNAL_c98d40ca_4_k_cu_6ce8ca364cuda3std3__45__cpo6cbeginE:
	.zero		1
	.type		_ZN34_INTERNAL_c98d40ca_4_k_cu_6ce8ca364cuda3std6ranges3__45__cpo6cbeginE,@object
	.size		_ZN34_INTERNAL_c98d40ca_4_k_cu_6ce8ca364cuda3std6ranges3__45__cpo6cbeginE,(_ZN34_INTERNAL_c98d40ca_4_k_cu_6ce8ca366thrust24THRUST_300001_SM_1000_NS12placeholders2_7E - _ZN34_INTERNAL_c98d40ca_4_k_cu_6ce8ca364cuda3std6ranges3__45__cpo6cbeginE)
_ZN34_INTERNAL_c98d40ca_4_k_cu_6ce8ca364cuda3std6ranges3__45__cpo6cbeginE:
	.zero		1
	.type		_ZN34_INTERNAL_c98d40ca_4_k_cu_6ce8ca366thrust24THRUST_300001_SM_1000_NS12placeholders2_7E,@object
	.size		_ZN34_INTERNAL_c98d40ca_4_k_cu_6ce8ca366thrust24THRUST_300001_SM_1000_NS12placeholders2_7E,(_ZN34_INTERNAL_c98d40ca_4_k_cu_6ce8ca364cuda3std3__45__cpo7crbeginE - _ZN34_INTERNAL_c98d40ca_4_k_cu_6ce8ca366thrust24THRUST_300001_SM_1000_NS12placeholders2_7E)
_ZN34_INTERNAL_c98d40ca_4_k_cu_6ce8ca366thrust24THRUST_300001_SM_1000_NS12placeholders2_7E:
	.zero		1
	.type		_ZN34_INTERNAL_c98d40ca_4_k_cu_6ce8ca364cuda3std3__45__cpo7crbeginE,@object
	.size		_ZN34_INTERNAL_c98d40ca_4_k_cu_6ce8ca364cuda3std3__45__cpo7crbeginE,(_ZN34_INTERNAL_c98d40ca_4_k_cu_6ce8ca364cuda3std6ranges3__45__cpo4nextE - _ZN34_INTERNAL_c98d40ca_4_k_cu_6ce8ca364cuda3std3__45__cpo7crbeginE)
_ZN34_INTERNAL_c98d40ca_4_k_cu_6ce8ca364cuda3std3__45__cpo7crbeginE:
	.zero		1
	.type		_ZN34_INTERNAL_c98d40ca_4_k_cu_6ce8ca364cuda3std6ranges3__45__cpo4nextE,@object
	.size		_ZN34_INTERNAL_c98d40ca_4_k_cu_6ce8ca364cuda3std6ranges3__45__cpo4nextE,(_ZN34_INTERNAL_c98d40ca_4_k_cu_6ce8ca364cuda3std6ranges3__45__cpo4swapE - _ZN34_INTERNAL_c98d40ca_4_k_cu_6ce8ca364cuda3std6ranges3__45__cpo4nextE)
_ZN34_INTERNAL_c98d40ca_4_k_cu_6ce8ca364cuda3std6ranges3__45__cpo4nextE:
	.zero		1
	.type		_ZN34_INTERNAL_c98d40ca_4_k_cu_6ce8ca364cuda3std6ranges3__45__cpo4swapE,@object
	.size		_ZN34_INTERNAL_c98d40ca_4_k_cu_6ce8ca364cuda3std6ranges3__45__cpo4swapE,(_ZN34_INTERNAL_c98d40ca_4_k_cu_6ce8ca366thrust24THRUST_300001_SM_1000_NS8cuda_cub10par_nosyncE - _ZN34_INTERNAL_c98d40ca_4_k_cu_6ce8ca364cuda3std6ranges3__45__cpo4swapE)
_ZN34_INTERNAL_c98d40ca_4_k_cu_6ce8ca364cuda3std6ranges3__45__cpo4swapE:
	.zero		1
	.type		_ZN34_INTERNAL_c98d40ca_4_k_cu_6ce8ca366thrust24THRUST_300001_SM_1000_NS8cuda_cub10par_nosyncE,@object
	.size		_ZN34_INTERNAL_c98d40ca_4_k_cu_6ce8ca366thrust24THRUST_300001_SM_1000_NS8cuda_cub10par_nosyncE,(_ZN34_INTERNAL_c98d40ca_4_k_cu_6ce8ca366thrust24THRUST_300001_SM_1000_NS12placeholders2_9E - _ZN34_INTERNAL_c98d40ca_4_k_cu_6ce8ca366thrust24THRUST_300001_SM_1000_NS8cuda_cub10par_nosyncE)
_ZN34_INTERNAL_c98d40ca_4_k_cu_6ce8ca366thrust24THRUST_300001_SM_1000_NS8cuda_cub10par_nosyncE:
	.zero		1
	.type		_ZN34_INTERNAL_c98d40ca_4_k_cu_6ce8ca366thrust24THRUST_300001_SM_1000_NS12placeholders2_9E,@object
	.size		_ZN34_INTERNAL_c98d40ca_4_k_cu_6ce8ca366thrust24THRUST_300001_SM_1000_NS12placeholders2_9E,(_ZN34_INTERNAL_c98d40ca_4_k_cu_6ce8ca364cuda3std3__436_GLOBAL__N__c98d40ca_4_k_cu_6ce8ca366ignoreE - _ZN34_INTERNAL_c98d40ca_4_k_cu_6ce8ca366thrust24THRUST_300001_SM_1000_NS12placeholders2_9E)
_ZN34_INTERNAL_c98d40ca_4_k_cu_6ce8ca366thrust24THRUST_300001_SM_1000_NS12placeholders2_9E:
	.zero		1
	.type		_ZN34_INTERNAL_c98d40ca_4_k_cu_6ce8ca364cuda3std3__436_GLOBAL__N__c98d40ca_4_k_cu_6ce8ca366ignoreE,@object
	.size		_ZN34_INTERNAL_c98d40ca_4_k_cu_6ce8ca364cuda3std3__436_GLOBAL__N__c98d40ca_4_k_cu_6ce8ca366ignoreE,(_ZN34_INTERNAL_c98d40ca_4_k_cu_6ce8ca364cuda3std6ranges3__45__cpo4dataE - _ZN34_INTERNAL_c98d40ca_4_k_cu_6ce8ca364cuda3std3__436_GLOBAL__N__c98d40ca_4_k_cu_6ce8ca366ignoreE)
_ZN34_INTERNAL_c98d40ca_4_k_cu_6ce8ca364cuda3std3__436_GLOBAL__N__c98d40ca_4_k_cu_6ce8ca366ignoreE:
	.zero		1
	.type		_ZN34_INTERNAL_c98d40ca_4_k_cu_6ce8ca364cuda3std6ranges3__45__cpo4dataE,@object
	.size		_ZN34_INTERNAL_c98d40ca_4_k_cu_6ce8ca364cuda3std6ranges3__45__cpo4dataE,(_ZN34_INTERNAL_c98d40ca_4_k_cu_6ce8ca366thrust24THRUST_300001_SM_1000_NS12placeholders2_1E - _ZN34_INTERNAL_c98d40ca_4_k_cu_6ce8ca364cuda3std6ranges3__45__cpo4dataE)
_ZN34_INTERNAL_c98d40ca_4_k_cu_6ce8ca364cuda3std6ranges3__45__cpo4dataE:
	.zero		1
	.type		_ZN34_INTERNAL_c98d40ca_4_k_cu_6ce8ca366thrust24THRUST_300001_SM_1000_NS12placeholders2_1E,@object
	.size		_ZN34_INTERNAL_c98d40ca_4_k_cu_6ce8ca366thrust24THRUST_300001_SM_1000_NS12placeholders2_1E,(_ZN34_INTERNAL_c98d40ca_4_k_cu_6ce8ca364cuda3std3__45__cpo5beginE - _ZN34_INTERNAL_c98d40ca_4_k_cu_6ce8ca366thrust24THRUST_300001_SM_1000_NS12placeholders2_1E)
_ZN34_INTERNAL_c98d40ca_4_k_cu_6ce8ca366thrust24THRUST_300001_SM_1000_NS12placeholders2_1E:
	.zero		1
	.type		_ZN34_INTERNAL_c98d40ca_4_k_cu_6ce8ca364cuda3std3__45__cpo5beginE,@object
	.size		_ZN34_INTERNAL_c98d40ca_4_k_cu_6ce8ca364cuda3std3__45__cpo5beginE,(_ZN34_INTERNAL_c98d40ca_4_k_cu_6ce8ca364cuda3std6ranges3__45__cpo5beginE - _ZN34_INTERNAL_c98d40ca_4_k_cu_6ce8ca364cuda3std3__45__cpo5beginE)
_ZN34_INTERNAL_c98d40ca_4_k_cu_6ce8ca364cuda3std3__45__cpo5beginE:
	.zero		1
	.type		_ZN34_INTERNAL_c98d40ca_4_k_cu_6ce8ca364cuda3std6ranges3__45__cpo5beginE,@object
	.size		_ZN34_INTERNAL_c98d40ca_4_k_cu_6ce8ca364cuda3std6ranges3__45__cpo5beginE,(_ZN34_INTERNAL_c98d40ca_4_k_cu_6ce8ca366thrust24THRUST_300001_SM_1000_NS12placeholders2_5E - _ZN34_INTERNAL_c98d40ca_4_k_cu_6ce8ca364cuda3std6ranges3__45__cpo5beginE)
_ZN34_INTERNAL_c98d40ca_4_k_cu_6ce8ca364cuda3std6ranges3__45__cpo5beginE:
	.zero		1
	.type		_ZN34_INTERNAL_c98d40ca_4_k_cu_6ce8ca366thrust24THRUST_300001_SM_1000_NS12placeholders2_5E,@object
	.size		_ZN34_INTERNAL_c98d40ca_4_k_cu_6ce8ca366thrust24THRUST_300001_SM_1000_NS12placeholders2_5E,(_ZN34_INTERNAL_c98d40ca_4_k_cu_6ce8ca364cuda3std3__45__cpo6rbeginE - _ZN34_INTERNAL_c98d40ca_4_k_cu_6ce8ca366thrust24THRUST_300001_SM_1000_NS12placeholders2_5E)
_ZN34_INTERNAL_c98d40ca_4_k_cu_6ce8ca366thrust24THRUST_300001_SM_1000_NS12placeholders2_5E:
	.zero		1
	.type		_ZN34_INTERNAL_c98d40ca_4_k_cu_6ce8ca364cuda3std3__45__cpo6rbeginE,@object
	.size		_ZN34_INTERNAL_c98d40ca_4_k_cu_6ce8ca364cuda3std3__45__cpo6rbeginE,(_ZN34_INTERNAL_c98d40ca_4_k_cu_6ce8ca364cuda3std6ranges3__45__cpo7advanceE - _ZN34_INTERNAL_c98d40ca_4_k_cu_6ce8ca364cuda3std3__45__cpo6rbeginE)
_ZN34_INTERNAL_c98d40ca_4_k_cu_6ce8ca364cuda3std3__45__cpo6rbeginE:
	.zero		1
	.type		_ZN34_INTERNAL_c98d40ca_4_k_cu_6ce8ca364cuda3std6ranges3__45__cpo7advanceE,@object
	.size		_ZN34_INTERNAL_c98d40ca_4_k_cu_6ce8ca364cuda3std6ranges3__45__cpo7advanceE,(_ZN34_INTERNAL_c98d40ca_4_k_cu_6ce8ca364cuda3std3__47nulloptE - _ZN34_INTERNAL_c98d40ca_4_k_cu_6ce8ca364cuda3std6ranges3__45__cpo7advanceE)
_ZN34_INTERNAL_c98d40ca_4_k_cu_6ce8ca364cuda3std6ranges3__45__cpo7advanceE:
	.zero		1
	.type		_ZN34_INTERNAL_c98d40ca_4_k_cu_6ce8ca364cuda3std3__47nulloptE,@object
	.size		_ZN34_INTERNAL_c98d40ca_4_k_cu_6ce8ca364cuda3std3__47nulloptE,(_ZN34_INTERNAL_c98d40ca_4_k_cu_6ce8ca364cuda3std6ranges3__45__cpo8distanceE - _ZN34_INTERNAL_c98d40ca_4_k_cu_6ce8ca364cuda3std3__47nulloptE)
_ZN34_INTERNAL_c98d40ca_4_k_cu_6ce8ca364cuda3std3__47nulloptE:
	.zero		1
	.type		_ZN34_INTERNAL_c98d40ca_4_k_cu_6ce8ca364cuda3std6ranges3__45__cpo8distanceE,@object
	.size		_ZN34_INTERNAL_c98d40ca_4_k_cu_6ce8ca364cuda3std6ranges3__45__cpo8distanceE,(_ZN34_INTERNAL_c98d40ca_4_k_cu_6ce8ca366thrust24THRUST_300001_SM_1000_NS12placeholders3_10E - _ZN34_INTERNAL_c98d40ca_4_k_cu_6ce8ca364cuda3std6ranges3__45__cpo8distanceE)
_ZN34_INTERNAL_c98d40ca_4_k_cu_6ce8ca364cuda3std6ranges3__45__cpo8distanceE:
	.zero		1
	.type		_ZN34_INTERNAL_c98d40ca_4_k_cu_6ce8ca366thrust24THRUST_300001_SM_1000_NS12placeholders3_10E,@object
	.size		_ZN34_INTERNAL_c98d40ca_4_k_cu_6ce8ca366thrust24THRUST_300001_SM_1000_NS12placeholders3_10E,(_ZN34_INTERNAL_c98d40ca_4_k_cu_6ce8ca364cuda3std3__419piecewise_constructE - _ZN34_INTERNAL_c98d40ca_4_k_cu_6ce8ca366thrust24THRUST_300001_SM_1000_NS12placeholders3_10E)
_ZN34_INTERNAL_c98d40ca_4_k_cu_6ce8ca366thrust24THRUST_300001_SM_1000_NS12placeholders3_10E:
	.zero		1
	.type		_ZN34_INTERNAL_c98d40ca_4_k_cu_6ce8ca364cuda3std3__419piecewise_constructE,@object
	.size		_ZN34_INTERNAL_c98d40ca_4_k_cu_6ce8ca364cuda3std3__419piecewise_constructE,(_ZN34_INTERNAL_c98d40ca_4_k_cu_6ce8ca364cuda3std6ranges3__45__cpo5cdataE - _ZN34_INTERNAL_c98d40ca_4_k_cu_6ce8ca364cuda3std3__419piecewise_constructE)
_ZN34_INTERNAL_c98d40ca_4_k_cu_6ce8ca364cuda3std3__419piecewise_constructE:
	.zero		1
	.type		_ZN34_INTERNAL_c98d40ca_4_k_cu_6ce8ca364cuda3std6ranges3__45__cpo5cdataE,@object
	.size		_ZN34_INTERNAL_c98d40ca_4_k_cu_6ce8ca364cuda3std6ranges3__45__cpo5cdataE,(_ZN34_INTERNAL_c98d40ca_4_k_cu_6ce8ca366thrust24THRUST_300001_SM_1000_NS12placeholders2_2E - _ZN34_INTERNAL_c98d40ca_4_k_cu_6ce8ca364cuda3std6ranges3__45__cpo5cdataE)
_ZN34_INTERNAL_c98d40ca_4_k_cu_6ce8ca364cuda3std6ranges3__45__cpo5cdataE:
	.zero		1
	.type		_ZN34_INTERNAL_c98d40ca_4_k_cu_6ce8ca366thrust24THRUST_300001_SM_1000_NS12placeholders2_2E,@object
	.size		_ZN34_INTERNAL_c98d40ca_4_k_cu_6ce8ca366thrust24THRUST_300001_SM_1000_NS12placeholders2_2E,(_ZN34_INTERNAL_c98d40ca_4_k_cu_6ce8ca364cuda3std3__45__cpo3endE - _ZN34_INTERNAL_c98d40ca_4_k_cu_6ce8ca366thrust24THRUST_300001_SM_1000_NS12placeholders2_2E)
_ZN34_INTERNAL_c98d40ca_4_k_cu_6ce8ca366thrust24THRUST_300001_SM_1000_NS12placeholders2_2E:
	.zero		1
	.type		_ZN34_INTERNAL_c98d40ca_4_k_cu_6ce8ca364cuda3std3__45__cpo3endE,@object
	.size		_ZN34_INTERNAL_c98d40ca_4_k_cu_6ce8ca364cuda3std3__45__cpo3endE,(_ZN34_INTERNAL_c98d40ca_4_k_cu_6ce8ca364cuda3std6ranges3__45__cpo3endE - _ZN34_INTERNAL_c98d40ca_4_k_cu_6ce8ca364cuda3std3__45__cpo3endE)
_ZN34_INTERNAL_c98d40ca_4_k_cu_6ce8ca364cuda3std3__45__cpo3endE:
	.zero		1
	.type		_ZN34_INTERNAL_c98d40ca_4_k_cu_6ce8ca364cuda3std6ranges3__45__cpo3endE,@object
	.size		_ZN34_INTERNAL_c98d40ca_4_k_cu_6ce8ca364cuda3std6ranges3__45__cpo3endE,(_ZN34_INTERNAL_c98d40ca_4_k_cu_6ce8ca366thrust24THRUST_300001_SM_1000_NS12placeholders2_6E - _ZN34_INTERNAL_c98d40ca_4_k_cu_6ce8ca364cuda3std6ranges3__45__cpo3endE)
_ZN34_INTERNAL_c98d40ca_4_k_cu_6ce8ca364cuda3std6ranges3__45__cpo3endE:
	.zero		1
	.type		_ZN34_INTERNAL_c98d40ca_4_k_cu_6ce8ca366thrust24THRUST_300001_SM_1000_NS12placeholders2_6E,@object
	.size		_ZN34_INTERNAL_c98d40ca_4_k_cu_6ce8ca366thrust24THRUST_300001_SM_1000_NS12placeholders2_6E,(_ZN34_INTERNAL_c98d40ca_4_k_cu_6ce8ca364cuda3std3__45__cpo4rendE - _ZN34_INTERNAL_c98d40ca_4_k_cu_6ce8ca366thrust24THRUST_300001_SM_1000_NS12placeholders2_6E)
_ZN34_INTERNAL_c98d40ca_4_k_cu_6ce8ca366thrust24THRUST_300001_SM_1000_NS12placeholders2_6E:
	.zero		1
	.type		_ZN34_INTERNAL_c98d40ca_4_k_cu_6ce8ca364cuda3std3__45__cpo4rendE,@object
	.size		_ZN34_INTERNAL_c98d40ca_4_k_cu_6ce8ca364cuda3std3__45__cpo4rendE,(_ZN34_INTERNAL_c98d40ca_4_k_cu_6ce8ca364cuda3std6ranges3__45__cpo9iter_swapE - _ZN34_INTERNAL_c98d40ca_4_k_cu_6ce8ca364cuda3std3__45__cpo4rendE)
_ZN34_INTERNAL_c98d40ca_4_k_cu_6ce8ca364cuda3std3__45__cpo4rendE:
	.zero		1
	.type		_ZN34_INTERNAL_c98d40ca_4_k_cu_6ce8ca364cuda3std6ranges3__45__cpo9iter_swapE,@object
	.size		_ZN34_INTERNAL_c98d40ca_4_k_cu_6ce8ca364cuda3std6ranges3__45__cpo9iter_swapE,(_ZN34_INTERNAL_c98d40ca_4_k_cu_6ce8ca364cuda3std3__48unexpectE - _ZN34_INTERNAL_c98d40ca_4_k_cu_6ce8ca364cuda3std6ranges3__45__cpo9iter_swapE)
_ZN34_INTERNAL_c98d40ca_4_k_cu_6ce8ca364cuda3std6ranges3__45__cpo9iter_swapE:
	.zero		1
	.type		_ZN34_INTERNAL_c98d40ca_4_k_cu_6ce8ca364cuda3std3__48unexpectE,@object
	.size		_ZN34_INTERNAL_c98d40ca_4_k_cu_6ce8ca364cuda3std3__48unexpectE,(_ZN34_INTERNAL_c98d40ca_4_k_cu_6ce8ca366thrust24THRUST_300001_SM_1000_NS8cuda_cub3parE - _ZN34_INTERNAL_c98d40ca_4_k_cu_6ce8ca364cuda3std3__48unexpectE)
_ZN34_INTERNAL_c98d40ca_4_k_cu_6ce8ca364cuda3std3__48unexpectE:
	.zero		1
	.type		_ZN34_INTERNAL_c98d40ca_4_k_cu_6ce8ca366thrust24THRUST_300001_SM_1000_NS8cuda_cub3parE,@object
	.size		_ZN34_INTERNAL_c98d40ca_4_k_cu_6ce8ca366thrust24THRUST_300001_SM_1000_NS8cuda_cub3parE,(_ZN34_INTERNAL_c98d40ca_4_k_cu_6ce8ca366thrust24THRUST_300001_SM_1000_NS12placeholders2_4E - _ZN34_INTERNAL_c98d40ca_4_k_cu_6ce8ca366thrust24THRUST_300001_SM_1000_NS8cuda_cub3parE)
_ZN34_INTERNAL_c98d40ca_4_k_cu_6ce8ca366thrust24THRUST_300001_SM_1000_NS8cuda_cub3parE:
	.zero		1
	.type		_ZN34_INTERNAL_c98d40ca_4_k_cu_6ce8ca366thrust24THRUST_300001_SM_1000_NS12placeholders2_4E,@object
	.size		_ZN34_INTERNAL_c98d40ca_4_k_cu_6ce8ca366thrust24THRUST_300001_SM_1000_NS12placeholders2_4E,(_ZN34_INTERNAL_c98d40ca_4_k_cu_6ce8ca364cuda3std3__45__cpo4cendE - _ZN34_INTERNAL_c98d40ca_4_k_cu_6ce8ca366thrust24THRUST_300001_SM_1000_NS12placeholders2_4E)
_ZN34_INTERNAL_c98d40ca_4_k_cu_6ce8ca366thrust24THRUST_300001_SM_1000_NS12placeholders2_4E:
	.zero		1
	.type		_ZN34_INTERNAL_c98d40ca_4_k_cu_6ce8ca364cuda3std3__45__cpo4cendE,@object
	.size		_ZN34_INTERNAL_c98d40ca_4_k_cu_6ce8ca364cuda3std3__45__cpo4cendE,(_ZN34_INTERNAL_c98d40ca_4_k_cu_6ce8ca364cuda3std6ranges3__45__cpo4cendE - _ZN34_INTERNAL_c98d40ca_4_k_cu_6ce8ca364cuda3std3__45__cpo4cendE)
_ZN34_INTERNAL_c98d40ca_4_k_cu_6ce8ca364cuda3std3__45__cpo4cendE:
	.zero		1
	.type		_ZN34_INTERNAL_c98d40ca_4_k_cu_6ce8ca364cuda3std6ranges3__45__cpo4cendE,@object
	.size		_ZN34_INTERNAL_c98d40ca_4_k_cu_6ce8ca364cuda3std6ranges3__45__cpo4cendE,(_ZN34_INTERNAL_c98d40ca_4_k_cu_6ce8ca364cuda3std3__420unreachable_sentinelE - _ZN34_INTERNAL_c98d40ca_4_k_cu_6ce8ca364cuda3std6ranges3__45__cpo4cendE)
_ZN34_INTERNAL_c98d40ca_4_k_cu_6ce8ca364cuda3std6ranges3__45__cpo4cendE:
	.zero		1
	.type		_ZN34_INTERNAL_c98d40ca_4_k_cu_6ce8ca364cuda3std3__420unreachable_sentinelE,@object
	.size		_ZN34_INTERNAL_c98d40ca_4_k_cu_6ce8ca364cuda3std3__420unreachable_sentinelE,(_ZN34_INTERNAL_c98d40ca_4_k_cu_6ce8ca364cuda3std6ranges3__45__cpo5ssizeE - _ZN34_INTERNAL_c98d40ca_4_k_cu_6ce8ca364cuda3std3__420unreachable_sentinelE)
_ZN34_INTERNAL_c98d40ca_4_k_cu_6ce8ca364cuda3std3__420unreachable_sentinelE:
	.zero		1
	.type		_ZN34_INTERNAL_c98d40ca_4_k_cu_6ce8ca364cuda3std6ranges3__45__cpo5ssizeE,@object
	.size		_ZN34_INTERNAL_c98d40ca_4_k_cu_6ce8ca364cuda3std6ranges3__45__cpo5ssizeE,(_ZN34_INTERNAL_c98d40ca_4_k_cu_6ce8ca366thrust24THRUST_300001_SM_1000_NS12placeholders2_8E - _ZN34_INTERNAL_c98d40ca_4_k_cu_6ce8ca364cuda3std6ranges3__45__cpo5ssizeE)
_ZN34_INTERNAL_c98d40ca_4_k_cu_6ce8ca364cuda3std6ranges3__45__cpo5ssizeE:
	.zero		1
	.type		_ZN34_INTERNAL_c98d40ca_4_k_cu_6ce8ca366thrust24THRUST_300001_SM_1000_NS12placeholders2_8E,@object
	.size		_ZN34_INTERNAL_c98d40ca_4_k_cu_6ce8ca366thrust24THRUST_300001_SM_1000_NS12placeholders2_8E,(_ZN34_INTERNAL_c98d40ca_4_k_cu_6ce8ca364cuda3std3__45__cpo5crendE - _ZN34_INTERNAL_c98d40ca_4_k_cu_6ce8ca366thrust24THRUST_300001_SM_1000_NS12placeholders2_8E)
_ZN34_INTERNAL_c98d40ca_4_k_cu_6ce8ca366thrust24THRUST_300001_SM_1000_NS12placeholders2_8E:
	.zero		1
	.type		_ZN34_INTERNAL_c98d40ca_4_k_cu_6ce8ca364cuda3std3__45__cpo5crendE,@object
	.size		_ZN34_INTERNAL_c98d40ca_4_k_cu_6ce8ca364cuda3std3__45__cpo5crendE,(_ZN34_INTERNAL_c98d40ca_4_k_cu_6ce8ca364cuda3std6ranges3__45__cpo4prevE - _ZN34_INTERNAL_c98d40ca_4_k_cu_6ce8ca364cuda3std3__45__cpo5crendE)
_ZN34_INTERNAL_c98d40ca_4_k_cu_6ce8ca364cuda3std3__45__cpo5crendE:
	.zero		1
	.type		_ZN34_INTERNAL_c98d40ca_4_k_cu_6ce8ca364cuda3std6ranges3__45__cpo4prevE,@object
	.size		_ZN34_INTERNAL_c98d40ca_4_k_cu_6ce8ca364cuda3std6ranges3__45__cpo4prevE,(_ZN34_INTERNAL_c98d40ca_4_k_cu_6ce8ca364cuda3std6ranges3__45__cpo9iter_moveE - _ZN34_INTERNAL_c98d40ca_4_k_cu_6ce8ca364cuda3std6ranges3__45__cpo4prevE)
_ZN34_INTERNAL_c98d40ca_4_k_cu_6ce8ca364cuda3std6ranges3__45__cpo4prevE:
	.zero		1
	.type		_ZN34_INTERNAL_c98d40ca_4_k_cu_6ce8ca364cuda3std6ranges3__45__cpo9iter_moveE,@object
	.size		_ZN34_INTERNAL_c98d40ca_4_k_cu_6ce8ca364cuda3std6ranges3__45__cpo9iter_moveE,(_ZN34_INTERNAL_c98d40ca_4_k_cu_6ce8ca366thrust24THRUST_300001_SM_1000_NS6system6detail10sequential3seqE - _ZN34_INTERNAL_c98d40ca_4_k_cu_6ce8ca364cuda3std6ranges3__45__cpo9iter_moveE)
_ZN34_INTERNAL_c98d40ca_4_k_cu_6ce8ca364cuda3std6ranges3__45__cpo9iter_moveE:
	.zero		1
	.type		_ZN34_INTERNAL_c98d40ca_4_k_cu_6ce8ca366thrust24THRUST_300001_SM_1000_NS6system6detail10sequential3seqE,@object
	.size		_ZN34_INTERNAL_c98d40ca_4_k_cu_6ce8ca366thrust24THRUST_300001_SM_1000_NS6system6detail10sequential3seqE,(.L_31 - _ZN34_INTERNAL_c98d40ca_4_k_cu_6ce8ca366thrust24THRUST_300001_SM_1000_NS6system6detail10sequential3seqE)
_ZN34_INTERNAL_c98d40ca_4_k_cu_6ce8ca366thrust24THRUST_300001_SM_1000_NS6system6detail10sequential3seqE:
	.zero		1
.L_31:


//--------------------- .nv.shared._ZN3cub18CUB_300001_SM_10006detail6reduce28DeviceReduceSingleTileKernelINS2_10policy_hubIiyN4cuda3std3__44plusIiEEE10Policy1000EPiSC_iS9_iiNS7_10__identityEEEvT0_T1_T2_T3_T4_T6_ --------------------------
	.section	.nv.shared._ZN3cub18CUB_300001_SM_10006detail6reduce28DeviceReduceSingleTileKernelINS2_10policy_hubIiyN4cuda3std3__44plusIiEEE10Policy1000EPiSC_iS9_iiNS7_10__identityEEEvT0_T1_T2_T3_T4_T6_,"aw",@nobits
	.sectionflags	@""
	.align	4
.nv.shared._ZN3cub18CUB_300001_SM_10006detail6reduce28DeviceReduceSingleTileKernelINS2_10policy_hubIiyN4cuda3std3__44plusIiEEE10Policy1000EPiSC_iS9_iiNS7_10__identityEEEvT0_T1_T2_T3_T4_T6_:
	.zero		1068


//--------------------- .nv.shared._ZN3cub18CUB_300001_SM_10006detail6reduce18DeviceReduceKernelINS2_10policy_hubIiyN4cuda3std3__44plusIiEEE10Policy1000EN6thrust24THRUST_300001_SM_1000_NS6detail15normal_iteratorINSD_10device_ptrIiEEEEyS9_iNS7_10__identityEEEvT0_PT3_T1_NS0_13GridEvenShareISN_EET2_T4_ --------------------------
	.section	.nv.shared._ZN3cub18CUB_300001_SM_10006detail6reduce18DeviceReduceKernelINS2_10policy_hubIiyN4cuda3std3__44plusIiEEE10Policy1000EN6thrust24THRUST_300001_SM_1000_NS6detail15normal_iteratorINSD_10device_ptrIiEEEEyS9_iNS7_10__identityEEEvT0_PT3_T1_NS0_13GridEvenShareISN_EET2_T4_,"aw",@nobits
	.sectionflags	@""
	.align	4
.nv.shared._ZN3cub18CUB_300001_SM_10006detail6reduce18DeviceReduceKernelINS2_10policy_hubIiyN4cuda3std3__44plusIiEEE10Policy1000EN6thrust24THRUST_300001_SM_1000_NS6detail15normal_iteratorINSD_10device_ptrIiEEEEyS9_iNS7_10__identityEEEvT0_PT3_T1_NS0_13GridEvenShareISN_EET2_T4_:
	.zero		1068


//--------------------- .nv.shared._ZN3cub18CUB_300001_SM_10006detail6reduce28DeviceReduceSingleTileKernelINS2_10policy_hubIiyN4cuda3std3__44plusIiEEE10Policy1000EN6thrust24THRUST_300001_SM_1000_NS6detail15normal_iteratorINSD_10device_ptrIiEEEEPiyS9_iiNS7_10__identityEEEvT0_T1_T2_T3_T4_T6_ --------------------------
	.section	.nv.shared._ZN3cub18CUB_300001_SM_10006detail6reduce28DeviceReduceSingleTileKernelINS2_10policy_hubIiyN4cuda3std3__44plusIiEEE10Policy1000EN6thrust24THRUST_300001_SM_1000_NS6detail15normal_iteratorINSD_10device_ptrIiEEEEPiyS9_iiNS7_10__identityEEEvT0_T1_T2_T3_T4_T6_,"aw",@nobits
	.sectionflags	@""
	.align	4
.nv.shared._ZN3cub18CUB_300001_SM_10006detail6reduce28DeviceReduceSingleTileKernelINS2_10policy_hubIiyN4cuda3std3__44plusIiEEE10Policy1000EN6thrust24THRUST_300001_SM_1000_NS6detail15normal_iteratorINSD_10device_ptrIiEEEEPiyS9_iiNS7_10__identityEEEvT0_T1_T2_T3_T4_T6_:
	.zero		1068


//--------------------- .nv.shared._ZN3cub18CUB_300001_SM_10006detail6reduce28DeviceReduceSingleTileKernelINS2_10policy_hubIijN4cuda3std3__44plusIiEEE10Policy1000EPiSC_iS9_iiNS7_10__identityEEEvT0_T1_T2_T3_T4_T6_ --------------------------
	.section	.nv.shared._ZN3cub18CUB_300001_SM_10006detail6reduce28DeviceReduceSingleTileKernelINS2_10policy_hubIijN4cuda3std3__44plusIiEEE10Policy1000EPiSC_iS9_iiNS7_10__identityEEEvT0_T1_T2_T3_T4_T6_,"aw",@nobits
	.sectionflags	@""
	.align	4
.nv.shared._ZN3cub18CUB_300001_SM_10006detail6reduce28DeviceReduceSingleTileKernelINS2_10policy_hubIijN4cuda3std3__44plusIiEEE10Policy1000EPiSC_iS9_iiNS7_10__identityEEEvT0_T1_T2_T3_T4_T6_:
	.zero		1068


//--------------------- .nv.shared._ZN3cub18CUB_300001_SM_10006detail6reduce18DeviceReduceKernelINS2_10policy_hubIijN4cuda3std3__44plusIiEEE10Policy1000EN6thrust24THRUST_300001_SM_1000_NS6detail15normal_iteratorINSD_10device_ptrIiEEEEjS9_iNS7_10__identityEEEvT0_PT3_T1_NS0_13GridEvenShareISN_EET2_T4_ --------------------------
	.section	.nv.shared._ZN3cub18CUB_300001_SM_10006detail6reduce18DeviceReduceKernelINS2_10policy_hubIijN4cuda3std3__44plusIiEEE10Policy1000EN6thrust24THRUST_300001_SM_1000_NS6detail15normal_iteratorINSD_10device_ptrIiEEEEjS9_iNS7_10__identityEEEvT0_PT3_T1_NS0_13GridEvenShareISN_EET2_T4_,"aw",@nobits
	.sectionflags	@""
	.align	4
.nv.shared._ZN3cub18CUB_300001_SM_10006detail6reduce18DeviceReduceKernelINS2_10policy_hubIijN4cuda3std3__44plusIiEEE10Policy1000EN6thrust24THRUST_300001_SM_1000_NS6detail15normal_iteratorINSD_10device_ptrIiEEEEjS9_iNS7_10__identityEEEvT0_PT3_T1_NS0_13GridEvenShareISN_EET2_T4_:
	.zero		1068


//--------------------- .nv.shared._ZN3cub18CUB_300001_SM_10006detail6reduce28DeviceReduceSingleTileKernelINS2_10policy_hubIijN4cuda3std3__44plusIiEEE10Policy1000EN6thrust24THRUST_300001_SM_1000_NS6detail15normal_iteratorINSD_10device_ptrIiEEEEPijS9_iiNS7_10__identityEEEvT0_T1_T2_T3_T4_T6_ --------------------------
	.section	.nv.shared._ZN3cub18CUB_300001_SM_10006detail6reduce28DeviceReduceSingleTileKernelINS2_10policy_hubIijN4cuda3std3__44plusIiEEE10Policy1000EN6thrust24THRUST_300001_SM_1000_NS6detail15normal_iteratorINSD_10device_ptrIiEEEEPijS9_iiNS7_10__identityEEEvT0_T1_T2_T3_T4_T6_,"aw",@nobits
	.sectionflags	@""
	.align	4
.nv.shared._ZN3cub18CUB_300001_SM_10006detail6reduce28DeviceReduceSingleTileKernelINS2_10policy_hubIijN4cuda3std3__44plusIiEEE10Policy1000EN6thrust24THRUST_300001_SM_1000_NS6detail15normal_iteratorINSD_10device_ptrIiEEEEPijS9_iiNS7_10__identityEEEvT0_T1_T2_T3_T4_T6_:
	.zero		1068


//--------------------- .nv.constant0._ZN3cub18CUB_300001_SM_10006detail8for_each13static_kernelINS2_12policy_hub_t12policy_500_tEmN6thrust24THRUST_300001_SM_1000_NS8cuda_cub20__uninitialized_fill7functorINS7_10device_ptrIiEEiEEEEvT0_T1_ --------------------------
	.section	.nv.constant0._ZN3cub18CUB_300001_SM_10006detail8for_each13static_kernelINS2_12policy_hub_t12policy_500_tEmN6thrust24THRUST_300001_SM_1000_NS8cuda_cub20__uninitialized_fill7functorINS7_10device_ptrIiEEiEEEEvT0_T1_,"a",@progbits
	.sectionflags	@""
	.align	4
.nv.constant0._ZN3cub18CUB_300001_SM_10006detail8for_each13static_kernelINS2_12policy_hub_t12policy_500_tEmN6thrust24THRUST_300001_SM_1000_NS8cuda_cub20__uninitialized_fill7functorINS7_10device_ptrIiEEiEEEEvT0_T1_:
	.zero		920


//--------------------- .nv.constant0._ZN3cub18CUB_300001_SM_10006detail6reduce28DeviceReduceSingleTileKernelINS2_10policy_hubIiyN4cuda3std3__44plusIiEEE10Policy1000EPiSC_iS9_iiNS7_10__identityEEEvT0_T1_T2_T3_T4_T6_ --------------------------
	.section	.nv.constant0._ZN3cub18CUB_300001_SM_10006detail6reduce28DeviceReduceSingleTileKernelINS2_10policy_hubIiyN4cuda3std3__44plusIiEEE10Policy1000EPiSC_iS9_iiNS7_10__identityEEEvT0_T1_T2_T3_T4_T6_,"a",@progbits
	.sectionflags	@""
	.align	4
.nv.constant0._ZN3cub18CUB_300001_SM_10006detail6reduce28DeviceReduceSingleTileKernelINS2_10policy_hubIiyN4cuda3std3__44plusIiEEE10Policy1000EPiSC_iS9_iiNS7_10__identityEEEvT0_T1_T2_T3_T4_T6_:
	.zero		925


//--------------------- .nv.constant0._ZN3cub18CUB_300001_SM_10006detail6reduce18DeviceReduceKernelINS2_10policy_hubIiyN4cuda3std3__44plusIiEEE10Policy1000EN6thrust24THRUST_300001_SM_1000_NS6detail15normal_iteratorINSD_10device_ptrIiEEEEyS9_iNS7_10__identityEEEvT0_PT3_T1_NS0_13GridEvenShareISN_EET2_T4_ --------------------------
	.section	.nv.constant0._ZN3cub18CUB_300001_SM_10006detail6reduce18DeviceReduceKernelINS2_10policy_hubIiyN4cuda3std3__44plusIiEEE10Policy1000EN6thrust24THRUST_300001_SM_1000_NS6detail15normal_iteratorINSD_10device_ptrIiEEEEyS9_iNS7_10__identityEEEvT0_PT3_T1_NS0_13GridEvenShareISN_EET2_T4_,"a",@progbits
	.sectionflags	@""
	.align	4
.nv.constant0._ZN3cub18CUB_300001_SM_10006detail6reduce18DeviceReduceKernelINS2_10policy_hubIiyN4cuda3std3__44plusIiEEE10Policy1000EN6thrust24THRUST_300001_SM_1000_NS6detail15normal_iteratorINSD_10device_ptrIiEEEEyS9_iNS7_10__identityEEEvT0_PT3_T1_NS0_13GridEvenShareISN_EET2_T4_:
	.zero		994


//--------------------- .nv.constant0._ZN3cub18CUB_300001_SM_10006detail6reduce28DeviceReduceSingleTileKernelINS2_10policy_hubIiyN4cuda3std3__44plusIiEEE10Policy1000EN6thrust24THRUST_300001_SM_1000_NS6detail15normal_iteratorINSD_10device_ptrIiEEEEPiyS9_iiNS7_10__identityEEEvT0_T1_T2_T3_T4_T6_ --------------------------
	.section	.nv.constant0._ZN3cub18CUB_300001_SM_10006detail6reduce28DeviceReduceSingleTileKernelINS2_10policy_hubIiyN4cuda3std3__44plusIiEEE10Policy1000EN6thrust24THRUST_300001_SM_1000_NS6detail15normal_iteratorINSD_10device_ptrIiEEEEPiyS9_iiNS7_10__identityEEEvT0_T1_T2_T3_T4_T6_,"a",@progbits
	.sectionflags	@""
	.align	4
.nv.constant0._ZN3cub18CUB_300001_SM_10006detail6reduce28DeviceReduceSingleTileKernelINS2_10policy_hubIiyN4cuda3std3__44plusIiEEE10Policy1000EN6thrust24THRUST_300001_SM_1000_NS6detail15normal_iteratorINSD_10device_ptrIiEEEEPiyS9_iiNS7_10__identityEEEvT0_T1_T2_T3_T4_T6_:
	.zero		929


//--------------------- .nv.constant0._ZN3cub18CUB_300001_SM_10006detail6reduce28DeviceReduceSingleTileKernelINS2_10policy_hubIijN4cuda3std3__44plusIiEEE10Policy1000EPiSC_iS9_iiNS7_10__identityEEEvT0_T1_T2_T3_T4_T6_ --------------------------
	.section	.nv.constant0._ZN3cub18CUB_300001_SM_10006detail6reduce28DeviceReduceSingleTileKernelINS2_10policy_hubIijN4cuda3std3__44plusIiEEE10Policy1000EPiSC_iS9_iiNS7_10__identityEEEvT0_T1_T2_T3_T4_T6_,"a",@progbits
	.sectionflags	@""
	.align	4
.nv.constant0._ZN3cub18CUB_300001_SM_10006detail6reduce28DeviceReduceSingleTileKernelINS2_10policy_hubIijN4cuda3std3__44plusIiEEE10Policy1000EPiSC_iS9_iiNS7_10__identityEEEvT0_T1_T2_T3_T4_T6_:
	.zero		925


//--------------------- .nv.constant0._ZN3cub18CUB_300001_SM_10006detail6reduce18DeviceReduceKernelINS2_10policy_hubIijN4cuda3std3__44plusIiEEE10Policy1000EN6thrust24THRUST_300001_SM_1000_NS6detail15normal_iteratorINSD_10device_ptrIiEEEEjS9_iNS7_10__identityEEEvT0_PT3_T1_NS0_13GridEvenShareISN_EET2_T4_ --------------------------
	.section	.nv.constant0._ZN3cub18CUB_300001_SM_10006detail6reduce18DeviceReduceKernelINS2_10policy_hubIijN4cuda3std3__44plusIiEEE10Policy1000EN6thrust24THRUST_300001_SM_1000_NS6detail15normal_iteratorINSD_10device_ptrIiEEEEjS9_iNS7_10__identityEEEvT0_PT3_T1_NS0_13GridEvenShareISN_EET2_T4_,"a",@progbits
	.sectionflags	@""
	.align	4
.nv.constant0._ZN3cub18CUB_300001_SM_10006detail6reduce18DeviceReduceKernelINS2_10policy_hubIijN4cuda3std3__44plusIiEEE10Policy1000EN6thrust24THRUST_300001_SM_1000_NS6detail15normal_iteratorINSD_10device_ptrIiEEEEjS9_iNS7_10__identityEEEvT0_PT3_T1_NS0_13GridEvenShareISN_EET2_T4_:
	.zero		958


//--------------------- .nv.constant0._ZN3cub18CUB_300001_SM_10006detail6reduce28DeviceReduceSingleTileKernelINS2_10policy_hubIijN4cuda3std3__44plusIiEEE10Policy1000EN6thrust24THRUST_300001_SM_1000_NS6detail15normal_iteratorINSD_10device_ptrIiEEEEPijS9_iiNS7_10__identityEEEvT0_T1_T2_T3_T4_T6_ --------------------------
	.section	.nv.constant0._ZN3cub18CUB_300001_SM_10006detail6reduce28DeviceReduceSingleTileKernelINS2_10policy_hubIijN4cuda3std3__44plusIiEEE10Policy1000EN6thrust24THRUST_300001_SM_1000_NS6detail15normal_iteratorINSD_10device_ptrIiEEEEPijS9_iiNS7_10__identityEEEvT0_T1_T2_T3_T4_T6_,"a",@progbits
	.sectionflags	@""
	.align	4
.nv.constant0._ZN3cub18CUB_300001_SM_10006detail6reduce28DeviceReduceSingleTileKernelINS2_10policy_hubIijN4cuda3std3__44plusIiEEE10Policy1000EN6thrust24THRUST_300001_SM_1000_NS6detail15normal_iteratorINSD_10device_ptrIiEEEEPijS9_iiNS7_10__identityEEEvT0_T1_T2_T3_T4_T6_:
	.zero		925


//--------------------- .nv.constant0._ZN3cub18CUB_300001_SM_10006detail11EmptyKernelIvEEvv --------------------------
	.section	.nv.constant0._ZN3cub18CUB_300001_SM_10006detail11EmptyKernelIvEEvv,"a",@progbits
	.sectionflags	@""
	.align	4
.nv.constant0._ZN3cub18CUB_300001_SM_10006detail11EmptyKernelIvEEvv:
	.zero		896


//--------------------- .nv.constant0._Z10fillKernelPii --------------------------
	.section	.nv.constant0._Z10fillKernelPii,"a",@progbits
	.sectionflags	@""
	.align	4
.nv.constant0._Z10fillKernelPii:
	.zero		908


//--------------------- SYMBOLS --------------------------

	.type		.nv.reservedSmem.offset0,@object
	.size		.nv.reservedSmem.offset0,0x4
	.type		.nv.reservedSmem.cap,@object
	.size		.nv.reservedSmem.cap,0x4
